	.target	sm_100a

	.elftype	@"ET_EXEC"


//--------------------- .note.nv.tkinfo           --------------------------
	.section	.note.nv.tkinfo,"",@"SHT_NOTE"
	.sectionflags	@"SHF_NOTE_NV_TKINFO"
	.tkinfo
        /*0018*/ 	.word	0x00000002
        /*0030*/ 	.string	""
        /*0030*/ 	.string	"ptxas"
        /*0030*/ 	.string	"Cuda compilation tools, release 13.0, V13.0.88"
        /*0030*/ 	.string	"Build cuda_13.0.r13.0/compiler.36424714_0"
        /*0030*/ 	.string	"-arch sm_100a -m 64 "



//--------------------- .note.nv.cuinfo           --------------------------
	.section	.note.nv.cuinfo,"",@"SHT_NOTE"
	.sectionflags	@"SHF_NOTE_NV_CUINFO"
        /*0018*/ 	.short	0x0002
        /*001a*/ 	.short	0x0064
        /*001c*/ 	.short	0x0082
	.zero		2


//--------------------- .nv.info                  --------------------------
	.section	.nv.info,"",@"SHT_CUDA_INFO"
	.align	4


	//----- nvinfo : EIATTR_REGCOUNT
	.align		4
        /*0000*/ 	.byte	0x04, 0x2f
        /*0002*/ 	.short	(.L_19 - .L_18)
	.align		4
.L_18:
        /*0004*/ 	.word	index@(_ZN7cutlass13device_kernelINS_4conv6kernel13ConvUniversalINS1_16ConvProblemShapeILNS1_8OperatorE1ELi3EEENS1_10collective14CollectiveConvINS1_47MainloopSm100TmaUmmaWarpSpecializedImplicitGemmILS5_1ELi4ELi3ELi1ELi2EN4cute5tupleIJNSA_1CILi1EEESD_SD_EEEEENSB_IJNSC_ILi64EEENSC_ILi128EEENSB_IJSG_EEEEEENS_10tfloat32_tESK_NSA_8TiledMMAINSA_8MMA_AtomIJNSA_17SM100_MMA_TF32_SSISK_SK_fLi64ELi128ELNSA_4UMMA5MajorE0ELSP_1ELNSO_7ScaleInE0ELSQ_0EEEEEENSA_6LayoutISE_NSB_IJNSC_ILi0EEESU_SU_EEEEENSB_IJNSA_10UnderscoreESX_SX_EEEEENS7_6detail27Sm100ImplicitGemmTileTraitsINSA_20SM90_TMA_LOAD_IM2COLENSA_14ComposedLayoutINSA_7SwizzleILi3ELi4ELi3EEENSA_18smem_ptr_flag_bitsILi32EEENST_INSB_IJNSC_ILi8EEENSC_ILi32EEEEEENSB_IJS19_SD_EEEEEEEvEENS11_INSA_13SM90_TMA_LOADENS13_INS14_ILi2ELi5ELi2EEES17_NST_INSB_IJS19_NSC_ILi4EEEEEENSB_IJSD_S19_EEEEEEEvEEEENS_8epilogue10collective18CollectiveEpilogueINS1O_23Sm100TmaWarpSpecializedILi4ELi2ELi16ELb1ELb0EEEJSJ_NSB_IJNST_ISG_SD_EENST_IS19_SD_EEEEESK_NSB_IJNSB_IJllllEEESD_SU_EEESK_S1X_NS1O_6fusion15FusionCallbacksIS1S_NS1Y_17LinearCombinationISK_fSK_fLNS_15FloatRoundStyleE2EEESJ_S1V_JEEENSA_5SM1004TMEM4LOAD26SM100_TMEM_LOAD_16dp128b8xES12_S1D_NSA_17SM75_U32x4_LDSM_NENSA_21SM90_TMA_STORE_IM2COLES1D_NSA_17SM90_U32x4_STSM_NENSA_39AutoVectorizingCopyWithAssumedAlignmentILi128EEEEEEvvEEEEvNT_6ParamsE)
        /*0008*/ 	.word	0x0000005e


	//----- nvinfo : EIATTR_FRAME_SIZE
	.align		4
.L_19:
        /*000c*/ 	.byte	0x04, 0x11
        /*000e*/ 	.short	(.L_21 - .L_20)
	.align		4
.L_20:
        /*0010*/ 	.word	index@($__internal_2_$__cuda_sm10x_tcgen05_guardrail_trap_unallocated_columns_being_dealloced)
        /*0014*/ 	.word	0x00000008


	//----- nvinfo : EIATTR_FRAME_SIZE
	.align		4
.L_21:
        /*0018*/ 	.byte	0x04, 0x11
        /*001a*/ 	.short	(.L_23 - .L_22)
	.align		4
.L_22:
        /*001c*/ 	.word	index@($__internal_1_$__cuda_sm10x_tcgen05_guardrail_trap_phase_invalid_during_alloc)
        /*0020*/ 	.word	0x00000008


	//----- nvinfo : EIATTR_FRAME_SIZE
	.align		4
.L_23:
        /*0024*/ 	.byte	0x04, 0x11
        /*0026*/ 	.short	(.L_25 - .L_24)
	.align		4
.L_24:
        /*0028*/ 	.word	index@($__internal_0_$__cuda_sm10x_tcgen05_guardrail_trap_col_being_dealloced_not_returned_by_alloc)
        /*002c*/ 	.word	0x00000008


	//----- nvinfo : EIATTR_FRAME_SIZE
	.align		4
.L_25:
        /*0030*/ 	.byte	0x04, 0x11
        /*0032*/ 	.short	(.L_27 - .L_26)
	.align		4
.L_26:
        /*0034*/ 	.word	index@(_ZN7cutlass13device_kernelINS_4conv6kernel13ConvUniversalINS1_16ConvProblemShapeILNS1_8OperatorE1ELi3EEENS1_10collective14CollectiveConvINS1_47MainloopSm100TmaUmmaWarpSpecializedImplicitGemmILS5_1ELi4ELi3ELi1ELi2EN4cute5tupleIJNSA_1CILi1EEESD_SD_EEEEENSB_IJNSC_ILi64EEENSC_ILi128EEENSB_IJSG_EEEEEENS_10tfloat32_tESK_NSA_8TiledMMAINSA_8MMA_AtomIJNSA_17SM100_MMA_TF32_SSISK_SK_fLi64ELi128ELNSA_4UMMA5MajorE0ELSP_1ELNSO_7ScaleInE0ELSQ_0EEEEEENSA_6LayoutISE_NSB_IJNSC_ILi0EEESU_SU_EEEEENSB_IJNSA_10UnderscoreESX_SX_EEEEENS7_6detail27Sm100ImplicitGemmTileTraitsINSA_20SM90_TMA_LOAD_IM2COLENSA_14ComposedLayoutINSA_7SwizzleILi3ELi4ELi3EEENSA_18smem_ptr_flag_bitsILi32EEENST_INSB_IJNSC_ILi8EEENSC_ILi32EEEEEENSB_IJS19_SD_EEEEEEEvEENS11_INSA_13SM90_TMA_LOADENS13_INS14_ILi2ELi5ELi2EEES17_NST_INSB_IJS19_NSC_ILi4EEEEEENSB_IJSD_S19_EEEEEEEvEEEENS_8epilogue10collective18CollectiveEpilogueINS1O_23Sm100TmaWarpSpecializedILi4ELi2ELi16ELb1ELb0EEEJSJ_NSB_IJNST_ISG_SD_EENST_IS19_SD_EEEEESK_NSB_IJNSB_IJllllEEESD_SU_EEESK_S1X_NS1O_6fusion15FusionCallbacksIS1S_NS1Y_17LinearCombinationISK_fSK_fLNS_15FloatRoundStyleE2EEESJ_S1V_JEEENSA_5SM1004TMEM4LOAD26SM100_TMEM_LOAD_16dp128b8xES12_S1D_NSA_17SM75_U32x4_LDSM_NENSA_21SM90_TMA_STORE_IM2COLES1D_NSA_17SM90_U32x4_STSM_NENSA_39AutoVectorizingCopyWithAssumedAlignmentILi128EEEEEEvvEEEEvNT_6ParamsE)
        /*0038*/ 	.word	0x00000008


	//----- nvinfo : EIATTR_MIN_STACK_SIZE
	.align		4
.L_27:
        /*003c*/ 	.byte	0x04, 0x12
        /*003e*/ 	.short	(.L_29 - .L_28)
	.align		4
.L_28:
        /*0040*/ 	.word	index@(_ZN7cutlass13device_kernelINS_4conv6kernel13ConvUniversalINS1_16ConvProblemShapeILNS1_8OperatorE1ELi3EEENS1_10collective14CollectiveConvINS1_47MainloopSm100TmaUmmaWarpSpecializedImplicitGemmILS5_1ELi4ELi3ELi1ELi2EN4cute5tupleIJNSA_1CILi1EEESD_SD_EEEEENSB_IJNSC_ILi64EEENSC_ILi128EEENSB_IJSG_EEEEEENS_10tfloat32_tESK_NSA_8TiledMMAINSA_8MMA_AtomIJNSA_17SM100_MMA_TF32_SSISK_SK_fLi64ELi128ELNSA_4UMMA5MajorE0ELSP_1ELNSO_7ScaleInE0ELSQ_0EEEEEENSA_6LayoutISE_NSB_IJNSC_ILi0EEESU_SU_EEEEENSB_IJNSA_10UnderscoreESX_SX_EEEEENS7_6detail27Sm100ImplicitGemmTileTraitsINSA_20SM90_TMA_LOAD_IM2COLENSA_14ComposedLayoutINSA_7SwizzleILi3ELi4ELi3EEENSA_18smem_ptr_flag_bitsILi32EEENST_INSB_IJNSC_ILi8EEENSC_ILi32EEEEEENSB_IJS19_SD_EEEEEEEvEENS11_INSA_13SM90_TMA_LOADENS13_INS14_ILi2ELi5ELi2EEES17_NST_INSB_IJS19_NSC_ILi4EEEEEENSB_IJSD_S19_EEEEEEEvEEEENS_8epilogue10collective18CollectiveEpilogueINS1O_23Sm100TmaWarpSpecializedILi4ELi2ELi16ELb1ELb0EEEJSJ_NSB_IJNST_ISG_SD_EENST_IS19_SD_EEEEESK_NSB_IJNSB_IJllllEEESD_SU_EEESK_S1X_NS1O_6fusion15FusionCallbacksIS1S_NS1Y_17LinearCombinationISK_fSK_fLNS_15FloatRoundStyleE2EEESJ_S1V_JEEENSA_5SM1004TMEM4LOAD26SM100_TMEM_LOAD_16dp128b8xES12_S1D_NSA_17SM75_U32x4_LDSM_NENSA_21SM90_TMA_STORE_IM2COLES1D_NSA_17SM90_U32x4_STSM_NENSA_39AutoVectorizingCopyWithAssumedAlignmentILi128EEEEEEvvEEEEvNT_6ParamsE)
        /*0044*/ 	.word	0x00000008
.L_29:


//--------------------- .nv.compat                --------------------------
	.section	.nv.compat,"",@"SHT_CUDA_COMPAT_INFO"
	.align	4
        /*0000*/ 	.byte	0x02, 0x09, 0x01, 0x00, 0x02, 0x02, 0x02, 0x00, 0x02, 0x05, 0x05, 0x00, 0x03, 0x07, 0x01, 0x01
        /*0010*/ 	.byte	0x02, 0x03, 0x01, 0x00, 0x02, 0x06, 0x01, 0x00, 0x04, 0x0b, 0x08, 0x00, 0x09, 0x00, 0x00, 0x00
        /*0020*/ 	.byte	0x00, 0x00, 0x00, 0x00


//--------------------- .nv.info._ZN7cutlass13device_kernelINS_4conv6kernel13ConvUniversalINS1_16ConvProblemShapeILNS1_8OperatorE1ELi3EEENS1_10collective14CollectiveConvINS1_47MainloopSm100TmaUmmaWarpSpecializedImplicitGemmILS5_1ELi4ELi3ELi1ELi2EN4cute5tupleIJNSA_1CILi1EEESD_SD_EEEEENSB_IJNSC_ILi64EEENSC_ILi128EEENSB_IJSG_EEEEEENS_10tfloat32_tESK_NSA_8TiledMMAINSA_8MMA_AtomIJNSA_17SM100_MMA_TF32_SSISK_SK_fLi64ELi128ELNSA_4UMMA5MajorE0ELSP_1ELNSO_7ScaleInE0ELSQ_0EEEEEENSA_6LayoutISE_NSB_IJNSC_ILi0EEESU_SU_EEEEENSB_IJNSA_10UnderscoreESX_SX_EEEEENS7_6detail27Sm100ImplicitGemmTileTraitsINSA_20SM90_TMA_LOAD_IM2COLENSA_14ComposedLayoutINSA_7SwizzleILi3ELi4ELi3EEENSA_18smem_ptr_flag_bitsILi32EEENST_INSB_IJNSC_ILi8EEENSC_ILi32EEEEEENSB_IJS19_SD_EEEEEEEvEENS11_INSA_13SM90_TMA_LOADENS13_INS14_ILi2ELi5ELi2EEES17_NST_INSB_IJS19_NSC_ILi4EEEEEENSB_IJSD_S19_EEEEEEEvEEEENS_8epilogue10collective18CollectiveEpilogueINS1O_23Sm100TmaWarpSpecializedILi4ELi2ELi16ELb1ELb0EEEJSJ_NSB_IJNST_ISG_SD_EENST_IS19_SD_EEEEESK_NSB_IJNSB_IJllllEEESD_SU_EEESK_S1X_NS1O_6fusion15FusionCallbacksIS1S_NS1Y_17LinearCombinationISK_fSK_fLNS_15FloatRoundStyleE2EEESJ_S1V_JEEENSA_5SM1004TMEM4LOAD26SM100_TMEM_LOAD_16dp128b8xES12_S1D_NSA_17SM75_U32x4_LDSM_NENSA_21SM90_TMA_STORE_IM2COLES1D_NSA_17SM90_U32x4_STSM_NENSA_39AutoVectorizingCopyWithAssumedAlignmentILi128EEEEEEvvEEEEvNT_6ParamsE --------------------------
	.section	.nv.info._ZN7cutlass13device_kernelINS_4conv6kernel13ConvUniversalINS1_16ConvProblemShapeILNS1_8OperatorE1ELi3EEENS1_10collective14CollectiveConvINS1_47MainloopSm100TmaUmmaWarpSpecializedImplicitGemmILS5_1ELi4ELi3ELi1ELi2EN4cute5tupleIJNSA_1CILi1EEESD_SD_EEEEENSB_IJNSC_ILi64EEENSC_ILi128EEENSB_IJSG_EEEEEENS_10tfloat32_tESK_NSA_8TiledMMAINSA_8MMA_AtomIJNSA_17SM100_MMA_TF32_SSISK_SK_fLi64ELi128ELNSA_4UMMA5MajorE0ELSP_1ELNSO_7ScaleInE0ELSQ_0EEEEEENSA_6LayoutISE_NSB_IJNSC_ILi0EEESU_SU_EEEEENSB_IJNSA_10UnderscoreESX_SX_EEEEENS7_6detail27Sm100ImplicitGemmTileTraitsINSA_20SM90_TMA_LOAD_IM2COLENSA_14ComposedLayoutINSA_7SwizzleILi3ELi4ELi3EEENSA_18smem_ptr_flag_bitsILi32EEENST_INSB_IJNSC_ILi8EEENSC_ILi32EEEEEENSB_IJS19_SD_EEEEEEEvEENS11_INSA_13SM90_TMA_LOADENS13_INS14_ILi2ELi5ELi2EEES17_NST_INSB_IJS19_NSC_ILi4EEEEEENSB_IJSD_S19_EEEEEEEvEEEENS_8epilogue10collective18CollectiveEpilogueINS1O_23Sm100TmaWarpSpecializedILi4ELi2ELi16ELb1ELb0EEEJSJ_NSB_IJNST_ISG_SD_EENST_IS19_SD_EEEEESK_NSB_IJNSB_IJllllEEESD_SU_EEESK_S1X_NS1O_6fusion15FusionCallbacksIS1S_NS1Y_17LinearCombinationISK_fSK_fLNS_15FloatRoundStyleE2EEESJ_S1V_JEEENSA_5SM1004TMEM4LOAD26SM100_TMEM_LOAD_16dp128b8xES12_S1D_NSA_17SM75_U32x4_LDSM_NENSA_21SM90_TMA_STORE_IM2COLES1D_NSA_17SM90_U32x4_STSM_NENSA_39AutoVectorizingCopyWithAssumedAlignmentILi128EEEEEEvvEEEEvNT_6ParamsE,"",@"SHT_CUDA_INFO"
	.sectionflags	@""
	.align	4


	//----- nvinfo : EIATTR_CUDA_API_VERSION
	.align		4
        /*0000*/ 	.byte	0x04, 0x37
        /*0002*/ 	.short	(.L_31 - .L_30)
.L_30:
        /*0004*/ 	.word	0x00000082


	//----- nvinfo : EIATTR_KPARAM_INFO
	.align		4
.L_31:
        /*0008*/ 	.byte	0x04, 0x17
        /*000a*/ 	.short	(.L_33 - .L_32)
.L_32:
        /*000c*/ 	.word	0x00000000
        /*0010*/ 	.short	0x0000
        /*0012*/ 	.short	0x0000
        /*0014*/ 	.byte	0x00, 0xf0, 0x01, 0x24


	//----- nvinfo : EIATTR_AT_ENTRY_FRAGMENTS
	.align		4
.L_33:
        /*0018*/ 	.byte	0x04, 0x4f
        /*001a*/ 	.short	(.L_35 - .L_34)


	//   ....[0]....
.L_34:
        /*001c*/ 	.word	0x00000006


	//----- nvinfo : EIATTR_RESERVED_SMEM_USED
	.align		4
.L_35:
        /*0020*/ 	.byte	0x01, 0x41
	.zero		2


	//----- nvinfo : EIATTR_SPARSE_MMA_MASK
	.align		4
        /*0024*/ 	.byte	0x03, 0x50
        /*0026*/ 	.short	0x0000


	//----- nvinfo : EIATTR_TCGEN05_1CTA_USED
	.align		4
        /*0028*/ 	.byte	0x01, 0x51
	.zero		2


	//----- nvinfo : EIATTR_MAXREG_COUNT
	.align		4
        /*002c*/ 	.byte	0x03, 0x1b
        /*002e*/ 	.short	0x00ff


	//----- nvinfo : EIATTR_NUM_BARRIERS
	.align		4
        /*0030*/ 	.byte	0x02, 0x4c
        /*0032*/ 	.byte	0x07
	.zero		1


	//----- nvinfo : EIATTR_EXTERNS
	.align		4
        /*0034*/ 	.byte	0x04, 0x0f
        /*0036*/ 	.short	(.L_37 - .L_36)


	//   ....[0]....
	.align		4
.L_36:
        /*0038*/ 	.word	index@(__assertfail)


	//----- nvinfo : EIATTR_MERCURY_ISA_VERSION
	.align		4
.L_37:
        /*003c*/ 	.byte	0x03, 0x5f
        /*003e*/ 	.short	0x0101


	//----- nvinfo : EIATTR_INT_WARP_WIDE_INSTR_OFFSETS
	.align		4
        /*0040*/ 	.byte	0x04, 0x31
        /*0042*/ 	.short	(.L_39 - .L_38)


	//   ....[0]....
.L_38:
        /*0044*/ 	.word	0x00006de0


	//   ....[1]....
        /*0048*/ 	.word	0x00006e00


	//   ....[2]....
        /*004c*/ 	.word	0x00006e30


	//   ....[3]....
        /*0050*/ 	.word	0x00007b90


	//   ....[4]....
        /*0054*/ 	.word	0x00007c00


	//   ....[5]....
        /*0058*/ 	.word	0x00007d10


	//   ....[6]....
        /*005c*/ 	.word	0x00007d90


	//   ....[7]....
        /*0060*/ 	.word	0x00007e90


	//   ....[8]....
        /*0064*/ 	.word	0x00007f10


	//   ....[9]....
        /*0068*/ 	.word	0x00008030


	//   ....[10]....
        /*006c*/ 	.word	0x00008140


	//----- nvinfo : EIATTR_COOP_GROUP_MASK_REGIDS
	.align		4
.L_39:
        /*0070*/ 	.byte	0x04, 0x29
        /*0072*/ 	.short	(.L_41 - .L_40)


	//   ....[0]....
.L_40:
        /*0074*/ 	.word	0xffffffff


	//   ....[1]....
        /*0078*/ 	.word	0xffffffff


	//   ....[2]....
        /*007c*/ 	.word	0xffffffff


	//   ....[3]....
        /*0080*/ 	.word	0xffffffff


	//   ....[4]....
        /*0084*/ 	.word	0xffffffff


	//   ....[5]....
        /*0088*/ 	.word	0xffffffff


	//   ....[6]....
        /*008c*/ 	.word	0xffffffff


	//   ....[7]....
        /*0090*/ 	.word	0xffffffff


	//   ....[8]....
        /*0094*/ 	.word	0xffffffff


	//   ....[9]....
        /*0098*/ 	.word	0xffffffff


	//   ....[10]....
        /*009c*/ 	.word	0xffffffff


	//   ....[11]....
        /*00a0*/ 	.word	0xffffffff


	//----- nvinfo : EIATTR_COOP_GROUP_INSTR_OFFSETS
	.align		4
.L_41:
        /*00a4*/ 	.byte	0x04, 0x28
        /*00a6*/ 	.short	(.L_43 - .L_42)


	//   ....[0]....
.L_42:
        /*00a8*/ 	.word	0x00000090


	//   ....[1]....
        /*00ac*/ 	.word	0x000004f0


	//   ....[2]....
        /*00b0*/ 	.word	0x00000660


	//   ....[3]....
        /*00b4*/ 	.word	0x00000800


	//   ....[4]....
        /*00b8*/ 	.word	0x00000900


	//   ....[5]....
        /*00bc*/ 	.word	0x00000a50


	//   ....[6]....
        /*00c0*/ 	.word	0x000051c0


	//   ....[7]....
        /*00c4*/ 	.word	0x00005f20


	//   ....[8]....
        /*00c8*/ 	.word	0x00006130


	//   ....[9]....
        /*00cc*/ 	.word	0x00006160


	//   ....[10]....
        /*00d0*/ 	.word	0x00006cc0


	//   ....[11]....
        /*00d4*/ 	.word	0x00006f00


	//----- nvinfo : EIATTR_VRC_CTA_INIT_COUNT
	.align		4
.L_43:
        /*00d8*/ 	.byte	0x02, 0x4a
        /*00da*/ 	.byte	0x80
	.zero		1


	//----- nvinfo : EIATTR_SYSCALL_OFFSETS
	.align		4
        /*00dc*/ 	.byte	0x04, 0x46
        /*00de*/ 	.short	(.L_45 - .L_44)


	//   ....[0]....
.L_44:
        /*00e0*/ 	.word	0x00008d80


	//   ....[1]....
        /*00e4*/ 	.word	0x00008e70


	//   ....[2]....
        /*00e8*/ 	.word	0x00009860


	//   ....[3]....
        /*00ec*/ 	.word	0x0000a260


	//   ....[4]....
        /*00f0*/ 	.word	0x0000abf0


	//   ....[5]....
        /*00f4*/ 	.word	0x0000b560


	//----- nvinfo : EIATTR_MBARRIER_INSTR_OFFSETS
	.align		4
.L_45:
        /*00f8*/ 	.byte	0x04, 0x39
        /*00fa*/ 	.short	(.L_47 - .L_46)


	//   ....[0]....
.L_46:
        /*00fc*/ 	.word	0x000005d0
        /*0100*/ 	.word	0x000000ff
        /*0104*/ 	.word	0x00000000
        /*0108*/ 	.short	0x0100
        /*010a*/ 	.byte	0x04
	.zero		1


	//   ....[1]....
        /*010c*/ 	.word	0x000005e0
        /*0110*/ 	.word	0x000000ff
        /*0114*/ 	.word	0x00000020
        /*0118*/ 	.short	0x0100
        /*011a*/ 	.byte	0x04
	.zero		1


	//   ....[2]....
        /*011c*/ 	.word	0x000005f0
        /*0120*/ 	.word	0x000000ff
        /*0124*/ 	.word	0x00000008
        /*0128*/ 	.short	0x0100
        /*012a*/ 	.byte	0x04
	.zero		1


	//   ....[3]....
        /*012c*/ 	.word	0x00000600
        /*0130*/ 	.word	0x000000ff
        /*0134*/ 	.word	0x00000028
        /*0138*/ 	.short	0x0100
        /*013a*/ 	.byte	0x04
	.zero		1


	//   ....[4]....
        /*013c*/ 	.word	0x00000610
        /*0140*/ 	.word	0x000000ff
        /*0144*/ 	.word	0x00000010
        /*0148*/ 	.short	0x0100
        /*014a*/ 	.byte	0x04
	.zero		1


	//   ....[5]....
        /*014c*/ 	.word	0x00000620
        /*0150*/ 	.word	0x000000ff
        /*0154*/ 	.word	0x00000030
        /*0158*/ 	.short	0x0100
        /*015a*/ 	.byte	0x04
	.zero		1


	//   ....[6]....
        /*015c*/ 	.word	0x00000630
        /*0160*/ 	.word	0x000000ff
        /*0164*/ 	.word	0x00000018
        /*0168*/ 	.short	0x0100
        /*016a*/ 	.byte	0x04
	.zero		1


	//   ....[7]....
        /*016c*/ 	.word	0x00000640
        /*0170*/ 	.word	0x000000ff
        /*0174*/ 	.word	0x00000038
        /*0178*/ 	.short	0x0100
        /*017a*/ 	.byte	0x04
	.zero		1


	//   ....[8]....
        /*017c*/ 	.word	0x00000770
        /*0180*/ 	.word	0x000000ff
        /*0184*/ 	.word	0x00000040
        /*0188*/ 	.short	0x0100
        /*018a*/ 	.byte	0x04
	.zero		1


	//   ....[9]....
        /*018c*/ 	.word	0x00000780
        /*0190*/ 	.word	0x000000ff
        /*0194*/ 	.word	0x00000060
        /*0198*/ 	.short	0x0100
        /*019a*/ 	.byte	0x04
	.zero		1


	//   ....[10]....
        /*019c*/ 	.word	0x00000790
        /*01a0*/ 	.word	0x000000ff
        /*01a4*/ 	.word	0x00000048
        /*01a8*/ 	.short	0x0100
        /*01aa*/ 	.byte	0x04
	.zero		1


	//   ....[11]....
        /*01ac*/ 	.word	0x000007a0
        /*01b0*/ 	.word	0x000000ff
        /*01b4*/ 	.word	0x00000068
        /*01b8*/ 	.short	0x0100
        /*01ba*/ 	.byte	0x04
	.zero		1


	//   ....[12]....
        /*01bc*/ 	.word	0x000007b0
        /*01c0*/ 	.word	0x000000ff
        /*01c4*/ 	.word	0x00000050
        /*01c8*/ 	.short	0x0100
        /*01ca*/ 	.byte	0x04
	.zero		1


	//   ....[13]....
        /*01cc*/ 	.word	0x000007c0
        /*01d0*/ 	.word	0x000000ff
        /*01d4*/ 	.word	0x00000070
        /*01d8*/ 	.short	0x0100
        /*01da*/ 	.byte	0x04
	.zero		1


	//   ....[14]....
        /*01dc*/ 	.word	0x000007d0
        /*01e0*/ 	.word	0x000000ff
        /*01e4*/ 	.word	0x00000058
        /*01e8*/ 	.short	0x0100
        /*01ea*/ 	.byte	0x04
	.zero		1


	//   ....[15]....
        /*01ec*/ 	.word	0x000007e0
        /*01f0*/ 	.word	0x000000ff
        /*01f4*/ 	.word	0x00000078
        /*01f8*/ 	.short	0x0100
        /*01fa*/ 	.byte	0x04
	.zero		1


	//   ....[16]....
        /*01fc*/ 	.word	0x000008d0
        /*0200*/ 	.word	0x000000ff
        /*0204*/ 	.word	0x00000080
        /*0208*/ 	.short	0x0100
        /*020a*/ 	.byte	0x06
	.zero		1


	//   ....[17]....
        /*020c*/ 	.word	0x000008e0
        /*0210*/ 	.word	0x000000ff
        /*0214*/ 	.word	0x00000088
        /*0218*/ 	.short	0x0100
        /*021a*/ 	.byte	0x06
	.zero		1


	//   ....[18]....
        /*021c*/ 	.word	0x00000a20
        /*0220*/ 	.word	0x000000ff
        /*0224*/ 	.word	0x00000090
        /*0228*/ 	.short	0x0100
        /*022a*/ 	.byte	0x06
	.zero		1


	//   ....[19]....
        /*022c*/ 	.word	0x00000a30
        /*0230*/ 	.word	0x000000ff
        /*0234*/ 	.word	0x00000098
        /*0238*/ 	.short	0x0100
        /*023a*/ 	.byte	0x06
	.zero		1


	//   ....[20]....
        /*023c*/ 	.word	0x00000b80
        /*0240*/ 	.word	0x000000ff
        /*0244*/ 	.word	0x000000a0
        /*0248*/ 	.short	0x0100
        /*024a*/ 	.byte	0x04
	.zero		1


	//   ....[21]....
        /*024c*/ 	.word	0x00000b90
        /*0250*/ 	.word	0x000000ff
        /*0254*/ 	.word	0x000000b0
        /*0258*/ 	.short	0x0100
        /*025a*/ 	.byte	0x04
	.zero		1


	//   ....[22]....
        /*025c*/ 	.word	0x00000ba0
        /*0260*/ 	.word	0x000000ff
        /*0264*/ 	.word	0x000000a8
        /*0268*/ 	.short	0x0100
        /*026a*/ 	.byte	0x04
	.zero		1


	//   ....[23]....
        /*026c*/ 	.word	0x00000bb0
        /*0270*/ 	.word	0x000000ff
        /*0274*/ 	.word	0x000000b8
        /*0278*/ 	.short	0x0100
        /*027a*/ 	.byte	0x04
	.zero		1


	//   ....[24]....
        /*027c*/ 	.word	0x00001580
        /*0280*/ 	.word	0x000000ff
        /*0284*/ 	.word	0x00000020
        /*0288*/ 	.short	0x010a
        /*028a*/ 	.byte	0x04
	.zero		1


	//   ....[25]....
        /*028c*/ 	.word	0x00002460
        /*0290*/ 	.word	0x000000ff
        /*0294*/ 	.word	0x00000020
        /*0298*/ 	.short	0x010a
        /*029a*/ 	.byte	0x07
	.zero		1


	//   ....[26]....
        /*029c*/ 	.word	0x000027d0
        /*02a0*/ 	.word	0x000000ff
        /*02a4*/ 	.word	0x00000020
        /*02a8*/ 	.short	0x010a
        /*02aa*/ 	.byte	0x0e
	.zero		1


	//   ....[27]....
        /*02ac*/ 	.word	0x000033e0
        /*02b0*/ 	.word	0x000000ff
        /*02b4*/ 	.word	0x00000088
        /*02b8*/ 	.short	0x0101
        /*02ba*/ 	.byte	0x2f
	.zero		1


	//   ....[28]....
        /*02bc*/ 	.word	0x00003410
        /*02c0*/ 	.word	0x000000ff
        /*02c4*/ 	.word	0x00000020
        /*02c8*/ 	.short	0x010a
        /*02ca*/ 	.byte	0x04
	.zero		1


	//   ....[29]....
        /*02cc*/ 	.word	0x00004260
        /*02d0*/ 	.word	0x000000ff
        /*02d4*/ 	.word	0x00000020
        /*02d8*/ 	.short	0x010a
        /*02da*/ 	.byte	0x07
	.zero		1


	//   ....[30]....
        /*02dc*/ 	.word	0x00004590
        /*02e0*/ 	.word	0x000000ff
        /*02e4*/ 	.word	0x00000020
        /*02e8*/ 	.short	0x010a
        /*02ea*/ 	.byte	0x0e
	.zero		1


	//   ....[31]....
        /*02ec*/ 	.word	0x000051d0
        /*02f0*/ 	.word	0x000000ff
        /*02f4*/ 	.word	0x00000090
        /*02f8*/ 	.short	0x010a
        /*02fa*/ 	.byte	0x2f
	.zero		1


	//   ....[32]....
        /*02fc*/ 	.word	0x000052b0
        /*0300*/ 	.word	0x000000ff
        /*0304*/ 	.word	0x00000000
        /*0308*/ 	.short	0x0101
        /*030a*/ 	.byte	0x04
	.zero		1


	//   ....[33]....
        /*030c*/ 	.word	0x00005990
        /*0310*/ 	.word	0x000000ff
        /*0314*/ 	.word	0x00000000
        /*0318*/ 	.short	0x010a
        /*031a*/ 	.byte	0x04
	.zero		1


	//   ....[34]....
        /*031c*/ 	.word	0x00005a30
        /*0320*/ 	.word	0x000000ff
        /*0324*/ 	.word	0x00000000
        /*0328*/ 	.short	0x010a
        /*032a*/ 	.byte	0x05
	.zero		1


	//   ....[35]....
        /*032c*/ 	.word	0x00005ad0
        /*0330*/ 	.word	0x000000ff
        /*0334*/ 	.word	0x00000000
        /*0338*/ 	.short	0x010a
        /*033a*/ 	.byte	0x05
	.zero		1


	//   ....[36]....
        /*033c*/ 	.word	0x00005b80
        /*0340*/ 	.word	0x00000000
        /*0344*/ 	.word	0x00000000
        /*0348*/ 	.short	0x010a
        /*034a*/ 	.byte	0xff
	.zero		1


	//   ....[37]....
        /*034c*/ 	.word	0x00005cd0
        /*0350*/ 	.word	0x000000ff
        /*0354*/ 	.word	0x00000098
        /*0358*/ 	.short	0x010a
        /*035a*/ 	.byte	0x04
	.zero		1


	//   ....[38]....
        /*035c*/ 	.word	0x00005d70
        /*0360*/ 	.word	0x000000ff
        /*0364*/ 	.word	0x00000090
        /*0368*/ 	.short	0x010a
        /*036a*/ 	.byte	0x04
	.zero		1


	//   ....[39]....
        /*036c*/ 	.word	0x00005e10
        /*0370*/ 	.word	0x000000ff
        /*0374*/ 	.word	0x00000000
        /*0378*/ 	.short	0x0101
        /*037a*/ 	.byte	0x05
	.zero		1


	//   ....[40]....
        /*037c*/ 	.word	0x00005e50
        /*0380*/ 	.word	0x000000ff
        /*0384*/ 	.word	0x00000098
        /*0388*/ 	.short	0x0106
        /*038a*/ 	.byte	0x04
	.zero		1


	//   ....[41]....
        /*038c*/ 	.word	0x00005e90
        /*0390*/ 	.word	0x00000000
        /*0394*/ 	.word	0x00000098
        /*0398*/ 	.short	0x010a
        /*039a*/ 	.byte	0xff
	.zero		1


	//   ....[42]....
        /*039c*/ 	.word	0x00006480
        /*03a0*/ 	.word	0x000000ff
        /*03a4*/ 	.word	0x00000090
        /*03a8*/ 	.short	0x010a
        /*03aa*/ 	.byte	0x17
	.zero		1


	//   ....[43]....
        /*03ac*/ 	.word	0x00006530
        /*03b0*/ 	.word	0x000000ff
        /*03b4*/ 	.word	0x00000000
        /*03b8*/ 	.short	0x0101
        /*03ba*/ 	.byte	0x2c
	.zero		1


	//   ....[44]....
        /*03bc*/ 	.word	0x00006540
        /*03c0*/ 	.word	0x000000ff
        /*03c4*/ 	.word	0x000000b0
        /*03c8*/ 	.short	0x010a
        /*03ca*/ 	.byte	0x1b
	.zero		1


	//   ....[45]....
        /*03cc*/ 	.word	0x000065e0
        /*03d0*/ 	.word	0x000000ff
        /*03d4*/ 	.word	0x00000000
        /*03d8*/ 	.short	0x010a
        /*03da*/ 	.byte	0x04
	.zero		1


	//   ....[46]....
        /*03dc*/ 	.word	0x00006630
        /*03e0*/ 	.word	0x000000ff
        /*03e4*/ 	.word	0x00000000
        /*03e8*/ 	.short	0x010a
        /*03ea*/ 	.byte	0x15
	.zero		1


	//   ....[47]....
        /*03ec*/ 	.word	0x00006770
        /*03f0*/ 	.word	0x000000ff
        /*03f4*/ 	.word	0x00000000
        /*03f8*/ 	.short	0x010a
        /*03fa*/ 	.byte	0x05
	.zero		1


	//   ....[48]....
        /*03fc*/ 	.word	0x00006c10
        /*0400*/ 	.word	0x000000ff
        /*0404*/ 	.word	0x00000000
        /*0408*/ 	.short	0x010a
        /*040a*/ 	.byte	0x04
	.zero		1


	//   ....[49]....
        /*040c*/ 	.word	0x00006ca0
        /*0410*/ 	.word	0x000000ff
        /*0414*/ 	.word	0x00000000
        /*0418*/ 	.short	0x010a
        /*041a*/ 	.byte	0x04
	.zero		1


	//   ....[50]....
        /*041c*/ 	.word	0x00007270
        /*0420*/ 	.word	0x000000ff
        /*0424*/ 	.word	0x00000090
        /*0428*/ 	.short	0x010a
        /*042a*/ 	.byte	0x14
	.zero		1


	//   ....[51]....
        /*042c*/ 	.word	0x00007300
        /*0430*/ 	.word	0x000000ff
        /*0434*/ 	.word	0x00000000
        /*0438*/ 	.short	0x0101
        /*043a*/ 	.byte	0x2e
	.zero		1


	//   ....[52]....
        /*043c*/ 	.word	0x00007830
        /*0440*/ 	.word	0x000000ff
        /*0444*/ 	.word	0x00000088
        /*0448*/ 	.short	0x010a
        /*044a*/ 	.byte	0x14
	.zero		1


	//   ....[53]....
        /*044c*/ 	.word	0x000079d0
        /*0450*/ 	.word	0x000000ff
        /*0454*/ 	.word	0x00000060
        /*0458*/ 	.short	0x010a
        /*045a*/ 	.byte	0x14
	.zero		1


	//   ....[54]....
        /*045c*/ 	.word	0x00007ca0
        /*0460*/ 	.word	0x000000ff
        /*0464*/ 	.word	0x00000040
        /*0468*/ 	.short	0x010b
        /*046a*/ 	.byte	0x14
	.zero		1


	//   ....[55]....
        /*046c*/ 	.word	0x00007cb0
        /*0470*/ 	.word	0x000000ff
        /*0474*/ 	.word	0x00000000
        /*0478*/ 	.short	0x0101
        /*047a*/ 	.byte	0x32
	.zero		1


	//   ....[56]....
        /*047c*/ 	.word	0x00007cd0
        /*0480*/ 	.word	0x000000ff
        /*0484*/ 	.word	0x00000068
        /*0488*/ 	.short	0x010a
        /*048a*/ 	.byte	0x14
	.zero		1


	//   ....[57]....
        /*048c*/ 	.word	0x00007e20
        /*0490*/ 	.word	0x000000ff
        /*0494*/ 	.word	0x00000048
        /*0498*/ 	.short	0x010b
        /*049a*/ 	.byte	0x14
	.zero		1


	//   ....[58]....
        /*049c*/ 	.word	0x00007e30
        /*04a0*/ 	.word	0x000000ff
        /*04a4*/ 	.word	0x00000000
        /*04a8*/ 	.short	0x0101
        /*04aa*/ 	.byte	0x31
	.zero		1


	//   ....[59]....
        /*04ac*/ 	.word	0x00007e50
        /*04b0*/ 	.word	0x000000ff
        /*04b4*/ 	.word	0x00000070
        /*04b8*/ 	.short	0x010a
        /*04ba*/ 	.byte	0x14
	.zero		1


	//   ....[60]....
        /*04bc*/ 	.word	0x00007fa0
        /*04c0*/ 	.word	0x000000ff
        /*04c4*/ 	.word	0x00000050
        /*04c8*/ 	.short	0x010b
        /*04ca*/ 	.byte	0x14
	.zero		1


	//   ....[61]....
        /*04cc*/ 	.word	0x00007fb0
        /*04d0*/ 	.word	0x000000ff
        /*04d4*/ 	.word	0x00000000
        /*04d8*/ 	.short	0x0101
        /*04da*/ 	.byte	0x30
	.zero		1


	//   ....[62]....
        /*04dc*/ 	.word	0x00007fd0
        /*04e0*/ 	.word	0x000000ff
        /*04e4*/ 	.word	0x00000078
        /*04e8*/ 	.short	0x010a
        /*04ea*/ 	.byte	0x14
	.zero		1


	//   ....[63]....
        /*04ec*/ 	.word	0x000081b0
        /*04f0*/ 	.word	0x000000ff
        /*04f4*/ 	.word	0x00000058
        /*04f8*/ 	.short	0x010b
        /*04fa*/ 	.byte	0x14
	.zero		1


	//   ....[64]....
        /*04fc*/ 	.word	0x000081c0
        /*0500*/ 	.word	0x000000ff
        /*0504*/ 	.word	0x00000000
        /*0508*/ 	.short	0x0101
        /*050a*/ 	.byte	0x2f
	.zero		1


	//   ....[65]....
        /*050c*/ 	.word	0x000081f0
        /*0510*/ 	.word	0x000000ff
        /*0514*/ 	.word	0x00000060
        /*0518*/ 	.short	0x010a
        /*051a*/ 	.byte	0x14
	.zero		1


	//   ....[66]....
        /*051c*/ 	.word	0x00008210
        /*0520*/ 	.word	0x000000ff
        /*0524*/ 	.word	0x00000068
        /*0528*/ 	.short	0x010a
        /*052a*/ 	.byte	0x14
	.zero		1


	//   ....[67]....
        /*052c*/ 	.word	0x00008230
        /*0530*/ 	.word	0x000000ff
        /*0534*/ 	.word	0x00000070
        /*0538*/ 	.short	0x010a
        /*053a*/ 	.byte	0x14
	.zero		1


	//   ....[68]....
        /*053c*/ 	.word	0x00008270
        /*0540*/ 	.word	0x00000000
        /*0544*/ 	.word	0x00000078
        /*0548*/ 	.short	0x010a
        /*054a*/ 	.byte	0xff
	.zero		1


	//   ....[69]....
        /*054c*/ 	.word	0x00008630
        /*0550*/ 	.word	0x000000ff
        /*0554*/ 	.word	0x00000090
        /*0558*/ 	.short	0x010a
        /*055a*/ 	.byte	0x31
	.zero		1


	//   ....[70]....
        /*055c*/ 	.word	0x00008700
        /*0560*/ 	.word	0x000000ff
        /*0564*/ 	.word	0x00000000
        /*0568*/ 	.short	0x0101
        /*056a*/ 	.byte	0x04
	.zero		1


	//   ....[71]....
        /*056c*/ 	.word	0x00009360
        /*0570*/ 	.word	0x000000ff
        /*0574*/ 	.word	0x00000040
        /*0578*/ 	.short	0x010a
        /*057a*/ 	.byte	0x31
	.zero		1


	//   ....[72]....
        /*057c*/ 	.word	0x00009410
        /*0580*/ 	.word	0x00000054
        /*0584*/ 	.word	0x000000a0
        /*0588*/ 	.short	0x010a
        /*058a*/ 	.byte	0xff
	.zero		1


	//   ....[73]....
        /*058c*/ 	.word	0x00009660
        /*0590*/ 	.word	0x000000ff
        /*0594*/ 	.word	0x00000040
        /*0598*/ 	.short	0x010a
        /*059a*/ 	.byte	0x31
	.zero		1


	//   ....[74]....
        /*059c*/ 	.word	0x00009740
        /*05a0*/ 	.word	0x00000054
        /*05a4*/ 	.word	0x000000a0
        /*05a8*/ 	.short	0x010a
        /*05aa*/ 	.byte	0xff
	.zero		1


	//   ....[75]....
        /*05ac*/ 	.word	0x00009f90
        /*05b0*/ 	.word	0x00000000
        /*05b4*/ 	.word	0x00000000
        /*05b8*/ 	.short	0x0101
        /*05ba*/ 	.byte	0xff
	.zero		1


	//   ....[76]....
        /*05bc*/ 	.word	0x00009fa0
        /*05c0*/ 	.word	0x00000002
        /*05c4*/ 	.word	0x00000040
        /*05c8*/ 	.short	0x010a
        /*05ca*/ 	.byte	0xff
	.zero		1


	//   ....[77]....
        /*05cc*/ 	.word	0x0000a060
        /*05d0*/ 	.word	0x00000002
        /*05d4*/ 	.word	0x00000040
        /*05d8*/ 	.short	0x010a
        /*05da*/ 	.byte	0xff
	.zero		1


	//   ....[78]....
        /*05dc*/ 	.word	0x0000a920
        /*05e0*/ 	.word	0x00000002
        /*05e4*/ 	.word	0x00000000
        /*05e8*/ 	.short	0x0101
        /*05ea*/ 	.byte	0xff
	.zero		1


	//   ....[79]....
        /*05ec*/ 	.word	0x0000a940
        /*05f0*/ 	.word	0x00000000
        /*05f4*/ 	.word	0x00000040
        /*05f8*/ 	.short	0x010a
        /*05fa*/ 	.byte	0xff
	.zero		1


	//   ....[80]....
        /*05fc*/ 	.word	0x0000a9f0
        /*0600*/ 	.word	0x00000000
        /*0604*/ 	.word	0x00000040
        /*0608*/ 	.short	0x010a
        /*060a*/ 	.byte	0xff
	.zero		1


	//   ....[81]....
        /*060c*/ 	.word	0x0000b2a0
        /*0610*/ 	.word	0x00000010
        /*0614*/ 	.word	0x00000000
        /*0618*/ 	.short	0x0101
        /*061a*/ 	.byte	0xff
	.zero		1


	//   ....[82]....
        /*061c*/ 	.word	0x0000b2c0
        /*0620*/ 	.word	0x00000002
        /*0624*/ 	.word	0x00000040
        /*0628*/ 	.short	0x010a
        /*062a*/ 	.byte	0xff
	.zero		1


	//   ....[83]....
        /*062c*/ 	.word	0x0000b370
        /*0630*/ 	.word	0x00000002
        /*0634*/ 	.word	0x00000040
        /*0638*/ 	.short	0x010a
        /*063a*/ 	.byte	0xff
	.zero		1


	//   ....[84]....
        /*063c*/ 	.word	0x0000b940
        /*0640*/ 	.word	0x000000ff
        /*0644*/ 	.word	0x00000000
        /*0648*/ 	.short	0x0101
        /*064a*/ 	.byte	0x04
	.zero		1


	//   ....[85]....
        /*064c*/ 	.word	0x0000bc80
        /*0650*/ 	.word	0x00000000
        /*0654*/ 	.word	0x00000000
        /*0658*/ 	.short	0x0101
        /*065a*/ 	.byte	0xff
	.zero		1


	//   ....[86]....
        /*065c*/ 	.word	0x0000bef0
        /*0660*/ 	.word	0x000000ff
        /*0664*/ 	.word	0x00000000
        /*0668*/ 	.short	0x0101
        /*066a*/ 	.byte	0x04
	.zero		1


	//   ....[87]....
        /*066c*/ 	.word	0x0000bf40
        /*0670*/ 	.word	0x00000020
        /*0674*/ 	.word	0x00000020
        /*0678*/ 	.short	0x010a
        /*067a*/ 	.byte	0xff
	.zero		1


	//   ....[88]....
        /*067c*/ 	.word	0x0000bfc0
        /*0680*/ 	.word	0x00000020
        /*0684*/ 	.word	0x00000020
        /*0688*/ 	.short	0x010a
        /*068a*/ 	.byte	0xff
	.zero		1


	//   ....[89]....
        /*068c*/ 	.word	0x0000c020
        /*0690*/ 	.word	0x00000000
        /*0694*/ 	.word	0x00000090
        /*0698*/ 	.short	0x010a
        /*069a*/ 	.byte	0xff
	.zero		1


	//   ....[90]....
        /*069c*/ 	.word	0x0000c080
        /*06a0*/ 	.word	0x00000000
        /*06a4*/ 	.word	0x00000000
        /*06a8*/ 	.short	0x010a
        /*06aa*/ 	.byte	0xff
	.zero		1


	//   ....[91]....
        /*06ac*/ 	.word	0x0000c0e0
        /*06b0*/ 	.word	0x00000000
        /*06b4*/ 	.word	0x00000000
        /*06b8*/ 	.short	0x010a
        /*06ba*/ 	.byte	0xff
	.zero		1


	//   ....[92]....
        /*06bc*/ 	.word	0x0000c140
        /*06c0*/ 	.word	0x00000000
        /*06c4*/ 	.word	0x00000000
        /*06c8*/ 	.short	0x010a
        /*06ca*/ 	.byte	0xff
	.zero		1


	//   ....[93]....
        /*06cc*/ 	.word	0x0000c1a0
        /*06d0*/ 	.word	0x00000004
        /*06d4*/ 	.word	0x00000098
        /*06d8*/ 	.short	0x010a
        /*06da*/ 	.byte	0xff
	.zero		1


	//   ....[94]....
        /*06dc*/ 	.word	0x0000c200
        /*06e0*/ 	.word	0x00000004
        /*06e4*/ 	.word	0x00000090
        /*06e8*/ 	.short	0x010a
        /*06ea*/ 	.byte	0xff
	.zero		1


	//   ....[95]....
        /*06ec*/ 	.word	0x0000c260
        /*06f0*/ 	.word	0x00000000
        /*06f4*/ 	.word	0x00000090
        /*06f8*/ 	.short	0x010a
        /*06fa*/ 	.byte	0xff
	.zero		1


	//   ....[96]....
        /*06fc*/ 	.word	0x0000c2c0
        /*0700*/ 	.word	0x00000000
        /*0704*/ 	.word	0x000000b0
        /*0708*/ 	.short	0x010a
        /*070a*/ 	.byte	0xff
	.zero		1


	//   ....[97]....
        /*070c*/ 	.word	0x0000c320
        /*0710*/ 	.word	0x00000000
        /*0714*/ 	.word	0x00000000
        /*0718*/ 	.short	0x010a
        /*071a*/ 	.byte	0xff
	.zero		1


	//   ....[98]....
        /*071c*/ 	.word	0x0000c380
        /*0720*/ 	.word	0x00000000
        /*0724*/ 	.word	0x00000000
        /*0728*/ 	.short	0x010a
        /*072a*/ 	.byte	0xff
	.zero		1


	//   ....[99]....
        /*072c*/ 	.word	0x0000c3e0
        /*0730*/ 	.word	0x00000000
        /*0734*/ 	.word	0x00000000
        /*0738*/ 	.short	0x010a
        /*073a*/ 	.byte	0xff
	.zero		1


	//   ....[100]....
        /*073c*/ 	.word	0x0000c440
        /*0740*/ 	.word	0x00000000
        /*0744*/ 	.word	0x00000090
        /*0748*/ 	.short	0x010a
        /*074a*/ 	.byte	0xff
	.zero		1


	//   ....[101]....
        /*074c*/ 	.word	0x0000c4a0
        /*0750*/ 	.word	0x00000000
        /*0754*/ 	.word	0x00000088
        /*0758*/ 	.short	0x010a
        /*075a*/ 	.byte	0xff
	.zero		1


	//   ....[102]....
        /*075c*/ 	.word	0x0000c500
        /*0760*/ 	.word	0x00000002
        /*0764*/ 	.word	0x00000060
        /*0768*/ 	.short	0x010a
        /*076a*/ 	.byte	0xff
	.zero		1


	//   ....[103]....
        /*076c*/ 	.word	0x0000c560
        /*0770*/ 	.word	0x00000002
        /*0774*/ 	.word	0x00000068
        /*0778*/ 	.short	0x010a
        /*077a*/ 	.byte	0xff
	.zero		1


	//   ....[104]....
        /*077c*/ 	.word	0x0000c5c0
        /*0780*/ 	.word	0x00000002
        /*0784*/ 	.word	0x00000070
        /*0788*/ 	.short	0x010a
        /*078a*/ 	.byte	0xff
	.zero		1


	//   ....[105]....
        /*078c*/ 	.word	0x0000c620
        /*0790*/ 	.word	0x00000000
        /*0794*/ 	.word	0x00000078
        /*0798*/ 	.short	0x010a
        /*079a*/ 	.byte	0xff
	.zero		1


	//   ....[106]....
        /*079c*/ 	.word	0x0000c680
        /*07a0*/ 	.word	0x00000000
        /*07a4*/ 	.word	0x00000060
        /*07a8*/ 	.short	0x010a
        /*07aa*/ 	.byte	0xff
	.zero		1


	//   ....[107]....
        /*07ac*/ 	.word	0x0000c6e0
        /*07b0*/ 	.word	0x00000000
        /*07b4*/ 	.word	0x00000068
        /*07b8*/ 	.short	0x010a
        /*07ba*/ 	.byte	0xff
	.zero		1


	//   ....[108]....
        /*07bc*/ 	.word	0x0000c740
        /*07c0*/ 	.word	0x00000000
        /*07c4*/ 	.word	0x00000070
        /*07c8*/ 	.short	0x010a
        /*07ca*/ 	.byte	0xff
	.zero		1


	//   ....[109]....
        /*07cc*/ 	.word	0x0000c7a0
        /*07d0*/ 	.word	0x00000000
        /*07d4*/ 	.word	0x00000090
        /*07d8*/ 	.short	0x010a
        /*07da*/ 	.byte	0xff
	.zero		1


	//   ....[110]....
        /*07dc*/ 	.word	0x0000c800
        /*07e0*/ 	.word	0x00000002
        /*07e4*/ 	.word	0x00000040
        /*07e8*/ 	.short	0x010a
        /*07ea*/ 	.byte	0xff
	.zero		1


	//   ....[111]....
        /*07ec*/ 	.word	0x0000c850
        /*07f0*/ 	.word	0x00000054
        /*07f4*/ 	.word	0x000000a0
        /*07f8*/ 	.short	0x010a
        /*07fa*/ 	.byte	0xff
	.zero		1


	//   ....[112]....
        /*07fc*/ 	.word	0x0000c8a0
        /*0800*/ 	.word	0x00000002
        /*0804*/ 	.word	0x00000040
        /*0808*/ 	.short	0x010a
        /*080a*/ 	.byte	0xff
	.zero		1


	//   ....[113]....
        /*080c*/ 	.word	0x0000c8f0
        /*0810*/ 	.word	0x00000000
        /*0814*/ 	.word	0x00000040
        /*0818*/ 	.short	0x010a
        /*081a*/ 	.byte	0xff
	.zero		1


	//   ....[114]....
        /*081c*/ 	.word	0x0000c940
        /*0820*/ 	.word	0x00000002
        /*0824*/ 	.word	0x00000040
        /*0828*/ 	.short	0x010a
        /*082a*/ 	.byte	0xff
	.zero		1


	//----- nvinfo : EIATTR_NUM_MBARRIERS
	.align		4
.L_47:
        /*082c*/ 	.byte	0x03, 0x38
        /*082e*/ 	.short	0x0018


	//----- nvinfo : EIATTR_EXIT_INSTR_OFFSETS
	.align		4
        /*0830*/ 	.byte	0x04, 0x1c
        /*0832*/ 	.short	(.L_49 - .L_48)


	//   ....[0]....
.L_48:
        /*0834*/ 	.word	0x00005bb0


	//   ....[1]....
        /*0838*/ 	.word	0x00005e60


	//   ....[2]....
        /*083c*/ 	.word	0x00005ec0


	//   ....[3]....
        /*0840*/ 	.word	0x00006f10


	//   ....[4]....
        /*0844*/ 	.word	0x000082a0


	//   ....[5]....
        /*0848*/ 	.word	0x000082e0


	//   ....[6]....
        /*084c*/ 	.word	0x0000bdd0


	//   ....[7]....
        /*0850*/ 	.word	0x0000be50


	//   ....[8]....
        /*0854*/ 	.word	0x0000be80


	//   ....[9]....
        /*0858*/ 	.word	0x0000bf00


	//----- nvinfo : EIATTR_MAX_THREADS
	.align		4
.L_49:
        /*085c*/ 	.byte	0x04, 0x05
        /*085e*/ 	.short	(.L_51 - .L_50)
.L_50:
        /*0860*/ 	.word	0x00000100
        /*0864*/ 	.word	0x00000001
        /*0868*/ 	.word	0x00000001


	//----- nvinfo : EIATTR_CRS_STACK_SIZE
	.align		4
.L_51:
        /*086c*/ 	.byte	0x04, 0x1e
        /*086e*/ 	.short	(.L_53 - .L_52)
.L_52:
        /*0870*/ 	.word	0x00000000


	//----- nvinfo : EIATTR_CBANK_PARAM_SIZE
	.align		4
.L_53:
        /*0874*/ 	.byte	0x03, 0x19
        /*0876*/ 	.short	0x0900


	//----- nvinfo : EIATTR_PARAM_CBANK
	.align		4
        /*0878*/ 	.byte	0x04, 0x0a
        /*087a*/ 	.short	(.L_55 - .L_54)
	.align		4
.L_54:
        /*087c*/ 	.word	index@(.nv.constant0._ZN7cutlass13device_kernelINS_4conv6kernel13ConvUniversalINS1_16ConvProblemShapeILNS1_8OperatorE1ELi3EEENS1_10collective14CollectiveConvINS1_47MainloopSm100TmaUmmaWarpSpecializedImplicitGemmILS5_1ELi4ELi3ELi1ELi2EN4cute5tupleIJNSA_1CILi1EEESD_SD_EEEEENSB_IJNSC_ILi64EEENSC_ILi128EEENSB_IJSG_EEEEEENS_10tfloat32_tESK_NSA_8TiledMMAINSA_8MMA_AtomIJNSA_17SM100_MMA_TF32_SSISK_SK_fLi64ELi128ELNSA_4UMMA5MajorE0ELSP_1ELNSO_7ScaleInE0ELSQ_0EEEEEENSA_6LayoutISE_NSB_IJNSC_ILi0EEESU_SU_EEEEENSB_IJNSA_10UnderscoreESX_SX_EEEEENS7_6detail27Sm100ImplicitGemmTileTraitsINSA_20SM90_TMA_LOAD_IM2COLENSA_14ComposedLayoutINSA_7SwizzleILi3ELi4ELi3EEENSA_18smem_ptr_flag_bitsILi32EEENST_INSB_IJNSC_ILi8EEENSC_ILi32EEEEEENSB_IJS19_SD_EEEEEEEvEENS11_INSA_13SM90_TMA_LOADENS13_INS14_ILi2ELi5ELi2EEES17_NST_INSB_IJS19_NSC_ILi4EEEEEENSB_IJSD_S19_EEEEEEEvEEEENS_8epilogue10collective18CollectiveEpilogueINS1O_23Sm100TmaWarpSpecializedILi4ELi2ELi16ELb1ELb0EEEJSJ_NSB_IJNST_ISG_SD_EENST_IS19_SD_EEEEESK_NSB_IJNSB_IJllllEEESD_SU_EEESK_S1X_NS1O_6fusion15FusionCallbacksIS1S_NS1Y_17LinearCombinationISK_fSK_fLNS_15FloatRoundStyleE2EEESJ_S1V_JEEENSA_5SM1004TMEM4LOAD26SM100_TMEM_LOAD_16dp128b8xES12_S1D_NSA_17SM75_U32x4_LDSM_NENSA_21SM90_TMA_STORE_IM2COLES1D_NSA_17SM90_U32x4_STSM_NENSA_39AutoVectorizingCopyWithAssumedAlignmentILi128EEEEEEvvEEEEvNT_6ParamsE)
        /*0880*/ 	.short	0x0380
        /*0882*/ 	.short	0x0900


	//----- nvinfo : EIATTR_SW_WAR
	.align		4
.L_55:
        /*0884*/ 	.byte	0x04, 0x36
        /*0886*/ 	.short	(.L_57 - .L_56)
.L_56:
        /*0888*/ 	.word	0x00000008
.L_57:


//--------------------- .nv.callgraph             --------------------------
	.section	.nv.callgraph,"",@"SHT_CUDA_CALLGRAPH"
	.align	4
	.sectionentsize	8
	.align		4
        /*0000*/ 	.word	0x00000000
	.align		4
        /*0004*/ 	.word	0xffffffff
	.align		4
        /*0008*/ 	.word	index@(_ZN7cutlass13device_kernelINS_4conv6kernel13ConvUniversalINS1_16ConvProblemShapeILNS1_8OperatorE1ELi3EEENS1_10collective14CollectiveConvINS1_47MainloopSm100TmaUmmaWarpSpecializedImplicitGemmILS5_1ELi4ELi3ELi1ELi2EN4cute5tupleIJNSA_1CILi1EEESD_SD_EEEEENSB_IJNSC_ILi64EEENSC_ILi128EEENSB_IJSG_EEEEEENS_10tfloat32_tESK_NSA_8TiledMMAINSA_8MMA_AtomIJNSA_17SM100_MMA_TF32_SSISK_SK_fLi64ELi128ELNSA_4UMMA5MajorE0ELSP_1ELNSO_7ScaleInE0ELSQ_0EEEEEENSA_6LayoutISE_NSB_IJNSC_ILi0EEESU_SU_EEEEENSB_IJNSA_10UnderscoreESX_SX_EEEEENS7_6detail27Sm100ImplicitGemmTileTraitsINSA_20SM90_TMA_LOAD_IM2COLENSA_14ComposedLayoutINSA_7SwizzleILi3ELi4ELi3EEENSA_18smem_ptr_flag_bitsILi32EEENST_INSB_IJNSC_ILi8EEENSC_ILi32EEEEEENSB_IJS19_SD_EEEEEEEvEENS11_INSA_13SM90_TMA_LOADENS13_INS14_ILi2ELi5ELi2EEES17_NST_INSB_IJS19_NSC_ILi4EEEEEENSB_IJSD_S19_EEEEEEEvEEEENS_8epilogue10collective18CollectiveEpilogueINS1O_23Sm100TmaWarpSpecializedILi4ELi2ELi16ELb1ELb0EEEJSJ_NSB_IJNST_ISG_SD_EENST_IS19_SD_EEEEESK_NSB_IJNSB_IJllllEEESD_SU_EEESK_S1X_NS1O_6fusion15FusionCallbacksIS1S_NS1Y_17LinearCombinationISK_fSK_fLNS_15FloatRoundStyleE2EEESJ_S1V_JEEENSA_5SM1004TMEM4LOAD26SM100_TMEM_LOAD_16dp128b8xES12_S1D_NSA_17SM75_U32x4_LDSM_NENSA_21SM90_TMA_STORE_IM2COLES1D_NSA_17SM90_U32x4_STSM_NENSA_39AutoVectorizingCopyWithAssumedAlignmentILi128EEEEEEvvEEEEvNT_6ParamsE)
	.align		4
        /*000c*/ 	.word	index@(__assertfail)
	.align		4
        /*0010*/ 	.word	0x00000000
	.align		4
        /*0014*/ 	.word	0xfffffffe
	.align		4
        /*0018*/ 	.word	0x00000000
	.align		4
        /*001c*/ 	.word	0xfffffffd
	.align		4
        /*0020*/ 	.word	0x00000000
	.align		4
        /*0024*/ 	.word	0xfffffffc


//--------------------- .nv.constant4             --------------------------
	.section	.nv.constant4,"a",@progbits
	.align	8
	.align		8
.nv.constant4:
        /*0000*/ 	.dword	__assertfail
	.align		8
        /*0008*/ 	.dword	__unnamed_1
	.align		8
        /*0010*/ 	.dword	__unnamed_2
	.align		8
        /*0018*/ 	.dword	_ZN39_INTERNAL_f4a14036_4_k_cu_90761ccc_41794cuda3std3__45__cpo5beginE
	.align		8
        /*0020*/ 	.dword	_ZN39_INTERNAL_f4a14036_4_k_cu_90761ccc_41794cuda3std3__45__cpo3endE
	.align		8
        /*0028*/ 	.dword	_ZN39_INTERNAL_f4a14036_4_k_cu_90761ccc_41794cuda3std3__45__cpo6cbeginE
	.align		8
        /*0030*/ 	.dword	_ZN39_INTERNAL_f4a14036_4_k_cu_90761ccc_41794cuda3std3__45__cpo4cendE
	.align		8
        /*0038*/ 	.dword	_ZN39_INTERNAL_f4a14036_4_k_cu_90761ccc_41794cuda3std3__441_GLOBAL__N__f4a14036_4_k_cu_90761ccc_41796ignoreE
	.align		8
        /*0040*/ 	.dword	_ZN39_INTERNAL_f4a14036_4_k_cu_90761ccc_41794cuda3std3__419piecewise_constructE
	.align		8
        /*0048*/ 	.dword	_ZN39_INTERNAL_f4a14036_4_k_cu_90761ccc_41794cuda3std3__48in_placeE
	.align		8
        /*0050*/ 	.dword	_ZN39_INTERNAL_f4a14036_4_k_cu_90761ccc_41794cuda3std6ranges3__45__cpo4swapE
	.align		8
        /*0058*/ 	.dword	_ZN39_INTERNAL_f4a14036_4_k_cu_90761ccc_41794cuda3std6ranges3__45__cpo9iter_moveE
	.align		8
        /*0060*/ 	.dword	_ZN39_INTERNAL_f4a14036_4_k_cu_90761ccc_41794cute7productE
	.align		8
        /*0068*/ 	.dword	_ZN39_INTERNAL_f4a14036_4_k_cu_90761ccc_41794cute1_E
	.align		8
        /*0070*/ 	.dword	$str$27
	.align		8
        /*0078*/ 	.dword	$str$28
	.align		8
        /*0080*/ 	.dword	$str$29
	.align		8
        /*0088*/ 	.dword	$str$30


//--------------------- .text._ZN7cutlass13device_kernelINS_4conv6kernel13ConvUniversalINS1_16ConvProblemShapeILNS1_8OperatorE1ELi3EEENS1_10collective14CollectiveConvINS1_47MainloopSm100TmaUmmaWarpSpecializedImplicitGemmILS5_1ELi4ELi3ELi1ELi2EN4cute5tupleIJNSA_1CILi1EEESD_SD_EEEEENSB_IJNSC_ILi64EEENSC_ILi128EEENSB_IJSG_EEEEEENS_10tfloat32_tESK_NSA_8TiledMMAINSA_8MMA_AtomIJNSA_17SM100_MMA_TF32_SSISK_SK_fLi64ELi128ELNSA_4UMMA5MajorE0ELSP_1ELNSO_7ScaleInE0ELSQ_0EEEEEENSA_6LayoutISE_NSB_IJNSC_ILi0EEESU_SU_EEEEENSB_IJNSA_10UnderscoreESX_SX_EEEEENS7_6detail27Sm100ImplicitGemmTileTraitsINSA_20SM90_TMA_LOAD_IM2COLENSA_14ComposedLayoutINSA_7SwizzleILi3ELi4ELi3EEENSA_18smem_ptr_flag_bitsILi32EEENST_INSB_IJNSC_ILi8EEENSC_ILi32EEEEEENSB_IJS19_SD_EEEEEEEvEENS11_INSA_13SM90_TMA_LOADENS13_INS14_ILi2ELi5ELi2EEES17_NST_INSB_IJS19_NSC_ILi4EEEEEENSB_IJSD_S19_EEEEEEEvEEEENS_8epilogue10collective18CollectiveEpilogueINS1O_23Sm100TmaWarpSpecializedILi4ELi2ELi16ELb1ELb0EEEJSJ_NSB_IJNST_ISG_SD_EENST_IS19_SD_EEEEESK_NSB_IJNSB_IJllllEEESD_SU_EEESK_S1X_NS1O_6fusion15FusionCallbacksIS1S_NS1Y_17LinearCombinationISK_fSK_fLNS_15FloatRoundStyleE2EEESJ_S1V_JEEENSA_5SM1004TMEM4LOAD26SM100_TMEM_LOAD_16dp128b8xES12_S1D_NSA_17SM75_U32x4_LDSM_NENSA_21SM90_TMA_STORE_IM2COLES1D_NSA_17SM90_U32x4_STSM_NENSA_39AutoVectorizingCopyWithAssumedAlignmentILi128EEEEEEvvEEEEvNT_6ParamsE --------------------------
	.section	.text._ZN7cutlass13device_kernelINS_4conv6kernel13ConvUniversalINS1_16ConvProblemShapeILNS1_8OperatorE1ELi3EEENS1_10collective14CollectiveConvINS1_47MainloopSm100TmaUmmaWarpSpecializedImplicitGemmILS5_1ELi4ELi3ELi1ELi2EN4cute5tupleIJNSA_1CILi1EEESD_SD_EEEEENSB_IJNSC_ILi64EEENSC_ILi128EEENSB_IJSG_EEEEEENS_10tfloat32_tESK_NSA_8TiledMMAINSA_8MMA_AtomIJNSA_17SM100_MMA_TF32_SSISK_SK_fLi64ELi128ELNSA_4UMMA5MajorE0ELSP_1ELNSO_7ScaleInE0ELSQ_0EEEEEENSA_6LayoutISE_NSB_IJNSC_ILi0EEESU_SU_EEEEENSB_IJNSA_10UnderscoreESX_SX_EEEEENS7_6detail27Sm100ImplicitGemmTileTraitsINSA_20SM90_TMA_LOAD_IM2COLENSA_14ComposedLayoutINSA_7SwizzleILi3ELi4ELi3EEENSA_18smem_ptr_flag_bitsILi32EEENST_INSB_IJNSC_ILi8EEENSC_ILi32EEEEEENSB_IJS19_SD_EEEEEEEvEENS11_INSA_13SM90_TMA_LOADENS13_INS14_ILi2ELi5ELi2EEES17_NST_INSB_IJS19_NSC_ILi4EEEEEENSB_IJSD_S19_EEEEEEEvEEEENS_8epilogue10collective18CollectiveEpilogueINS1O_23Sm100TmaWarpSpecializedILi4ELi2ELi16ELb1ELb0EEEJSJ_NSB_IJNST_ISG_SD_EENST_IS19_SD_EEEEESK_NSB_IJNSB_IJllllEEESD_SU_EEESK_S1X_NS1O_6fusion15FusionCallbacksIS1S_NS1Y_17LinearCombinationISK_fSK_fLNS_15FloatRoundStyleE2EEESJ_S1V_JEEENSA_5SM1004TMEM4LOAD26SM100_TMEM_LOAD_16dp128b8xES12_S1D_NSA_17SM75_U32x4_LDSM_NENSA_21SM90_TMA_STORE_IM2COLES1D_NSA_17SM90_U32x4_STSM_NENSA_39AutoVectorizingCopyWithAssumedAlignmentILi128EEEEEEvvEEEEvNT_6ParamsE,"ax",@progbits
	.align	128
.text._ZN7cutlass13device_kernelINS_4conv6kernel13ConvUniversalINS1_16ConvProblemShapeILNS1_8OperatorE1ELi3EEENS1_10collective14CollectiveConvINS1_47MainloopSm100TmaUmmaWarpSpecializedImplicitGemmILS5_1ELi4ELi3ELi1ELi2EN4cute5tupleIJNSA_1CILi1EEESD_SD_EEEEENSB_IJNSC_ILi64EEENSC_ILi128EEENSB_IJSG_EEEEEENS_10tfloat32_tESK_NSA_8TiledMMAINSA_8MMA_AtomIJNSA_17SM100_MMA_TF32_SSISK_SK_fLi64ELi128ELNSA_4UMMA5MajorE0ELSP_1ELNSO_7ScaleInE0ELSQ_0EEEEEENSA_6LayoutISE_NSB_IJNSC_ILi0EEESU_SU_EEEEENSB_IJNSA_10UnderscoreESX_SX_EEEEENS7_6detail27Sm100ImplicitGemmTileTraitsINSA_20SM90_TMA_LOAD_IM2COLENSA_14ComposedLayoutINSA_7SwizzleILi3ELi4ELi3EEENSA_18smem_ptr_flag_bitsILi32EEENST_INSB_IJNSC_ILi8EEENSC_ILi32EEEEEENSB_IJS19_SD_EEEEEEEvEENS11_INSA_13SM90_TMA_LOADENS13_INS14_ILi2ELi5ELi2EEES17_NST_INSB_IJS19_NSC_ILi4EEEEEENSB_IJSD_S19_EEEEEEEvEEEENS_8epilogue10collective18CollectiveEpilogueINS1O_23Sm100TmaWarpSpecializedILi4ELi2ELi16ELb1ELb0EEEJSJ_NSB_IJNST_ISG_SD_EENST_IS19_SD_EEEEESK_NSB_IJNSB_IJllllEEESD_SU_EEESK_S1X_NS1O_6fusion15FusionCallbacksIS1S_NS1Y_17LinearCombinationISK_fSK_fLNS_15FloatRoundStyleE2EEESJ_S1V_JEEENSA_5SM1004TMEM4LOAD26SM100_TMEM_LOAD_16dp128b8xES12_S1D_NSA_17SM75_U32x4_LDSM_NENSA_21SM90_TMA_STORE_IM2COLES1D_NSA_17SM90_U32x4_STSM_NENSA_39AutoVectorizingCopyWithAssumedAlignmentILi128EEEEEEvvEEEEvNT_6ParamsE:
        .type           _ZN7cutlass13device_kernelINS_4conv6kernel13ConvUniversalINS1_16ConvProblemShapeILNS1_8OperatorE1ELi3EEENS1_10collective14CollectiveConvINS1_47MainloopSm100TmaUmmaWarpSpecializedImplicitGemmILS5_1ELi4ELi3ELi1ELi2EN4cute5tupleIJNSA_1CILi1EEESD_SD_EEEEENSB_IJNSC_ILi64EEENSC_ILi128EEENSB_IJSG_EEEEEENS_10tfloat32_tESK_NSA_8TiledMMAINSA_8MMA_AtomIJNSA_17SM100_MMA_TF32_SSISK_SK_fLi64ELi128ELNSA_4UMMA5MajorE0ELSP_1ELNSO_7ScaleInE0ELSQ_0EEEEEENSA_6LayoutISE_NSB_IJNSC_ILi0EEESU_SU_EEEEENSB_IJNSA_10UnderscoreESX_SX_EEEEENS7_6detail27Sm100ImplicitGemmTileTraitsINSA_20SM90_TMA_LOAD_IM2COLENSA_14ComposedLayoutINSA_7SwizzleILi3ELi4ELi3EEENSA_18smem_ptr_flag_bitsILi32EEENST_INSB_IJNSC_ILi8EEENSC_ILi32EEEEEENSB_IJS19_SD_EEEEEEEvEENS11_INSA_13SM90_TMA_LOADENS13_INS14_ILi2ELi5ELi2EEES17_NST_INSB_IJS19_NSC_ILi4EEEEEENSB_IJSD_S19_EEEEEEEvEEEENS_8epilogue10collective18CollectiveEpilogueINS1O_23Sm100TmaWarpSpecializedILi4ELi2ELi16ELb1ELb0EEEJSJ_NSB_IJNST_ISG_SD_EENST_IS19_SD_EEEEESK_NSB_IJNSB_IJllllEEESD_SU_EEESK_S1X_NS1O_6fusion15FusionCallbacksIS1S_NS1Y_17LinearCombinationISK_fSK_fLNS_15FloatRoundStyleE2EEESJ_S1V_JEEENSA_5SM1004TMEM4LOAD26SM100_TMEM_LOAD_16dp128b8xES12_S1D_NSA_17SM75_U32x4_LDSM_NENSA_21SM90_TMA_STORE_IM2COLES1D_NSA_17SM90_U32x4_STSM_NENSA_39AutoVectorizingCopyWithAssumedAlignmentILi128EEEEEEvvEEEEvNT_6ParamsE,@function
        .size           _ZN7cutlass13device_kernelINS_4conv6kernel13ConvUniversalINS1_16ConvProblemShapeILNS1_8OperatorE1ELi3EEENS1_10collective14CollectiveConvINS1_47MainloopSm100TmaUmmaWarpSpecializedImplicitGemmILS5_1ELi4ELi3ELi1ELi2EN4cute5tupleIJNSA_1CILi1EEESD_SD_EEEEENSB_IJNSC_ILi64EEENSC_ILi128EEENSB_IJSG_EEEEEENS_10tfloat32_tESK_NSA_8TiledMMAINSA_8MMA_AtomIJNSA_17SM100_MMA_TF32_SSISK_SK_fLi64ELi128ELNSA_4UMMA5MajorE0ELSP_1ELNSO_7ScaleInE0ELSQ_0EEEEEENSA_6LayoutISE_NSB_IJNSC_ILi0EEESU_SU_EEEEENSB_IJNSA_10UnderscoreESX_SX_EEEEENS7_6detail27Sm100ImplicitGemmTileTraitsINSA_20SM90_TMA_LOAD_IM2COLENSA_14ComposedLayoutINSA_7SwizzleILi3ELi4ELi3EEENSA_18smem_ptr_flag_bitsILi32EEENST_INSB_IJNSC_ILi8EEENSC_ILi32EEEEEENSB_IJS19_SD_EEEEEEEvEENS11_INSA_13SM90_TMA_LOADENS13_INS14_ILi2ELi5ELi2EEES17_NST_INSB_IJS19_NSC_ILi4EEEEEENSB_IJSD_S19_EEEEEEEvEEEENS_8epilogue10collective18CollectiveEpilogueINS1O_23Sm100TmaWarpSpecializedILi4ELi2ELi16ELb1ELb0EEEJSJ_NSB_IJNST_ISG_SD_EENST_IS19_SD_EEEEESK_NSB_IJNSB_IJllllEEESD_SU_EEESK_S1X_NS1O_6fusion15FusionCallbacksIS1S_NS1Y_17LinearCombinationISK_fSK_fLNS_15FloatRoundStyleE2EEESJ_S1V_JEEENSA_5SM1004TMEM4LOAD26SM100_TMEM_LOAD_16dp128b8xES12_S1D_NSA_17SM75_U32x4_LDSM_NENSA_21SM90_TMA_STORE_IM2COLES1D_NSA_17SM90_U32x4_STSM_NENSA_39AutoVectorizingCopyWithAssumedAlignmentILi128EEEEEEvvEEEEvNT_6ParamsE,(.L_x_166 - _ZN7cutlass13device_kernelINS_4conv6kernel13ConvUniversalINS1_16ConvProblemShapeILNS1_8OperatorE1ELi3EEENS1_10collective14CollectiveConvINS1_47MainloopSm100TmaUmmaWarpSpecializedImplicitGemmILS5_1ELi4ELi3ELi1ELi2EN4cute5tupleIJNSA_1CILi1EEESD_SD_EEEEENSB_IJNSC_ILi64EEENSC_ILi128EEENSB_IJSG_EEEEEENS_10tfloat32_tESK_NSA_8TiledMMAINSA_8MMA_AtomIJNSA_17SM100_MMA_TF32_SSISK_SK_fLi64ELi128ELNSA_4UMMA5MajorE0ELSP_1ELNSO_7ScaleInE0ELSQ_0EEEEEENSA_6LayoutISE_NSB_IJNSC_ILi0EEESU_SU_EEEEENSB_IJNSA_10UnderscoreESX_SX_EEEEENS7_6detail27Sm100ImplicitGemmTileTraitsINSA_20SM90_TMA_LOAD_IM2COLENSA_14ComposedLayoutINSA_7SwizzleILi3ELi4ELi3EEENSA_18smem_ptr_flag_bitsILi32EEENST_INSB_IJNSC_ILi8EEENSC_ILi32EEEEEENSB_IJS19_SD_EEEEEEEvEENS11_INSA_13SM90_TMA_LOADENS13_INS14_ILi2ELi5ELi2EEES17_NST_INSB_IJS19_NSC_ILi4EEEEEENSB_IJSD_S19_EEEEEEEvEEEENS_8epilogue10collective18CollectiveEpilogueINS1O_23Sm100TmaWarpSpecializedILi4ELi2ELi16ELb1ELb0EEEJSJ_NSB_IJNST_ISG_SD_EENST_IS19_SD_EEEEESK_NSB_IJNSB_IJllllEEESD_SU_EEESK_S1X_NS1O_6fusion15FusionCallbacksIS1S_NS1Y_17LinearCombinationISK_fSK_fLNS_15FloatRoundStyleE2EEESJ_S1V_JEEENSA_5SM1004TMEM4LOAD26SM100_TMEM_LOAD_16dp128b8xES12_S1D_NSA_17SM75_U32x4_LDSM_NENSA_21SM90_TMA_STORE_IM2COLES1D_NSA_17SM90_U32x4_STSM_NENSA_39AutoVectorizingCopyWithAssumedAlignmentILi128EEEEEEvvEEEEvNT_6ParamsE)
        .other          _ZN7cutlass13device_kernelINS_4conv6kernel13ConvUniversalINS1_16ConvProblemShapeILNS1_8OperatorE1ELi3EEENS1_10collective14CollectiveConvINS1_47MainloopSm100TmaUmmaWarpSpecializedImplicitGemmILS5_1ELi4ELi3ELi1ELi2EN4cute5tupleIJNSA_1CILi1EEESD_SD_EEEEENSB_IJNSC_ILi64EEENSC_ILi128EEENSB_IJSG_EEEEEENS_10tfloat32_tESK_NSA_8TiledMMAINSA_8MMA_AtomIJNSA_17SM100_MMA_TF32_SSISK_SK_fLi64ELi128ELNSA_4UMMA5MajorE0ELSP_1ELNSO_7ScaleInE0ELSQ_0EEEEEENSA_6LayoutISE_NSB_IJNSC_ILi0EEESU_SU_EEEEENSB_IJNSA_10UnderscoreESX_SX_EEEEENS7_6detail27Sm100ImplicitGemmTileTraitsINSA_20SM90_TMA_LOAD_IM2COLENSA_14ComposedLayoutINSA_7SwizzleILi3ELi4ELi3EEENSA_18smem_ptr_flag_bitsILi32EEENST_INSB_IJNSC_ILi8EEENSC_ILi32EEEEEENSB_IJS19_SD_EEEEEEEvEENS11_INSA_13SM90_TMA_LOADENS13_INS14_ILi2ELi5ELi2EEES17_NST_INSB_IJS19_NSC_ILi4EEEEEENSB_IJSD_S19_EEEEEEEvEEEENS_8epilogue10collective18CollectiveEpilogueINS1O_23Sm100TmaWarpSpecializedILi4ELi2ELi16ELb1ELb0EEEJSJ_NSB_IJNST_ISG_SD_EENST_IS19_SD_EEEEESK_NSB_IJNSB_IJllllEEESD_SU_EEESK_S1X_NS1O_6fusion15FusionCallbacksIS1S_NS1Y_17LinearCombinationISK_fSK_fLNS_15FloatRoundStyleE2EEESJ_S1V_JEEENSA_5SM1004TMEM4LOAD26SM100_TMEM_LOAD_16dp128b8xES12_S1D_NSA_17SM75_U32x4_LDSM_NENSA_21SM90_TMA_STORE_IM2COLES1D_NSA_17SM90_U32x4_STSM_NENSA_39AutoVectorizingCopyWithAssumedAlignmentILi128EEEEEEvvEEEEvNT_6ParamsE,@"STO_CUDA_ENTRY STV_DEFAULT"
_ZN7cutlass13device_kernelINS_4conv6kernel13ConvUniversalINS1_16ConvProblemShapeILNS1_8OperatorE1ELi3EEENS1_10collective14CollectiveConvINS1_47MainloopSm100TmaUmmaWarpSpecializedImplicitGemmILS5_1ELi4ELi3ELi1ELi2EN4cute5tupleIJNSA_1CILi1EEESD_SD_EEEEENSB_IJNSC_ILi64EEENSC_ILi128EEENSB_IJSG_EEEEEENS_10tfloat32_tESK_NSA_8TiledMMAINSA_8MMA_AtomIJNSA_17SM100_MMA_TF32_SSISK_SK_fLi64ELi128ELNSA_4UMMA5MajorE0ELSP_1ELNSO_7ScaleInE0ELSQ_0EEEEEENSA_6LayoutISE_NSB_IJNSC_ILi0EEESU_SU_EEEEENSB_IJNSA_10UnderscoreESX_SX_EEEEENS7_6detail27Sm100ImplicitGemmTileTraitsINSA_20SM90_TMA_LOAD_IM2COLENSA_14ComposedLayoutINSA_7SwizzleILi3ELi4ELi3EEENSA_18smem_ptr_flag_bitsILi32EEENST_INSB_IJNSC_ILi8EEENSC_ILi32EEEEEENSB_IJS19_SD_EEEEEEEvEENS11_INSA_13SM90_TMA_LOADENS13_INS14_ILi2ELi5ELi2EEES17_NST_INSB_IJS19_NSC_ILi4EEEEEENSB_IJSD_S19_EEEEEEEvEEEENS_8epilogue10collective18CollectiveEpilogueINS1O_23Sm100TmaWarpSpecializedILi4ELi2ELi16ELb1ELb0EEEJSJ_NSB_IJNST_ISG_SD_EENST_IS19_SD_EEEEESK_NSB_IJNSB_IJllllEEESD_SU_EEESK_S1X_NS1O_6fusion15FusionCallbacksIS1S_NS1Y_17LinearCombinationISK_fSK_fLNS_15FloatRoundStyleE2EEESJ_S1V_JEEENSA_5SM1004TMEM4LOAD26SM100_TMEM_LOAD_16dp128b8xES12_S1D_NSA_17SM75_U32x4_LDSM_NENSA_21SM90_TMA_STORE_IM2COLES1D_NSA_17SM90_U32x4_STSM_NENSA_39AutoVectorizingCopyWithAssumedAlignmentILi128EEEEEEvvEEEEvNT_6ParamsE:
[----:B------:R-:W1:Y:S01]  /*0000*/  LDC R1, c[0x0][0x37c] ;  /* 0x0000df00ff017b82 */ /* 0x000e620000000800 */
[----:B------:R-:W2:Y:S01]  /*0010*/  S2R R62, SR_TID.X ;  /* 0x00000000003e7919 */ /* 0x000ea20000002100 */
[----:B------:R-:W3:Y:S01]  /*0020*/  LDCU.64 UR8, c[0x0][0x990] ;  /* 0x00013200ff0877ac */ /* 0x000ee20008000a00 */
[----:B-1----:R-:W-:Y:S01]  /*0030*/  VIADD R1, R1, 0xfffffff8 ;  /* 0xfffffff801017836 */ /* 0x002fe20000000000 */
[----:B------:R-:W-:Y:S02]  /*0040*/  PRMT R63, RZ, 0x7610, R63 ;  /* 0x00007610ff3f7816 */ /* 0x000fe4000000003f */
[----:B------:R-:W-:Y:S01]  /*0050*/  ELECT P3, URZ, PT ;  /* 0x0000000000ff782f */ /* 0x000fe20003860000 */
[----:B---3--:R-:W-:-:S04]  /*0060*/  UISETP.NE.U32.AND UP0, UPT, UR8, URZ, UPT ;  /* 0x000000ff0800728c */ /* 0x008fc8000bf05070 */
[----:B------:R-:W-:Y:S01]  /*0070*/  UISETP.NE.AND.EX UP0, UPT, UR9, URZ, UPT, UP0 ;  /* 0x000000ff0900728c */ /* 0x000fe2000bf05300 */
[----:B--2---:R-:W-:-:S05]  /*0080*/  SHF.R.U32.HI R64, RZ, 0x5, R62 ;  /* 0x00000005ff407819 */ /* 0x004fca000001163e */
[----:B------:R-:W1:Y:S02]  /*0090*/  SHFL.IDX PT, R0, R64, RZ, 0x1f ;  /* 0x00001fff40007589 */ /* 0x000e6400000e0000 */
[----:B-1----:R-:W-:Y:S01]  /*00a0*/  R2UR UR18, R0 ;  /* 0x00000000001272ca */ /* 0x002fe200000e0000 */
[----:B------:R-:W-:-:S14]  /*00b0*/  BRA.U UP0, `(.L_x_0) ;  /* 0x0000000100307547 */ /* 0x000fdc000b800000 */
[----:B------:R-:W1:Y:S02]  /*00c0*/  LDCU.64 UR4, c[0x0][0x988] ;  /* 0x00013100ff0477ac */ /* 0x000e640008000a00 */
[----:B-1----:R-:W-:-:S04]  /*00d0*/  UISETP.NE.U32.AND UP0, UPT, UR4, URZ, UPT ;  /* 0x000000ff0400728c */ /* 0x002fc8000bf05070 */
[----:B------:R-:W-:-:S09]  /*00e0*/  UISETP.NE.AND.EX UP0, UPT, UR5, URZ, UPT, UP0 ;  /* 0x000000ff0500728c */ /* 0x000fd2000bf05300 */
[----:B------:R-:W-:Y:S05]  /*00f0*/  BRA.U !UP0, `(.L_x_1) ;  /* 0x0000000108147547 */ /* 0x000fea000b800000 */
[----:B------:R-:W1:Y:S01]  /*0100*/  LDC.64 R2, c[0x0][0x988] ;  /* 0x00026200ff027b82 */ /* 0x000e620000000a00 */
[----:B------:R-:W1:Y:S02]  /*0110*/  LDCU.64 UR4, c[0x0][0x358] ;  /* 0x00006b00ff0477ac */ /* 0x000e640008000a00 */
[----:B-1----:R1:W5:Y:S01]  /*0120*/  LDG.E R27, desc[UR4][R2.64] ;  /* 0x00000004021b7981 */ /* 0x002362000c1e1900 */
[----:B------:R-:W-:Y:S01]  /*0130*/  HFMA2 R63, -RZ, RZ, 0, 5.9604644775390625e-08 ;  /* 0x00000001ff3f7431 */ /* 0x000fe200000001ff */
[----:B------:R-:W-:Y:S05]  /*0140*/  BRA `(.L_x_0) ;  /* 0x00000000000c7947 */ /* 0x000fea0003800000 */
.L_x_1:
[----:B------:R-:W1:Y:S01]  /*0150*/  LDCU UR4, c[0x0][0x980] ;  /* 0x00013000ff0477ac */ /* 0x000e620008000800 */
[----:B------:R-:W-:Y:S01]  /*0160*/  HFMA2 R63, -RZ, RZ, 0, 5.9604644775390625e-08 ;  /* 0x00000001ff3f7431 */ /* 0x000fe200000001ff */
[----:B-1----:R-:W-:-:S07]  /*0170*/  MOV R27, UR4 ;  /* 0x00000004001b7c02 */ /* 0x002fce0008000f00 */
.L_x_0:
[----:B------:R-:W2:Y:S02]  /*0180*/  LDCU.64 UR4, c[0x0][0x9b0] ;  /* 0x00013600ff0477ac */ /* 0x000ea40008000a00 */
[----:B--2---:R-:W-:-:S04]  /*0190*/  UISETP.NE.U32.AND UP0, UPT, UR4, URZ, UPT ;  /* 0x000000ff0400728c */ /* 0x004fc8000bf05070 */
[----:B------:R-:W-:-:S09]  /*01a0*/  UISETP.NE.AND.EX UP0, UPT, UR5, URZ, UPT, UP0 ;  /* 0x000000ff0500728c */ /* 0x000fd2000bf05300 */
[----:B------:R-:W-:Y:S05]  /*01b0*/  BRA.U UP0, `(.L_x_2) ;  /* 0x0000000100287547 */ /* 0x000fea000b800000 */
[----:B------:R-:W2:Y:S02]  /*01c0*/  LDCU.64 UR4, c[0x0][0x9a8] ;  /* 0x00013500ff0477ac */ /* 0x000ea40008000a00 */
[----:B--2---:R-:W-:-:S04]  /*01d0*/  UISETP.NE.U32.AND UP0, UPT, UR4, URZ, UPT ;  /* 0x000000ff0400728c */ /* 0x004fc8000bf05070 */
[----:B------:R-:W-:-:S09]  /*01e0*/  UISETP.NE.AND.EX UP0, UPT, UR5, URZ, UPT, UP0 ;  /* 0x000000ff0500728c */ /* 0x000fd2000bf05300 */
[----:B------:R-:W-:Y:S05]  /*01f0*/  BRA.U !UP0, `(.L_x_3) ;  /* 0x0000000108107547 */ /* 0x000fea000b800000 */
[----:B------:R-:W2:Y:S01]  /*0200*/  LDC.64 R24, c[0x0][0x9a8] ;  /* 0x00026a00ff187b82 */ /* 0x000ea20000000a00 */
[----:B------:R-:W2:Y:S02]  /*0210*/  LDCU.64 UR4, c[0x0][0x358] ;  /* 0x00006b00ff0477ac */ /* 0x000ea40008000a00 */
[----:B--2---:R2:W5:Y:S01]  /*0220*/  LDG.E R24, desc[UR4][R24.64] ;  /* 0x0000000418187981 */ /* 0x004562000c1e1900 */
[----:B------:R-:W-:Y:S05]  /*0230*/  BRA `(.L_x_2) ;  /* 0x0000000000087947 */ /* 0x000fea0003800000 */
.L_x_3:
[----:B------:R-:W2:Y:S02]  /*0240*/  LDCU UR4, c[0x0][0x9a0] ;  /* 0x00013400ff0477ac */ /* 0x000ea40008000800 */
[----:B--2---:R-:W-:Y:S02]  /*0250*/  MOV R24, UR4 ;  /* 0x0000000400187c02 */ /* 0x004fe40008000f00 */
.L_x_2:
[----:B------:R-:W-:Y:S01]  /*0260*/  IMAD.U32 R0, RZ, RZ, UR18 ;  /* 0x00000012ff007e24 */ /* 0x000fe2000f8e00ff */
[----:B------:R-:W-:Y:S04]  /*0270*/  BSSY.RECONVERGENT B0, `(.L_x_4) ;  /* 0x000000c000007945 */ /* 0x000fe80003800200 */
[C---:B------:R-:W-:Y:S02]  /*0280*/  ISETP.NE.OR P1, PT, R0.reuse, 0x1, !P3 ;  /* 0x000000010000780c */ /* 0x040fe40005f25670 */
[----:B------:R-:W-:-:S11]  /*0290*/  ISETP.NE.OR P0, PT, R0, 0x3, !P3 ;  /* 0x000000030000780c */ /* 0x000fd60005f05670 */
[----:B------:R-:W-:Y:S05]  /*02a0*/  @P1 BRA `(.L_x_5) ;  /* 0x0000000000201947 */ /* 0x000fea0003800000 */
[----:B------:R-:W3:Y:S02]  /*02b0*/  LDCU.64 UR4, c[0x0][0x348] ;  /* 0x00006900ff0477ac */ /* 0x000ee40008000a00 */
[----:B---3--:R-:W-:Y:S02]  /*02c0*/  UIADD3 UR6, UP1, UPT, UR4, 0x80, URZ ;  /* 0x0000008004067890 */ /* 0x008fe4000ff3e0ff */
[----:B------:R-:W-:Y:S02]  /*02d0*/  UIADD3 UR4, UP0, UPT, UR4, 0x200, URZ ;  /* 0x0000020004047890 */ /* 0x000fe4000ff1e0ff */
[----:B------:R-:W-:Y:S02]  /*02e0*/  UIADD3.X UR7, UPT, UPT, URZ, UR5, URZ, UP1, !UPT ;  /* 0x00000005ff077290 */ /* 0x000fe40008ffe4ff */
[----:B------:R-:W-:-:S07]  /*02f0*/  UIADD3.X UR5, UPT, UPT, URZ, UR5, URZ, UP0, !UPT ;  /* 0x00000005ff057290 */ /* 0x000fce00087fe4ff */
[----:B------:R3:W-:Y:S02]  /*0300*/  UTMACCTL.PF [UR6] ;  /* 0x00000000060079b9 */ /* 0x0007e40008040000 */
[----:B------:R3:W-:Y:S02]  /*0310*/  UTMACCTL.PF [UR4] ;  /* 0x00000000040079b9 */ /* 0x0007e40008040000 */
[----:B---3--:R-:W-:Y:S01]  /*0320*/  NOP ;  /* 0x0000000000007918 */ /* 0x008fe20000000000 */
.L_x_5:
[----:B------:R-:W-:Y:S05]  /*0330*/  BSYNC.RECONVERGENT B0 ;  /* 0x0000000000007941 */ /* 0x000fea0003800200 */
.L_x_4:
[----:B------:R-:W-:Y:S04]  /*0340*/  BSSY.RECONVERGENT B0, `(.L_x_6) ;  /* 0x000000a000007945 */ /* 0x000fe80003800200 */
        /* <DEDUP_REMOVED lines=9> */
.L_x_7:
[----:B------:R-:W-:Y:S05]  /*03e0*/  BSYNC.RECONVERGENT B0 ;  /* 0x0000000000007941 */ /* 0x000fea0003800200 */
.L_x_6:
[----:B------:R-:W3:Y:S01]  /*03f0*/  LDCU.64 UR4, c[0x0][0x988] ;  /* 0x00013100ff0477ac */ /* 0x000ee20008000a00 */
[----:B------:R-:W-:Y:S02]  /*0400*/  UISETP.EQ.U32.AND UP2, UPT, UR8, URZ, UPT ;  /* 0x000000ff0800728c */ /* 0x000fe4000bf42070 */
[----:B------:R-:W-:Y:S02]  /*0410*/  UPLOP3.LUT UP3, UPT, UPT, UPT, UPT, 0x80, 0x8 ;  /* 0x000000000008789c */ /* 0x000fe40003f6f070 */
[----:B---3--:R-:W-:-:S04]  /*0420*/  UISETP.NE.U32.AND UP0, UPT, UR4, URZ, UPT ;  /* 0x000000ff0400728c */ /* 0x008fc8000bf05070 */
[----:B------:R-:W-:-:S04]  /*0430*/  UISETP.NE.AND.EX UP1, UPT, UR5, URZ, UPT, UP0 ;  /* 0x000000ff0500728c */ /* 0x000fc8000bf25300 */
[----:B------:R-:W-:-:S04]  /*0440*/  UISETP.EQ.OR.EX UP4, UPT, UR9, URZ, !UP1, UP2 ;  /* 0x000000ff0900728c */ /* 0x000fc8000cf82720 */
[----:B------:R-:W-:-:S05]  /*0450*/  UP2UR UR63, UPR, URZ, 0x10 ;  /* 0x00000010ff3f7883 */ /* 0x000fca0008000000 */
[----:B------:R-:W-:Y:S07]  /*0460*/  BRA.U !UP4, `(.L_x_8) ;  /* 0x000000010c207547 */ /* 0x000fee000b800000 */
[----:B------:R-:W-:Y:S01]  /*0470*/  UISETP.NE.U32.AND UP2, UPT, UR8, URZ, UPT ;  /* 0x000000ff0800728c */ /* 0x000fe2000bf45070 */
[----:B-----5:R-:W-:Y:S01]  /*0480*/  FSETP.NEU.AND P0, PT, R27, RZ, PT ;  /* 0x000000ff1b00720b */ /* 0x020fe20003f0d000 */
[----:B------:R-:W-:Y:S02]  /*0490*/  USEL UR4, URZ, 0xffffffff, UP1 ;  /* 0xffffffffff047887 */ /* 0x000fe40008800000 */
[----:B------:R-:W-:-:S10]  /*04a0*/  UISETP.NE.AND.EX UP2, UPT, UR9, URZ, UPT, UP2 ;  /* 0x000000ff0900728c */ /* 0x000fd4000bf45320 */
[----:B------:R-:W-:Y:S01]  /*04b0*/  VOTEU.ANY UP0, P0 ;  /* 0x0000000000ff7886 */ /* 0x000fe20000000100 */
[----:B------:R-:W-:-:S04]  /*04c0*/  @!UP2 USEL UR4, URZ, 0xffffffff, UP0 ;  /* 0xffffffffff04a887 */ /* 0x000fc80008000000 */
[----:B------:R-:W-:-:S04]  /*04d0*/  ULOP3.LUT UR4, UR4, 0x1, URZ, 0xc0, !UPT ;  /* 0x0000000104047892 */ /* 0x000fc8000f8ec0ff */
[----:B------:R-:W-:-:S11]  /*04e0*/  UISETP.NE.U32.AND UP3, UPT, UR4, 0x1, UPT ;  /* 0x000000010400788c */ /* 0x000fd6000bf65070 */
.L_x_8:
[----:B-1----:R-:W1:Y:S01]  /*04f0*/  SHFL.IDX PT, R2, R64, RZ, 0x1f ;  /* 0x00001fff40027589 */ /* 0x002e6200000e0000 */
[----:B------:R-:W-:-:S04]  /*0500*/  UISETP.NE.AND UP0, UPT, UR18, 0x2, UPT ;  /* 0x000000021200788c */ /* 0x000fc8000bf05270 */
[----:B------:R-:W-:Y:S01]  /*0510*/  USEL UR55, URZ, 0x1, UP0 ;  /* 0x00000001ff377887 */ /* 0x000fe20008000000 */
[----:B-1----:R-:W-:-:S13]  /*0520*/  ISETP.NE.AND P0, PT, R2, RZ, PT ;  /* 0x000000ff0200720c */ /* 0x002fda0003f05270 */
[----:B------:R-:W-:Y:S05]  /*0530*/  @P0 BRA `(.L_x_9) ;  /* 0x0000000000480947 */ /* 0x000fea0003800000 */
[----:B------:R-:W1:Y:S01]  /*0540*/  S2UR UR4, SR_CgaCtaId ;  /* 0x00000000000479c3 */ /* 0x000e620000008800 */
[----:B------:R-:W-:Y:S01]  /*0550*/  UMOV UR5, 0x400 ;  /* 0x0000040000057882 */ /* 0x000fe20000000000 */
[----:B------:R-:W-:Y:S01]  /*0560*/  UMOV UR6, 0x1 ;  /* 0x0000000100067882 */ /* 0x000fe20000000000 */
[----:B------:R-:W-:Y:S01]  /*0570*/  ELECT P0, URZ, PT ;  /* 0x0000000000ff782f */ /* 0x000fe20003800000 */
[----:B------:R-:W-:-:S04]  /*0580*/  UIADD3 UR6, UPT, UPT, -UR6, 0x100000, URZ ;  /* 0x0010000006067890 */ /* 0x000fc8000fffe1ff */
[----:B------:R-:W-:Y:S02]  /*0590*/  USHF.L.U32 UR7, UR6, 0xb, URZ ;  /* 0x0000000b06077899 */ /* 0x000fe400080006ff */
[----:B------:R-:W-:Y:S02]  /*05a0*/  USHF.L.U32 UR6, UR6, 0x1, URZ ;  /* 0x0000000106067899 */ /* 0x000fe400080006ff */
[----:B-1----:R-:W-:Y:S01]  /*05b0*/  ULEA UR4, UR4, UR5, 0x18 ;  /* 0x0000000504047291 */ /* 0x002fe2000f8ec0ff */
[----:B------:R-:W1:Y:S11]  /*05c0*/  FENCE.VIEW.ASYNC.S ;  /* 0x00000000000073c6 */ /* 0x000e760000000000 */
[----:B-1----:R1:W3:Y:S01]  /*05d0*/  SYNCS.EXCH.64 URZ, [UR4], UR6 ;  /* 0x0000000604ff75b2 */ /* 0x0022e20008000100 */
[----:B------:R1:W4:Y:S01]  /*05e0*/  SYNCS.EXCH.64 URZ, [UR4+0x20], UR6 ;  /* 0x0000200604ff75b2 */ /* 0x0003220008000100 */
[----:B------:R1:W1:Y:S01]  /*05f0*/  SYNCS.EXCH.64 URZ, [UR4+0x8], UR6 ;  /* 0x0000080604ff75b2 */ /* 0x0002620008000100 */
[----:B------:R1:W1:Y:S01]  /*0600*/  SYNCS.EXCH.64 URZ, [UR4+0x28], UR6 ;  /* 0x0000280604ff75b2 */ /* 0x0002620008000100 */
[----:B------:R1:W1:Y:S01]  /*0610*/  SYNCS.EXCH.64 URZ, [UR4+0x10], UR6 ;  /* 0x0000100604ff75b2 */ /* 0x0002620008000100 */
[----:B------:R1:W1:Y:S01]  /*0620*/  SYNCS.EXCH.64 URZ, [UR4+0x30], UR6 ;  /* 0x0000300604ff75b2 */ /* 0x0002620008000100 */
[----:B------:R1:W1:Y:S01]  /*0630*/  SYNCS.EXCH.64 URZ, [UR4+0x18], UR6 ;  /* 0x0000180604ff75b2 */ /* 0x0002620008000100 */
[----:B------:R1:W1:Y:S01]  /*0640*/  SYNCS.EXCH.64 URZ, [UR4+0x38], UR6 ;  /* 0x0000380604ff75b2 */ /* 0x0002620008000100 */
[----:B------:R-:W-:Y:S01]  /*0650*/  NOP ;  /* 0x0000000000007918 */ /* 0x000fe20000000000 */
.L_x_9:
[----:B------:R-:W2:Y:S01]  /*0660*/  SHFL.IDX PT, R2, R64, RZ, 0x1f ;  /* 0x00001fff40027589 */ /* 0x000ea200000e0000 */
[----:B------:R-:W-:Y:S01]  /*0670*/  NOP ;  /* 0x0000000000007918 */ /* 0x000fe20000000000 */
[----:B--2---:R-:W-:-:S13]  /*0680*/  ISETP.NE.AND P0, PT, R2, 0x1, PT ;  /* 0x000000010200780c */ /* 0x004fda0003f05270 */
[----:B------:R-:W-:Y:S05]  /*0690*/  @P0 BRA `(.L_x_10) ;  /* 0x0000000000580947 */ /* 0x000fea0003800000 */
[----:B-1----:R-:W1:Y:S01]  /*06a0*/  S2UR UR4, SR_CgaCtaId ;  /* 0x00000000000479c3 */ /* 0x002e620000008800 */
[----:B------:R-:W-:Y:S01]  /*06b0*/  UMOV UR5, 0x400 ;  /* 0x0000040000057882 */ /* 0x000fe20000000000 */
[----:B------:R-:W-:Y:S01]  /*06c0*/  UMOV UR8, 0x20 ;  /* 0x0000002000087882 */ /* 0x000fe20000000000 */
[----:B------:R-:W-:Y:S01]  /*06d0*/  UMOV UR6, 0x80 ;  /* 0x0000008000067882 */ /* 0x000fe20000000000 */
[----:B------:R-:W-:-:S04]  /*06e0*/  UIADD3 UR8, UPT, UPT, -UR8, 0x100000, URZ ;  /* 0x0010000008087890 */ /* 0x000fc8000fffe1ff */
[----:B------:R-:W-:Y:S02]  /*06f0*/  USHF.L.U32 UR9, UR8, 0xb, URZ ;  /* 0x0000000b08097899 */ /* 0x000fe400080006ff */
[----:B------:R-:W-:Y:S02]  /*0700*/  USHF.L.U32 UR8, UR8, 0x1, URZ ;  /* 0x0000000108087899 */ /* 0x000fe400080006ff */
[----:B------:R-:W-:-:S04]  /*0710*/  UIADD3 UR6, UPT, UPT, -UR6, 0x100000, URZ ;  /* 0x0010000006067890 */ /* 0x000fc8000fffe1ff */
[----:B------:R-:W-:Y:S02]  /*0720*/  USHF.L.U32 UR7, UR6, 0xb, URZ ;  /* 0x0000000b06077899 */ /* 0x000fe400080006ff */
[----:B------:R-:W-:Y:S01]  /*0730*/  USHF.L.U32 UR6, UR6, 0x1, URZ ;  /* 0x0000000106067899 */ /* 0x000fe200080006ff */
[----:B------:R-:W-:Y:S01]  /*0740*/  ELECT P0, URZ, PT ;  /* 0x0000000000ff782f */ /* 0x000fe20003800000 */
[----:B-1----:R-:W-:Y:S01]  /*0750*/  ULEA UR4, UR4, UR5, 0x18 ;  /* 0x0000000504047291 */ /* 0x002fe2000f8ec0ff */
[----:B------:R-:W1:Y:S11]  /*0760*/  FENCE.VIEW.ASYNC.S ;  /* 0x00000000000073c6 */ /* 0x000e760000000000 */
[----:B-1----:R2:W1:Y:S01]  /*0770*/  SYNCS.EXCH.64 URZ, [UR4+0x40], UR8 ;  /* 0x0000400804ff75b2 */ /* 0x0024620008000100 */
[----:B------:R2:W1:Y:S01]  /*0780*/  SYNCS.EXCH.64 URZ, [UR4+0x60], UR6 ;  /* 0x0000600604ff75b2 */ /* 0x0004620008000100 */
[----:B------:R2:W1:Y:S01]  /*0790*/  SYNCS.EXCH.64 URZ, [UR4+0x48], UR8 ;  /* 0x0000480804ff75b2 */ /* 0x0004620008000100 */
[----:B------:R2:W1:Y:S01]  /*07a0*/  SYNCS.EXCH.64 URZ, [UR4+0x68], UR6 ;  /* 0x0000680604ff75b2 */ /* 0x0004620008000100 */
[----:B------:R2:W1:Y:S01]  /*07b0*/  SYNCS.EXCH.64 URZ, [UR4+0x50], UR8 ;  /* 0x0000500804ff75b2 */ /* 0x0004620008000100 */
[----:B------:R2:W1:Y:S01]  /*07c0*/  SYNCS.EXCH.64 URZ, [UR4+0x70], UR6 ;  /* 0x0000700604ff75b2 */ /* 0x0004620008000100 */
[----:B------:R2:W1:Y:S01]  /*07d0*/  SYNCS.EXCH.64 URZ, [UR4+0x58], UR8 ;  /* 0x0000580804ff75b2 */ /* 0x0004620008000100 */
[----:B------:R2:W1:Y:S02]  /*07e0*/  SYNCS.EXCH.64 URZ, [UR4+0x78], UR6 ;  /* 0x0000780604ff75b2 */ /* 0x0004640008000100 */
[----:B--2---:R-:W-:Y:S01]  /*07f0*/  NOP ;  /* 0x0000000000007918 */ /* 0x004fe20000000000 */
.L_x_10:
[----:B------:R-:W2:Y:S01]  /*0800*/  SHFL.IDX PT, R2, R64, RZ, 0x1f ;  /* 0x00001fff40027589 */ /* 0x000ea200000e0000 */
[----:B------:R-:W-:Y:S01]  /*0810*/  NOP ;  /* 0x0000000000007918 */ /* 0x000fe20000000000 */
[----:B--2---:R-:W-:-:S13]  /*0820*/  ISETP.NE.AND P0, PT, R2, 0x3, PT ;  /* 0x000000030200780c */ /* 0x004fda0003f05270 */
[----:B------:R-:W-:Y:S05]  /*0830*/  @P0 BRA `(.L_x_11) ;  /* 0x0000000000300947 */ /* 0x000fea0003800000 */
[----:B-1----:R-:W1:Y:S01]  /*0840*/  S2UR UR6, SR_CgaCtaId ;  /* 0x00000000000679c3 */ /* 0x002e620000008800 */
[----:B------:R-:W-:Y:S01]  /*0850*/  UMOV UR4, 0x400 ;  /* 0x0000040000047882 */ /* 0x000fe20000000000 */
[----:B------:R-:W-:Y:S01]  /*0860*/  UMOV UR5, 0x20 ;  /* 0x0000002000057882 */ /* 0x000fe20000000000 */
[----:B------:R-:W-:Y:S01]  /*0870*/  ELECT P0, URZ, PT ;  /* 0x0000000000ff782f */ /* 0x000fe20003800000 */
[----:B-1----:R-:W-:Y:S02]  /*0880*/  ULEA UR6, UR6, UR4, 0x18 ;  /* 0x0000000406067291 */ /* 0x002fe4000f8ec0ff */
[----:B------:R-:W-:-:S04]  /*0890*/  UIADD3 UR4, UPT, UPT, -UR5, 0x100000, URZ ;  /* 0x0010000005047890 */ /* 0x000fc8000fffe1ff */
[----:B------:R-:W-:Y:S02]  /*08a0*/  USHF.L.U32 UR5, UR4, 0xb, URZ ;  /* 0x0000000b04057899 */ /* 0x000fe400080006ff */
[----:B------:R-:W-:Y:S01]  /*08b0*/  USHF.L.U32 UR4, UR4, 0x1, URZ ;  /* 0x0000000104047899 */ /* 0x000fe200080006ff */
[----:B------:R-:W1:Y:S11]  /*08c0*/  FENCE.VIEW.ASYNC.S ;  /* 0x00000000000073c6 */ /* 0x000e760000000000 */
[----:B-1----:R2:W1:Y:S01]  /*08d0*/  SYNCS.EXCH.64 URZ, [UR6+0x80], UR4 ;  /* 0x0000800406ff75b2 */ /* 0x0024620008000100 */
[----:B------:R2:W1:Y:S02]  /*08e0*/  SYNCS.EXCH.64 URZ, [UR6+0x88], UR4 ;  /* 0x0000880406ff75b2 */ /* 0x0004640008000100 */
[----:B--2---:R-:W-:Y:S01]  /*08f0*/  NOP ;  /* 0x0000000000007918 */ /* 0x004fe20000000000 */
.L_x_11:
[----:B------:R-:W2:Y:S01]  /*0900*/  SHFL.IDX PT, R2, R64, RZ, 0x1f ;  /* 0x00001fff40027589 */ /* 0x000ea200000e0000 */
[----:B------:R-:W-:Y:S01]  /*0910*/  NOP ;  /* 0x0000000000007918 */ /* 0x000fe20000000000 */
[----:B--2---:R-:W-:-:S13]  /*0920*/  ISETP.NE.AND P0, PT, R2, 0x4, PT ;  /* 0x000000040200780c */ /* 0x004fda0003f05270 */
[----:B------:R-:W-:Y:S05]  /*0930*/  @P0 BRA `(.L_x_12) ;  /* 0x0000000000440947 */ /* 0x000fea0003800000 */
[----:B-1----:R-:W1:Y:S01]  /*0940*/  S2UR UR6, SR_CgaCtaId ;  /* 0x00000000000679c3 */ /* 0x002e620000008800 */
[----:B------:R-:W-:Y:S01]  /*0950*/  UMOV UR4, 0x100 ;  /* 0x0000010000047882 */ /* 0x000fe20000000000 */
[----:B------:R-:W-:Y:S01]  /*0960*/  UMOV UR5, 0x400 ;  /* 0x0000040000057882 */ /* 0x000fe20000000000 */
[----:B------:R-:W-:Y:S01]  /*0970*/  USEL UR4, UR4, 0xe0, UP3 ;  /* 0x000000e004047887 */ /* 0x000fe20009800000 */
[----:B------:R-:W-:Y:S01]  /*0980*/  UMOV UR8, 0x1 ;  /* 0x0000000100087882 */ /* 0x000fe20000000000 */
[----:B------:R-:W-:Y:S01]  /*0990*/  ELECT P0, URZ, PT ;  /* 0x0000000000ff782f */ /* 0x000fe20003800000 */
[----:B------:R-:W-:-:S04]  /*09a0*/  UIADD3 UR8, UPT, UPT, -UR8, 0x100000, URZ ;  /* 0x0010000008087890 */ /* 0x000fc8000fffe1ff */
[----:B------:R-:W-:Y:S02]  /*09b0*/  USHF.L.U32 UR9, UR8, 0xb, URZ ;  /* 0x0000000b08097899 */ /* 0x000fe400080006ff */
[----:B------:R-:W-:Y:S02]  /*09c0*/  USHF.L.U32 UR8, UR8, 0x1, URZ ;  /* 0x0000000108087899 */ /* 0x000fe400080006ff */
[----:B-1----:R-:W-:Y:S02]  /*09d0*/  ULEA UR6, UR6, UR5, 0x18 ;  /* 0x0000000506067291 */ /* 0x002fe4000f8ec0ff */
[----:B------:R-:W-:-:S04]  /*09e0*/  UIADD3 UR4, UPT, UPT, -UR4, 0x100000, URZ ;  /* 0x0010000004047890 */ /* 0x000fc8000fffe1ff */
[----:B------:R-:W-:Y:S02]  /*09f0*/  USHF.L.U32 UR5, UR4, 0xb, URZ ;  /* 0x0000000b04057899 */ /* 0x000fe400080006ff */
[----:B------:R-:W-:Y:S01]  /*0a00*/  USHF.L.U32 UR4, UR4, 0x1, URZ ;  /* 0x0000000104047899 */ /* 0x000fe200080006ff */
[----:B------:R-:W1:Y:S03]  /*0a10*/  FENCE.VIEW.ASYNC.S ;  /* 0x00000000000073c6 */ /* 0x000e660000000000 */
[----:B-1----:R2:W1:Y:S08]  /*0a20*/  SYNCS.EXCH.64 URZ, [UR6+0x90], UR8 ;  /* 0x0000900806ff75b2 */ /* 0x0024700008000100 */
[----:B------:R2:W1:Y:S02]  /*0a30*/  SYNCS.EXCH.64 URZ, [UR6+0x98], UR4 ;  /* 0x0000980406ff75b2 */ /* 0x0004640008000100 */
[----:B--2---:R-:W-:Y:S01]  /*0a40*/  NOP ;  /* 0x0000000000007918 */ /* 0x004fe20000000000 */
.L_x_12:
[----:B------:R-:W2:Y:S01]  /*0a50*/  SHFL.IDX PT, R2, R64, RZ, 0x1f ;  /* 0x00001fff40027589 */ /* 0x000ea200000e0000 */
[----:B------:R-:W1:Y:S01]  /*0a60*/  S2UR UR51, SR_CTAID.X ;  /* 0x00000000003379c3 */ /* 0x000e620000002500 */
[----:B------:R-:W-:-:S07]  /*0a70*/  NOP ;  /* 0x0000000000007918 */ /* 0x000fce0000000000 */
[----:B------:R-:W1:Y:S01]  /*0a80*/  S2UR UR21, SR_CTAID.Y ;  /* 0x00000000001579c3 */ /* 0x000e620000002600 */
[----:B--2---:R-:W-:-:S13]  /*0a90*/  ISETP.NE.AND P0, PT, R2, 0x5, PT ;  /* 0x000000050200780c */ /* 0x004fda0003f05270 */
[----:B-1----:R-:W-:Y:S05]  /*0aa0*/  @P0 BRA `(.L_x_13) ;  /* 0x0000000000480947 */ /* 0x002fea0003800000 */
[----:B------:R-:W1:Y:S01]  /*0ab0*/  S2UR UR4, SR_CgaCtaId ;  /* 0x00000000000479c3 */ /* 0x000e620000008800 */
        /* <DEDUP_REMOVED lines=12> */
[----:B-1----:R1:W2:Y:S01]  /*0b80*/  SYNCS.EXCH.64 URZ, [UR4+0xa0], UR8 ;  /* 0x0000a00804ff75b2 */ /* 0x0022a20008000100 */
[----:B------:R1:W1:Y:S01]  /*0b90*/  SYNCS.EXCH.64 URZ, [UR4+0xb0], UR6 ;  /* 0x0000b00604ff75b2 */ /* 0x0002620008000100 */
[----:B------:R1:W1:Y:S01]  /*0ba0*/  SYNCS.EXCH.64 URZ, [UR4+0xa8], UR8 ;  /* 0x0000a80804ff75b2 */ /* 0x0002620008000100 */
[----:B------:R1:W1:Y:S01]  /*0bb0*/  SYNCS.EXCH.64 URZ, [UR4+0xb8], UR6 ;  /* 0x0000b80604ff75b2 */ /* 0x0002620008000100 */
[----:B------:R-:W-:Y:S01]  /*0bc0*/  NOP ;  /* 0x0000000000007918 */ /* 0x000fe20000000000 */
.L_x_13:
[----:B------:R-:W-:-:S05]  /*0bd0*/  CS2R.32 R57, SR_CgaSize ;  /* 0x0000000000397805 */ /* 0x000fca0000008a00 */
[----:B------:R-:W-:-:S05]  /*0be0*/  IMAD R57, R57, -0xa0, RZ ;  /* 0xffffff6039397824 */ /* 0x000fca00078e02ff */
[----:B------:R-:W-:-:S14]  /*0bf0*/  R2UR UR5, R57 ;  /* 0x00000000390572ca */ /* 0x000fdc00000e0000 */
[----:B------:R-:W3:Y:S01]  /*0c00*/  LDCU UR5, c[0x0][UR5+0x2b0] ;  /* 0x00005600050577ac */ /* 0x000ee20008000800 */
[----:B------:R-:W-:Y:S02]  /*0c10*/  I2FP.F32.U32 R57, UR51 ;  /* 0x0000003300397c45 */ /* 0x000fe40008201000 */
[----:B------:R-:W-:-:S05]  /*0c20*/  CS2R.32 R3, SR_CgaSize ;  /* 0x0000000000037805 */ /* 0x000fca0000008a00 */
[----:B------:R-:W-:-:S06]  /*0c30*/  IMAD R3, R3, -0xa0, RZ ;  /* 0xffffff6003037824 */ /* 0x000fcc00078e02ff */
[----:B------:R-:W4:Y:S01]  /*0c40*/  LDC R3, c[0x0][R3+0x2a0] ;  /* 0x0000a80003037b82 */ /* 0x000f220000000800 */
[----:B------:R-:W-:Y:S02]  /*0c50*/  I2FP.F32.U32 R56, UR21 ;  /* 0x0000001500387c45 */ /* 0x000fe40008201000 */
[----:B------:R-:W-:-:S05]  /*0c60*/  CS2R.32 R2, SR_CgaSize ;  /* 0x0000000000027805 */ /* 0x000fca0000008a00 */
[----:B------:R-:W-:-:S05]  /*0c70*/  IMAD R2, R2, -0xa0, RZ ;  /* 0xffffff6002027824 */ /* 0x000fca00078e02ff */
[----:B-1----:R-:W-:-:S14]  /*0c80*/  R2UR UR4, R2 ;  /* 0x00000000020472ca */ /* 0x002fdc00000e0000 */
[----:B------:R-:W1:Y:S01]  /*0c90*/  LDCU UR4, c[0x0][UR4+0x2b4] ;  /* 0x00005680040477ac */ /* 0x000e620008000800 */
[----:B------:R-:W-:Y:S01]  /*0ca0*/  NOP ;  /* 0x0000000000007918 */ /* 0x000fe20000000000 */
[----:B------:R-:W2:Y:S01]  /*0cb0*/  LDCU UR19, c[0x0][0xc24] ;  /* 0x00018480ff1377ac */ /* 0x000ea20008000800 */
[----:B------:R-:W-:-:S05]  /*0cc0*/  CS2R.32 R2, SR_CgaSize ;  /* 0x0000000000027805 */ /* 0x000fca0000008a00 */
[----:B------:R-:W-:-:S06]  /*0cd0*/  IMAD R2, R2, -0xa0, RZ ;  /* 0xffffff6002027824 */ /* 0x000fcc00078e02ff */
[----:B------:R-:W4:Y:S01]  /*0ce0*/  LDC R2, c[0x0][R2+0x2a4] ;  /* 0x0000a90002027b82 */ /* 0x000f220000000800 */
[----:B---3--:R-:W-:-:S07]  /*0cf0*/  FMUL R57, R57, UR5 ;  /* 0x0000000539397c20 */ /* 0x008fce0008400000 */
[----:B------:R-:W3:Y:S01]  /*0d00*/  S2UR UR52, SR_CTAID.Z ;  /* 0x00000000003479c3 */ /* 0x000ee20000002700 */
[----:B-1----:R-:W-:Y:S01]  /*0d10*/  FMUL R56, R56, UR4 ;  /* 0x0000000438387c20 */ /* 0x002fe20008400000 */
[----:B------:R-:W1:Y:S01]  /*0d20*/  F2I.U32.TRUNC.NTZ R57, R57 ;  /* 0x0000003900397305 */ /* 0x000e62000020f000 */
[----:B--2---:R-:W-:-:S07]  /*0d30*/  UISETP.GE.AND UP0, UPT, UR19, 0x1, UPT ;  /* 0x000000011300788c */ /* 0x004fce000bf06270 */
[----:B------:R-:W2:Y:S01]  /*0d40*/  F2I.U32.TRUNC.NTZ R56, R56 ;  /* 0x0000003800387305 */ /* 0x000ea2000020f000 */
[----:B-1----:R-:W-:-:S05]  /*0d50*/  IADD3 R57, PT, PT, -R57, RZ, RZ ;  /* 0x000000ff39397210 */ /* 0x002fca0007ffe1ff */
[----:B----4-:R-:W-:Y:S01]  /*0d60*/  IMAD R57, R3, R57, UR51 ;  /* 0x0000003303397e24 */ /* 0x010fe2000f8e0239 */
[----:B--2---:R-:W-:-:S05]  /*0d70*/  IADD3 R56, PT, PT, -R56, RZ, RZ ;  /* 0x000000ff38387210 */ /* 0x004fca0007ffe1ff */
[----:B------:R-:W-:Y:S01]  /*0d80*/  IMAD R56, R2, R56, UR21 ;  /* 0x0000001502387e24 */ /* 0x000fe2000f8e0238 */
[----:B------:R-:W-:Y:S06]  /*0d90*/  BAR.SYNC.DEFER_BLOCKING 0x0 ;  /* 0x0000000000007b1d */ /* 0x000fec0000010000 */
[----:B---3--:R-:W-:Y:S05]  /*0da0*/  BRA.U !UP0, `(.L_x_14) ;  /* 0x0000000108d47547 */ /* 0x008fea000b800000 */
[----:B------:R-:W1:Y:S01]  /*0db0*/  LDCU.128 UR24, c[0x0][0xc10] ;  /* 0x00018200ff1877ac */ /* 0x000e620008000c00 */
[----:B------:R-:W2:Y:S01]  /*0dc0*/  LDCU UR6, c[0x0][0x370] ;  /* 0x00006e00ff0677ac */ /* 0x000ea20008000800 */
[----:B------:R-:W3:Y:S01]  /*0dd0*/  LDCU UR4, c[0x0][0x374] ;  /* 0x00006e80ff0477ac */ /* 0x000ee20008000800 */
[----:B------:R-:W4:Y:S01]  /*0de0*/  LDCU UR20, c[0x0][0xc0c] ;  /* 0x00018180ff1477ac */ /* 0x000f220008000800 */
[----:B------:R-:W4:Y:S01]  /*0df0*/  LDCU UR5, c[0x0][0xc20] ;  /* 0x00018400ff0577ac */ /* 0x000f220008000800 */
[----:B------:R-:W4:Y:S01]  /*0e00*/  LDCU.64 UR16, c[0x0][0xc28] ;  /* 0x00018500ff1077ac */ /* 0x000f220008000a00 */
[----:B-1----:R-:W-:Y:S02]  /*0e10*/  UISETP.NE.AND UP0, UPT, UR26, 0x1, UPT ;  /* 0x000000011a00788c */ /* 0x002fe4000bf05270 */
[----:B---3--:R-:W-:Y:S02]  /*0e20*/  UIMAD.WIDE.U32 UR8, UR4, UR27, URZ ;  /* 0x0000001b040872a5 */ /* 0x008fe4000f8e00ff */
[----:B--2---:R-:W-:-:S02]  /*0e30*/  UIMAD.WIDE.U32 UR10, UR6, UR24, URZ ;  /* 0x00000018060a72a5 */ /* 0x004fc4000f8e00ff */
[----:B----4-:R-:W-:Y:S02]  /*0e40*/  UISETP.NE.AND UP2, UPT, UR20, 0x1, UPT ;  /* 0x000000011400788c */ /* 0x010fe4000bf45270 */
[----:B------:R-:W-:Y:S01]  /*0e50*/  UISETP.NE.AND UP4, UPT, UR19, 0x1, UPT ;  /* 0x000000011300788c */ /* 0x000fe2000bf85270 */
[----:B------:R-:W-:Y:S02]  /*0e60*/  UMOV UR8, UR9 ;  /* 0x0000000900087c82 */ /* 0x000fe40008000000 */
[----:B------:R-:W-:Y:S01]  /*0e70*/  UMOV UR10, UR11 ;  /* 0x0000000b000a7c82 */ /* 0x000fe20008000000 */
[----:B------:R-:W-:Y:S02]  /*0e80*/  @UP0 USHF.R.U32.HI UR4, URZ, UR5, UR8 ;  /* 0x00000005ff040299 */ /* 0x000fe40008011608 */
[----:B------:R-:W-:Y:S02]  /*0e90*/  UIMAD.WIDE.U32 UR12, UR21, UR27, URZ ;  /* 0x0000001b150c72a5 */ /* 0x000fe4000f8e00ff */
[----:B------:R-:W-:-:S02]  /*0ea0*/  UIMAD.WIDE.U32 UR8, UR4, UR16, URZ ;  /* 0x00000010040872a5 */ /* 0x000fc4000f8e00ff */
[----:B------:R-:W-:Y:S02]  /*0eb0*/  @UP2 USHF.R.U32.HI UR6, URZ, UR25, UR10 ;  /* 0x00000019ff062299 */ /* 0x000fe4000801160a */
[----:B------:R-:W-:Y:S02]  /*0ec0*/  UIMAD.WIDE.U32 UR14, UR51, UR24, URZ ;  /* 0x00000018330e72a5 */ /* 0x000fe4000f8e00ff */
[----:B------:R-:W-:Y:S01]  /*0ed0*/  UIMAD.WIDE.U32 UR10, UR6, UR16, URZ ;  /* 0x00000010060a72a5 */ /* 0x000fe2000f8e00ff */
[----:B------:R-:W-:Y:S01]  /*0ee0*/  UMOV UR12, UR13 ;  /* 0x0000000d000c7c82 */ /* 0x000fe20008000000 */
[----:B------:R-:W-:Y:S01]  /*0ef0*/  UMOV UR8, UR9 ;  /* 0x0000000900087c82 */ /* 0x000fe20008000000 */
[----:B------:R-:W-:Y:S02]  /*0f00*/  USHF.R.U32.HI UR12, URZ, UR5, UR12 ;  /* 0x00000005ff0c7299 */ /* 0x000fe4000801160c */
[----:B------:R-:W-:Y:S01]  /*0f10*/  @UP4 USHF.R.U32.HI UR4, URZ, UR17, UR8 ;  /* 0x00000011ff044299 */ /* 0x000fe20008011608 */
[----:B------:R-:W-:Y:S01]  /*0f20*/  UMOV UR14, UR15 ;  /* 0x0000000f000e7c82 */ /* 0x000fe20008000000 */
[----:B------:R-:W-:Y:S01]  /*0f30*/  UMOV UR10, UR11 ;  /* 0x0000000b000a7c82 */ /* 0x000fe20008000000 */
[----:B------:R-:W-:-:S02]  /*0f40*/  USHF.R.U32.HI UR14, URZ, UR25, UR14 ;  /* 0x00000019ff0e7299 */ /* 0x000fc4000801160e */
[----:B------:R-:W-:Y:S02]  /*0f50*/  USEL UR5, UR21, UR12, !UP0 ;  /* 0x0000000c15057287 */ /* 0x000fe4000c000000 */
[----:B------:R-:W-:Y:S02]  /*0f60*/  @UP4 USHF.R.U32.HI UR6, URZ, UR17, UR10 ;  /* 0x00000011ff064299 */ /* 0x000fe4000801160a */
[----:B------:R-:W-:Y:S02]  /*0f70*/  UIMAD UR7, UR4, UR19, URZ ;  /* 0x00000013040772a4 */ /* 0x000fe4000f8e02ff */
[----:B------:R-:W-:Y:S02]  /*0f80*/  USEL UR4, UR51, UR14, !UP2 ;  /* 0x0000000e33047287 */ /* 0x000fe4000d000000 */
[----:B------:R-:W-:Y:S02]  /*0f90*/  UIMAD UR10, UR6, UR19, URZ ;  /* 0x00000013060a72a4 */ /* 0x000fe4000f8e02ff */
[----:B------:R-:W-:-:S02]  /*0fa0*/  UISETP.GE.AND UP0, UPT, UR5, UR7, UPT ;  /* 0x000000070500728c */ /* 0x000fc4000bf06270 */
[----:B------:R-:W-:Y:S02]  /*0fb0*/  UIMAD.WIDE.U32 UR8, UR5, UR16, URZ ;  /* 0x00000010050872a5 */ /* 0x000fe4000f8e00ff */
[----:B------:R-:W-:Y:S02]  /*0fc0*/  UISETP.GE.OR UP0, UPT, UR4, UR10, UP0 ;  /* 0x0000000a0400728c */ /* 0x000fe40008706670 */
[----:B------:R-:W-:Y:S02]  /*0fd0*/  UIMAD.WIDE.U32 UR10, UR4, UR16, URZ ;  /* 0x00000010040a72a5 */ /* 0x000fe4000f8e00ff */
[----:B------:R-:W-:Y:S01]  /*0fe0*/  UIADD3 UR10, UPT, UPT, -UR4, URZ, URZ ;  /* 0x000000ff040a7290 */ /* 0x000fe2000fffe1ff */
[----:B------:R-:W-:Y:S01]  /*0ff0*/  UMOV UR8, UR9 ;  /* 0x0000000900087c82 */ /* 0x000fe20008000000 */
[----:B------:R-:W-:Y:S02]  /*1000*/  UIADD3 UR9, UPT, UPT, -UR5, URZ, URZ ;  /* 0x000000ff05097290 */ /* 0x000fe4000fffe1ff */
[----:B------:R-:W-:-:S03]  /*1010*/  USHF.R.U32.HI UR8, URZ, UR17, UR8 ;  /* 0x00000011ff087299 */ /* 0x000fc60008011608 */
[----:B------:R-:W-:Y:S01]  /*1020*/  @!UP0 UMOV UR7, UR11 ;  /* 0x0000000b00078c82 */ /* 0x000fe20008000000 */
[----:B------:R-:W-:Y:S02]  /*1030*/  UIMAD UR21, UR26, UR9, UR21 ;  /* 0x000000091a1572a4 */ /* 0x000fe4000f8e0215 */
[----:B------:R-:W-:Y:S02]  /*1040*/  USEL UR8, UR5, UR8, !UP4 ;  /* 0x0000000805087287 */ /* 0x000fe4000e000000 */
[----:B------:R-:W-:Y:S02]  /*1050*/  @!UP0 USHF.R.U32.HI UR7, URZ, UR17, UR7 ;  /* 0x00000011ff078299 */ /* 0x000fe40008011607 */
[----:B------:R-:W-:Y:S02]  /*1060*/  UIADD3 UR9, UPT, UPT, -UR8, URZ, URZ ;  /* 0x000000ff08097290 */ /* 0x000fe4000fffe1ff */
[----:B------:R-:W-:Y:S02]  /*1070*/  @!UP0 USEL UR7, UR4, UR7, !UP4 ;  /* 0x0000000704078287 */ /* 0x000fe4000e000000 */
[----:B------:R-:W-:-:S02]  /*1080*/  UIMAD UR9, UR19, UR9, UR5 ;  /* 0x00000009130972a4 */ /* 0x000fc4000f8e0205 */
[----:B------:R-:W-:Y:S02]  /*1090*/  @!UP0 UIADD3 UR8, UPT, UPT, UR8, -UR7, URZ ;  /* 0x8000000708088290 */ /* 0x000fe4000fffe0ff */
[----:B------:R-:W-:Y:S02]  /*10a0*/  @!UP0 UIMAD UR7, UR9, UR6, UR7 ;  /* 0x00000006090782a4 */ /* 0x000fe4000f8e0207 */
[----:B------:R-:W-:Y:S02]  /*10b0*/  @!UP0 UIMAD UR5, UR8, UR19, UR4 ;  /* 0x00000013080582a4 */ /* 0x000fe4000f8e0204 */
[----:B------:R-:W-:Y:S02]  /*10c0*/  UIMAD UR6, UR20, UR10, UR51 ;  /* 0x0000000a140672a4 */ /* 0x000fe4000f8e0233 */
[----:B------:R-:W-:Y:S01]  /*10d0*/  UIMAD UR21, UR5, UR26, UR21 ;  /* 0x0000001a051572a4 */ /* 0x000fe2000f8e0215 */
[----:B------:R-:W-:Y:S02]  /*10e0*/  @!UP0 UMOV UR4, UR7 ;  /* 0x0000000700048c82 */ /* 0x000fe40008000000 */
[----:B------:R-:W-:-:S12]  /*10f0*/  UIMAD UR51, UR4, UR20, UR6 ;  /* 0x00000014043372a4 */ /* 0x000fd8000f8e0206 */
.L_x_14:
[----:B------:R-:W1:Y:S02]  /*1100*/  LDCU UR4, c[0x0][0xc30] ;  /* 0x00018600ff0477ac */ /* 0x000e640008000800 */
[----:B-1----:R-:W-:-:S09]  /*1110*/  UISETP.NE.AND UP0, UPT, UR4, 0x1, UPT ;  /* 0x000000010400788c */ /* 0x002fd2000bf05270 */
[----:B------:R-:W-:Y:S05]  /*1120*/  BRA.U UP0, `(.L_x_15) ;  /* 0x0000000100447547 */ /* 0x000fea000b800000 */
[----:B------:R-:W1:Y:S01]  /*1130*/  LDCU.128 UR8, c[0x0][0xc10] ;  /* 0x00018200ff0877ac */ /* 0x000e620008000c00 */
[----:B------:R-:W2:Y:S01]  /*1140*/  LDCU UR12, c[0x0][0xc0c] ;  /* 0x00018180ff0c77ac */ /* 0x000ea20008000800 */
[----:B------:R-:W3:Y:S01]  /*1150*/  LDCU UR13, c[0x0][0xc20] ;  /* 0x00018400ff0d77ac */ /* 0x000ee20008000800 */
[----:B-1----:R-:W-:Y:S02]  /*1160*/  UIMAD.WIDE.U32 UR6, UR51, UR8, URZ ;  /* 0x00000008330672a5 */ /* 0x002fe4000f8e00ff */
[----:B------:R-:W-:Y:S02]  /*1170*/  UIMAD.WIDE.U32 UR4, UR21, UR11, URZ ;  /* 0x0000000b150472a5 */ /* 0x000fe4000f8e00ff */
[----:B--2---:R-:W-:Y:S02]  /*1180*/  UISETP.NE.AND UP2, UPT, UR12, 0x1, UPT ;  /* 0x000000010c00788c */ /* 0x004fe4000bf45270 */
[----:B------:R-:W-:Y:S01]  /*1190*/  UISETP.NE.AND UP0, UPT, UR10, 0x1, UPT ;  /* 0x000000010a00788c */ /* 0x000fe2000bf05270 */
[----:B------:R-:W-:-:S02]  /*11a0*/  UMOV UR6, UR7 ;  /* 0x0000000700067c82 */ /* 0x000fc40008000000 */
[----:B------:R-:W-:Y:S01]  /*11b0*/  UMOV UR4, UR5 ;  /* 0x0000000500047c82 */ /* 0x000fe20008000000 */
[----:B------:R-:W-:Y:S02]  /*11c0*/  USHF.R.U32.HI UR6, URZ, UR9, UR6 ;  /* 0x00000009ff067299 */ /* 0x000fe40008011606 */
[----:B---3--:R-:W-:Y:S02]  /*11d0*/  USHF.R.U32.HI UR4, URZ, UR13, UR4 ;  /* 0x0000000dff047299 */ /* 0x008fe40008011604 */
[----:B------:R-:W-:Y:S02]  /*11e0*/  USEL UR5, UR51, UR6, !UP2 ;  /* 0x0000000633057287 */ /* 0x000fe4000d000000 */
[----:B------:R-:W-:-:S04]  /*11f0*/  USEL UR4, UR21, UR4, !UP0 ;  /* 0x0000000415047287 */ /* 0x000fc8000c000000 */
[----:B------:R-:W-:Y:S02]  /*1200*/  UIADD3 UR6, UPT, UPT, UR5, -UR4, URZ ;  /* 0x8000000405067290 */ /* 0x000fe4000fffe0ff */
[----:B------:R-:W-:Y:S02]  /*1210*/  UIADD3 UR4, UPT, UPT, -UR5, UR4, URZ ;  /* 0x0000000405047290 */ /* 0x000fe4000fffe1ff */
[----:B------:R-:W-:Y:S02]  /*1220*/  UIMAD UR21, UR6, UR10, UR21 ;  /* 0x0000000a061572a4 */ /* 0x000fe4000f8e0215 */
[----:B------:R-:W-:-:S12]  /*1230*/  UIMAD UR51, UR4, UR12, UR51 ;  /* 0x0000000c043372a4 */ /* 0x000fd8000f8e0233 */
.L_x_15:
[----:B------:R-:W-:Y:S01]  /*1240*/  BAR.SYNC.DEFER_BLOCKING 0x0 ;  /* 0x0000000000007b1d */ /* 0x000fe20000010000 */
[----:B------:R-:W-:Y:S01]  /*1250*/  UISETP.NE.AND UP0, UPT, UR18, 0x2, UPT ;  /* 0x000000021200788c */ /* 0x000fe2000bf05270 */
[----:B------:R-:W-:Y:S02]  /*1260*/  ISETP.NE.OR P3, PT, R0, 0x2, !P3 ;  /* 0x000000020000780c */ /* 0x000fe40005f65670 */
[----:B------:R-:W-:Y:S02]  /*1270*/  LOP3.LUT R0, R62, 0x1f, RZ, 0xc0, !PT ;  /* 0x0000001f3e007812 */ /* 0x000fe400078ec0ff */
[----:B------:R-:W1:Y:S04]  /*1280*/  LDCU UR39, c[0x0][0xc24] ;  /* 0x00018480ff2777ac */ /* 0x000e680008000800 */
[----:B------:R-:W-:Y:S05]  /*1290*/  BRA.U UP0, `(.L_x_16) ;  /* 0x00000049004c7547 */ /* 0x000fea000b800000 */
[----:B------:R-:W2:Y:S01]  /*12a0*/  LDCU UR5, c[0x0][0x388] ;  /* 0x00007100ff0577ac */ /* 0x000ea20008000800 */
[----:B------:R-:W-:Y:S01]  /*12b0*/  PLOP3.LUT P1, PT, PT, PT, UP3, 0x80, 0x8 ;  /* 0x000000000008781c */ /* 0x000fe20003f2f038 */
[----:B------:R-:W-:Y:S01]  /*12c0*/  IMAD.MOV.U32 R2, RZ, RZ, RZ ;  /* 0x000000ffff027224 */ /* 0x000fe200078e00ff */
[----:B------:R-:W-:Y:S01]  /*12d0*/  ISETP.EQ.OR P2, PT, R0, RZ, P3 ;  /* 0x000000ff0000720c */ /* 0x000fe20001f42670 */
[----:B------:R-:W3:Y:S01]  /*12e0*/  LDCU UR8, c[0x0][0x38c] ;  /* 0x00007180ff0877ac */ /* 0x000ee20008000800 */
[----:B------:R-:W-:Y:S01]  /*12f0*/  PLOP3.LUT P1, PT, P1, PT, PT, 0x8, 0x80 ;  /* 0x000000000080781c */ /* 0x000fe20000f2e170 */
[----:B------:R-:W4:Y:S01]  /*1300*/  LDCU.64 UR6, c[0x0][0x390] ;  /* 0x00007200ff0677ac */ /* 0x000f220008000a00 */
[----:B------:R-:W-:Y:S01]  /*1310*/  UMOV UR31, 0x1 ;  /* 0x00000001001f7882 */ /* 0x000fe20000000000 */
[----:B------:R-:W-:Y:S01]  /*1320*/  UMOV UR63, URZ ;  /* 0x000000ff003f7c82 */ /* 0x000fe20008000000 */
[----:B------:R-:W-:Y:S01]  /*1330*/  UMOV UR55, URZ ;  /* 0x000000ff00377c82 */ /* 0x000fe20008000000 */
[----:B------:R-:W-:Y:S01]  /*1340*/  UMOV UR76, URZ ;  /* 0x000000ff004c7c82 */ /* 0x000fe20008000000 */
[----:B--2---:R-:W-:-:S04]  /*1350*/  UIADD3 UR5, UPT, UPT, UR5, 0x3f, URZ ;  /* 0x0000003f05057890 */ /* 0x004fc8000fffe0ff */
[----:B------:R-:W-:-:S04]  /*1360*/  USHF.R.S32.HI UR4, URZ, 0x1f, UR5 ;  /* 0x0000001fff047899 */ /* 0x000fc80008011405 */
[----:B------:R-:W-:-:S04]  /*1370*/  ULEA.HI UR4, UR4, UR5, URZ, 0x6 ;  /* 0x0000000504047291 */ /* 0x000fc8000f8f30ff */
[----:B------:R-:W-:-:S04]  /*1380*/  USHF.R.S32.HI UR4, URZ, 0x6, UR4 ;  /* 0x00000006ff047899 */ /* 0x000fc80008011404 */
[----:B---3--:R-:W-:-:S04]  /*1390*/  UIMAD UR4, UR4, UR8, URZ ;  /* 0x00000008040472a4 */ /* 0x008fc8000f8e02ff */
[----:B----4-:R-:W-:-:S04]  /*13a0*/  UIMAD UR4, UR4, UR6, URZ ;  /* 0x00000006040472a4 */ /* 0x010fc8000f8e02ff */
[----:B------:R-:W-:Y:S01]  /*13b0*/  UIMAD UR9, UR4, UR7, URZ ;  /* 0x00000007040972a4 */ /* 0x000fe2000f8e02ff */
[----:B------:R-:W2:Y:S01]  /*13c0*/  LDCU UR7, c[0x0][0x370] ;  /* 0x00006e00ff0777ac */ /* 0x000ea20008000800 */
[----:B------:R-:W3:Y:S04]  /*13d0*/  LDCU UR6, c[0x0][0x374] ;  /* 0x00006e80ff0677ac */ /* 0x000ee80008000800 */
[----:B------:R-:W-:Y:S01]  /*13e0*/  IMAD.U32 R30, RZ, RZ, UR9 ;  /* 0x00000009ff1e7e24 */ /* 0x000fe2000f8e00ff */
[----:B------:R-:W-:Y:S02]  /*13f0*/  UISETP.NE.AND UP1, UPT, UR9, URZ, UPT ;  /* 0x000000ff0900728c */ /* 0x000fe4000bf25270 */
[----:B------:R-:W-:-:S04]  /*1400*/  UISETP.LT.U32.AND UP0, UPT, UR9, 0x4, UPT ;  /* 0x000000040900788c */ /* 0x000fc8000bf01070 */
[----:B------:R-:W-:-:S04]  /*1410*/  USEL UR4, UR9, 0x4, UP0 ;  /* 0x0000000409047887 */ /* 0x000fc80008000000 */
[----:B------:R-:W-:Y:S01]  /*1420*/  UIADD3 UR5, UPT, UPT, UR4, -0x1, URZ ;  /* 0xffffffff04057890 */ /* 0x000fe2000fffe0ff */
[----:B--2---:R-:W-:Y:S01]  /*1430*/  IMAD.U32 R26, RZ, RZ, UR7 ;  /* 0x00000007ff1a7e24 */ /* 0x004fe2000f8e00ff */
[----:B------:R-:W-:Y:S01]  /*1440*/  @!UP1 UIADD3 UR5, UPT, UPT, UR4, URZ, URZ ;  /* 0x000000ff04059290 */ /* 0x000fe2000fffe0ff */
[----:B---3--:R-:W-:Y:S01]  /*1450*/  MOV R25, UR6 ;  /* 0x0000000600197c02 */ /* 0x008fe20008000f00 */
[----:B------:R-:W-:Y:S02]  /*1460*/  UIADD3 UR6, UPT, UPT, UR9, -UR4, URZ ;  /* 0x8000000409067290 */ /* 0x000fe4000fffe0ff */
[----:B------:R-:W-:-:S04]  /*1470*/  UIADD3 UR4, UPT, UPT, UR5, 0x1, URZ ;  /* 0x0000000105047890 */ /* 0x000fc8000fffe0ff */
[----:B------:R-:W-:Y:S02]  /*1480*/  IMAD.U32 R29, RZ, RZ, UR6 ;  /* 0x00000006ff1d7e24 */ /* 0x000fe4000f8e00ff */
[----:B-----5:R-:W-:-:S07]  /*1490*/  MOV R24, UR4 ;  /* 0x0000000400187c02 */ /* 0x020fce0008000f00 */
.L_x_32:
[----:B------:R-:W2:Y:S01]  /*14a0*/  S2UR UR47, SR_CgaCtaId ;  /* 0x00000000002f79c3 */ /* 0x000ea20000008800 */
[----:B------:R-:W-:Y:S01]  /*14b0*/  UMOV UR4, 0x400 ;  /* 0x0000040000047882 */ /* 0x000fe20000000000 */
[----:B------:R-:W-:Y:S01]  /*14c0*/  R2UR UR5, R30 ;  /* 0x000000001e0572ca */ /* 0x000fe200000e0000 */
[----:B------:R-:W-:Y:S01]  /*14d0*/  IMAD.U32 R0, RZ, RZ, UR31 ;  /* 0x0000001fff007e24 */ /* 0x000fe2000f8e00ff */
[----:B------:R-:W-:Y:S01]  /*14e0*/  UMOV UR6, URZ ;  /* 0x000000ff00067c82 */ /* 0x000fe20008000000 */
[----:B------:R-:W-:Y:S01]  /*14f0*/  USHF.L.U32 UR71, UR51, 0x6, URZ ;  /* 0x0000000633477899 */ /* 0x000fe200080006ff */
[----:B------:R-:W-:Y:S01]  /*1500*/  IMAD.U32 R39, RZ, RZ, UR6 ;  /* 0x00000006ff277e24 */ /* 0x000fe2000f8e00ff */
[----:B------:R-:W-:Y:S01]  /*1510*/  UMOV UR23, URZ ;  /* 0x000000ff00177c82 */ /* 0x000fe20008000000 */
[----:B------:R-:W-:-:S07]  /*1520*/  SHF.L.U32 R0, R0, 0x1f, RZ ;  /* 0x0000001f00007819 */ /* 0x000fce00000006ff */
[----:B------:R-:W-:-:S03]  /*1530*/  UISETP.NE.AND UP0, UPT, UR5, URZ, UPT ;  /* 0x000000ff0500728c */ /* 0x000fc6000bf05270 */
[----:B------:R-:W-:Y:S02]  /*1540*/  UMOV UR5, URZ ;  /* 0x000000ff00057c82 */ /* 0x000fe40008000000 */
[----:B------:R-:W-:Y:S01]  /*1550*/  IMAD.U32 R38, RZ, RZ, UR5 ;  /* 0x00000005ff267e24 */ /* 0x000fe2000f8e00ff */
[----:B--2---:R-:W-:-:S04]  /*1560*/  ULEA UR47, UR47, UR4, 0x18 ;  /* 0x000000042f2f7291 */ /* 0x004fc8000f8ec0ff */
[----:B------:R-:W-:-:S09]  /*1570*/  ULEA UR4, UR63, UR47, 0x3 ;  /* 0x0000002f3f047291 */ /* 0x000fd2000f8e18ff */
[----:B------:R2:W3:Y:S01]  /*1580*/  SYNCS.PHASECHK.TRANS64.TRYWAIT P0, [UR4+0x20], R0 ;  /* 0x00002000ff0075a7 */ /* 0x0004e20008001104 */
[----:B------:R-:W-:-:S06]  /*1590*/  USHF.L.U32 UR4, UR21, 0x7, URZ ;  /* 0x0000000715047899 */ /* 0x000fcc00080006ff */
[----:B------:R-:W-:Y:S01]  /*15a0*/  MOV R23, UR4 ;  /* 0x0000000400177c02 */ /* 0x000fe20008000f00 */
[----:B------:R-:W-:Y:S02]  /*15b0*/  UMOV UR4, URZ ;  /* 0x000000ff00047c82 */ /* 0x000fe40008000000 */
[----:B--2---:R-:W-:Y:S01]  /*15c0*/  MOV R0, UR4 ;  /* 0x0000000400007c02 */ /* 0x004fe20008000f00 */
[----:B------:R-:W-:Y:S06]  /*15d0*/  BRA.U !UP0, `(.L_x_17) ;  /* 0x0000001d08787547 */ /* 0x000fec000b800000 */
[----:B------:R-:W2:Y:S01]  /*15e0*/  LDCU.128 UR4, c[0x0][0x480] ;  /* 0x00009000ff0477ac */ /* 0x000ea20008000c00 */
[----:B------:R-:W-:Y:S02]  /*15f0*/  R2UR UR56, R24 ;  /* 0x00000000183872ca */ /* 0x000fe400000e0000 */
[----:B------:R-:W-:Y:S01]  /*1600*/  R2UR UR54, R23 ;  /* 0x00000000173672ca */ /* 0x000fe200000e0000 */
[----:B------:R-:W-:Y:S02]  /*1610*/  UIADD3 UR50, UPT, UPT, UR71, 0x8, URZ ;  /* 0x0000000847327890 */ /* 0x000fe4000fffe0ff */
[----:B------:R-:W-:Y:S02]  /*1620*/  UIADD3 UR49, UPT, UPT, UR71, 0x10, URZ ;  /* 0x0000001047317890 */ /* 0x000fe4000fffe0ff */
[----:B------:R-:W-:Y:S02]  /*1630*/  UIADD3 UR48, UPT, UPT, UR71, 0x18, URZ ;  /* 0x0000001847307890 */ /* 0x000fe4000fffe0ff */
[----:B------:R-:W-:-:S02]  /*1640*/  UIADD3 UR46, UPT, UPT, UR71, 0x20, URZ ;  /* 0x00000020472e7890 */ /* 0x000fc4000fffe0ff */
[----:B------:R-:W-:Y:S02]  /*1650*/  UIADD3 UR45, UPT, UPT, UR71, 0x28, URZ ;  /* 0x00000028472d7890 */ /* 0x000fe4000fffe0ff */
[----:B------:R-:W-:Y:S02]  /*1660*/  UIADD3 UR44, UPT, UPT, UR71, 0x30, URZ ;  /* 0x00000030472c7890 */ /* 0x000fe4000fffe0ff */
[----:B------:R-:W-:Y:S02]  /*1670*/  UIADD3 UR38, UPT, UPT, UR71, 0x38, URZ ;  /* 0x0000003847267890 */ /* 0x000fe4000fffe0ff */
[----:B--2---:R-:W-:Y:S02]  /*1680*/  UIMAD.WIDE.U32 UR12, UR50, UR5, URZ ;  /* 0x00000005320c72a5 */ /* 0x004fe4000f8e00ff */
[----:B------:R-:W-:Y:S02]  /*1690*/  UIMAD.WIDE.U32 UR14, UR49, UR5, URZ ;  /* 0x00000005310e72a5 */ /* 0x000fe4000f8e00ff */
[----:B------:R-:W-:-:S02]  /*16a0*/  UIMAD.WIDE.U32 UR24, UR71, UR5, URZ ;  /* 0x00000005471872a5 */ /* 0x000fc4000f8e00ff */
[----:B------:R-:W-:Y:S02]  /*16b0*/  UIMAD.WIDE.U32 UR16, UR48, UR5, URZ ;  /* 0x00000005301072a5 */ /* 0x000fe4000f8e00ff */
[----:B------:R-:W-:Y:S02]  /*16c0*/  UIMAD.WIDE.U32 UR18, UR46, UR5, URZ ;  /* 0x000000052e1272a5 */ /* 0x000fe4000f8e00ff */
[----:B------:R-:W-:Y:S02]  /*16d0*/  UIMAD.WIDE.U32 UR20, UR45, UR5, URZ ;  /* 0x000000052d1472a5 */ /* 0x000fe4000f8e00ff */
[----:B------:R-:W-:Y:S02]  /*16e0*/  UIMAD.WIDE.U32 UR22, UR44, UR5, URZ ;  /* 0x000000052c1672a5 */ /* 0x000fe4000f8e00ff */
[----:B------:R-:W-:Y:S01]  /*16f0*/  UIMAD.WIDE.U32 UR26, UR38, UR5, URZ ;  /* 0x00000005261a72a5 */ /* 0x000fe2000f8e00ff */
[----:B------:R-:W2:Y:S02]  /*1700*/  LDCU.128 UR8, c[0x0][0x490] ;  /* 0x00009200ff0877ac */ /* 0x000ea40008000c00 */
[----:B------:R-:W-:Y:S01]  /*1710*/  UMOV UR5, UR13 ;  /* 0x0000000d00057c82 */ /* 0x000fe20008000000 */
[----:B------:R-:W-:-:S02]  /*1720*/  UISETP.NE.AND UP0, UPT, UR4, 0x1, UPT ;  /* 0x000000010400788c */ /* 0x000fc4000bf05270 */
[----:B------:R-:W-:Y:S02]  /*1730*/  USHF.R.U32.HI UR28, URZ, UR6, UR5 ;  /* 0x00000006ff1c7299 */ /* 0x000fe40008011605 */
[----:B------:R-:W-:Y:S01]  /*1740*/  UISETP.NE.AND UP1, UPT, UR7, 0x1, UPT ;  /* 0x000000010700788c */ /* 0x000fe2000bf25270 */
[----:B------:R-:W-:Y:S01]  /*1750*/  UMOV UR5, UR15 ;  /* 0x0000000f00057c82 */ /* 0x000fe20008000000 */
[----:B------:R-:W-:Y:S02]  /*1760*/  USEL UR16, UR50, UR28, !UP0 ;  /* 0x0000001c32107287 */ /* 0x000fe4000c000000 */
[----:B------:R-:W-:Y:S02]  /*1770*/  USHF.R.U32.HI UR15, URZ, UR6, UR5 ;  /* 0x00000006ff0f7299 */ /* 0x000fe40008011605 */
[----:B------:R-:W-:Y:S01]  /*1780*/  UIADD3 UR29, UPT, UPT, -UR16, URZ, URZ ;  /* 0x000000ff101d7290 */ /* 0x000fe2000fffe1ff */
[----:B------:R-:W-:Y:S01]  /*1790*/  UMOV UR5, UR17 ;  /* 0x0000001100057c82 */ /* 0x000fe20008000000 */
[----:B------:R-:W-:-:S02]  /*17a0*/  USEL UR15, UR49, UR15, !UP0 ;  /* 0x0000000f310f7287 */ /* 0x000fc4000c000000 */
[----:B------:R-:W-:Y:S02]  /*17b0*/  USHF.R.U32.HI UR14, URZ, UR6, UR5 ;  /* 0x00000006ff0e7299 */ /* 0x000fe40008011605 */
[----:B------:R-:W-:Y:S01]  /*17c0*/  UIADD3 UR28, UPT, UPT, -UR15, URZ, URZ ;  /* 0x000000ff0f1c7290 */ /* 0x000fe2000fffe1ff */
[----:B------:R-:W-:Y:S01]  /*17d0*/  UMOV UR5, UR19 ;  /* 0x0000001300057c82 */ /* 0x000fe20008000000 */
[----:B------:R-:W-:Y:S02]  /*17e0*/  USEL UR14, UR48, UR14, !UP0 ;  /* 0x0000000e300e7287 */ /* 0x000fe4000c000000 */
[----:B------:R-:W-:Y:S02]  /*17f0*/  USHF.R.U32.HI UR13, URZ, UR6, UR5 ;  /* 0x00000006ff0d7299 */ /* 0x000fe40008011605 */
[----:B--2---:R-:W-:Y:S01]  /*1800*/  UIMAD.WIDE.U32 UR32, UR14, UR8, URZ ;  /* 0x000000080e2072a5 */ /* 0x004fe2000f8e00ff */
[----:B------:R-:W-:Y:S01]  /*1810*/  UMOV UR5, UR21 ;  /* 0x0000001500057c82 */ /* 0x000fe20008000000 */
[----:B------:R-:W-:-:S02]  /*1820*/  USEL UR13, UR46, UR13, !UP0 ;  /* 0x0000000d2e0d7287 */ /* 0x000fc4000c000000 */
[----:B------:R-:W-:Y:S02]  /*1830*/  USHF.R.U32.HI UR12, URZ, UR6, UR5 ;  /* 0x00000006ff0c7299 */ /* 0x000fe40008011605 */
[----:B------:R-:W-:Y:S01]  /*1840*/  UIMAD.WIDE.U32 UR20, UR16, UR8, URZ ;  /* 0x00000008101472a5 */ /* 0x000fe2000f8e00ff */
[----:B------:R-:W-:Y:S01]  /*1850*/  UMOV UR5, UR23 ;  /* 0x0000001700057c82 */ /* 0x000fe20008000000 */
[----:B------:R-:W-:Y:S02]  /*1860*/  USEL UR12, UR45, UR12, !UP0 ;  /* 0x0000000c2d0c7287 */ /* 0x000fe4000c000000 */
[----:B------:R-:W-:Y:S02]  /*1870*/  USHF.R.U32.HI UR18, URZ, UR6, UR5 ;  /* 0x00000006ff127299 */ /* 0x000fe40008011605 */
[----:B------:R-:W-:Y:S01]  /*1880*/  UIMAD.WIDE.U32 UR22, UR15, UR8, URZ ;  /* 0x000000080f1672a5 */ /* 0x000fe2000f8e00ff */
[----:B------:R-:W-:Y:S01]  /*1890*/  UMOV UR5, UR25 ;  /* 0x0000001900057c82 */ /* 0x000fe20008000000 */
[----:B------:R-:W-:-:S02]  /*18a0*/  UIMAD.WIDE.U32 UR34, UR13, UR8, URZ ;  /* 0x000000080d2272a5 */ /* 0x000fc4000f8e00ff */
[----:B------:R-:W-:Y:S02]  /*18b0*/  USHF.R.U32.HI UR17, URZ, UR6, UR5 ;  /* 0x00000006ff117299 */ /* 0x000fe40008011605 */
[----:B------:R-:W-:Y:S01]  /*18c0*/  UIMAD.WIDE.U32 UR36, UR12, UR8, URZ ;  /* 0x000000080c2472a5 */ /* 0x000fe2000f8e00ff */
[----:B------:R-:W-:Y:S01]  /*18d0*/  UMOV UR5, UR27 ;  /* 0x0000001b00057c82 */ /* 0x000fe20008000000 */
[----:B------:R-:W-:Y:S02]  /*18e0*/  USEL UR17, UR71, UR17, !UP0 ;  /* 0x0000001147117287 */ /* 0x000fe4000c000000 */
[----:B------:R-:W-:Y:S02]  /*18f0*/  USHF.R.U32.HI UR5, URZ, UR6, UR5 ;  /* 0x00000006ff057299 */ /* 0x000fe40008011605 */
[----:B------:R-:W-:Y:S02]  /*1900*/  USEL UR6, UR44, UR18, !UP0 ;  /* 0x000000122c067287 */ /* 0x000fe4000c000000 */
[----:B------:R-:W-:-:S02]  /*1910*/  USEL UR5, UR38, UR5, !UP0 ;  /* 0x0000000526057287 */ /* 0x000fc4000c000000 */
[----:B------:R-:W-:Y:S02]  /*1920*/  UIMAD.WIDE.U32 UR18, UR17, UR8, URZ ;  /* 0x00000008111272a5 */ /* 0x000fe4000f8e00ff */
[----:B------:R-:W-:Y:S02]  /*1930*/  UIMAD.WIDE.U32 UR40, UR6, UR8, URZ ;  /* 0x00000008062872a5 */ /* 0x000fe4000f8e00ff */
[----:B------:R-:W-:Y:S02]  /*1940*/  UIMAD.WIDE.U32 UR42, UR5, UR8, URZ ;  /* 0x00000008052a72a5 */ /* 0x000fe4000f8e00ff */
[----:B------:R-:W-:Y:S02]  /*1950*/  UIADD3 UR27, UPT, UPT, -UR14, URZ, URZ ;  /* 0x000000ff0e1b7290 */ /* 0x000fe4000fffe1ff */
[----:B------:R-:W-:Y:S02]  /*1960*/  UIADD3 UR26, UPT, UPT, -UR13, URZ, URZ ;  /* 0x000000ff0d1a7290 */ /* 0x000fe4000fffe1ff */
[----:B------:R-:W-:-:S02]  /*1970*/  UIADD3 UR25, UPT, UPT, -UR12, URZ, URZ ;  /* 0x000000ff0c197290 */ /* 0x000fc4000fffe1ff */
[----:B------:R-:W-:Y:S02]  /*1980*/  UIADD3 UR24, UPT, UPT, -UR6, URZ, URZ ;  /* 0x000000ff06187290 */ /* 0x000fe4000fffe1ff */
[----:B------:R-:W-:Y:S02]  /*1990*/  UIADD3 UR30, UPT, UPT, -UR17, URZ, URZ ;  /* 0x000000ff111e7290 */ /* 0x000fe4000fffe1ff */
[----:B------:R-:W-:Y:S02]  /*19a0*/  UIADD3 UR8, UPT, UPT, -UR5, URZ, URZ ;  /* 0x000000ff05087290 */ /* 0x000fe4000fffe1ff */
[----:B------:R-:W-:Y:S02]  /*19b0*/  UIMAD UR52, UR4, UR29, UR50 ;  /* 0x0000001d043472a4 */ /* 0x000fe4000f8e0232 */
[----:B------:R-:W-:Y:S02]  /*19c0*/  UIMAD UR51, UR4, UR28, UR49 ;  /* 0x0000001c043372a4 */ /* 0x000fe4000f8e0231 */
[----:B------:R-:W-:-:S02]  /*19d0*/  UIMAD UR50, UR4, UR27, UR48 ;  /* 0x0000001b043272a4 */ /* 0x000fc4000f8e0230 */
[----:B------:R-:W-:Y:S02]  /*19e0*/  UIMAD UR49, UR4, UR26, UR46 ;  /* 0x0000001a043172a4 */ /* 0x000fe4000f8e022e */
[----:B------:R-:W-:Y:S02]  /*19f0*/  UIMAD UR67, UR4, UR25, UR45 ;  /* 0x00000019044372a4 */ /* 0x000fe4000f8e022d */
[----:B------:R-:W-:Y:S02]  /*1a00*/  UIMAD UR59, UR4, UR24, UR44 ;  /* 0x00000018043b72a4 */ /* 0x000fe4000f8e022c */
[----:B------:R-:W-:Y:S02]  /*1a10*/  UIMAD UR48, UR4, UR30, UR71 ;  /* 0x0000001e043072a4 */ /* 0x000fe4000f8e0247 */
[----:B------:R-:W-:Y:S01]  /*1a20*/  UIMAD UR38, UR4, UR8, UR38 ;  /* 0x00000008042672a4 */ /* 0x000fe2000f8e0226 */
[----:B------:R-:W2:Y:S02]  /*1a30*/  LDCU UR53, c[0x0][0x4a0] ;  /* 0x00009400ff3577ac */ /* 0x000ea40008000800 */
[----:B------:R-:W-:Y:S01]  /*1a40*/  UMOV UR4, UR19 ;  /* 0x0000001300047c82 */ /* 0x000fe20008000000 */
[----:B------:R-:W-:-:S02]  /*1a50*/  UISETP.NE.AND UP0, UPT, UR10, 0x1, UPT ;  /* 0x000000010a00788c */ /* 0x000fc4000bf05270 */
[----:B------:R-:W-:Y:S01]  /*1a60*/  USHF.R.U32.HI UR30, URZ, UR9, UR4 ;  /* 0x00000009ff1e7299 */ /* 0x000fe20008011604 */
[----:B------:R-:W4:Y:S02]  /*1a70*/  LDCU.64 UR44, c[0x0][0x4f0] ;  /* 0x00009e00ff2c77ac */ /* 0x000f240008000a00 */
[----:B------:R-:W-:Y:S01]  /*1a80*/  UMOV UR4, UR21 ;  /* 0x0000001500047c82 */ /* 0x000fe20008000000 */
[----:B------:R-:W-:Y:S02]  /*1a90*/  USEL UR30, UR17, UR30, !UP1 ;  /* 0x0000001e111e7287 */ /* 0x000fe4000c800000 */
[----:B------:R-:W-:Y:S02]  /*1aa0*/  USHF.R.U32.HI UR29, URZ, UR9, UR4 ;  /* 0x00000009ff1d7299 */ /* 0x000fe40008011604 */
[----:B------:R-:W-:Y:S01]  /*1ab0*/  UIADD3 UR22, UPT, UPT, -UR30, URZ, URZ ;  /* 0x000000ff1e167290 */ /* 0x000fe2000fffe1ff */
[----:B------:R-:W-:Y:S01]  /*1ac0*/  UMOV UR4, UR23 ;  /* 0x0000001700047c82 */ /* 0x000fe20008000000 */
[----:B------:R-:W-:-:S02]  /*1ad0*/  USEL UR29, UR16, UR29, !UP1 ;  /* 0x0000001d101d7287 */ /* 0x000fc4000c800000 */
[----:B------:R-:W-:Y:S02]  /*1ae0*/  USHF.R.U32.HI UR21, URZ, UR9, UR4 ;  /* 0x00000009ff157299 */ /* 0x000fe40008011604 */
[----:B------:R-:W-:Y:S01]  /*1af0*/  UIADD3 UR76, UPT, UPT, UR56, UR55, URZ ;  /* 0x00000037384c7290 */ /* 0x000fe2000fffe0ff */
        /* <DEDUP_REMOVED lines=19> */
[----:B------:R-:W-:Y:S02]  /*1c30*/  UIADD3 UR8, UPT, UPT, -UR24, URZ, URZ ;  /* 0x000000ff18087290 */ /* 0x000fe4000fffe1ff */
[----:B------:R-:W-:-:S02]  /*1c40*/  USEL UR23, UR5, UR9, !UP1 ;  /* 0x0000000905177287 */ /* 0x000fc4000c800000 */
[----:B------:R-:W-:Y:S02]  /*1c50*/  UIADD3 UR9, UPT, UPT, -UR25, URZ, URZ ;  /* 0x000000ff19097290 */ /* 0x000fe4000fffe1ff */
[----:B------:R-:W-:Y:S02]  /*1c60*/  UIADD3 UR4, UPT, UPT, -UR23, URZ, URZ ;  /* 0x000000ff17047290 */ /* 0x000fe4000fffe1ff */
[----:B------:R-:W-:Y:S02]  /*1c70*/  UIMAD UR37, UR7, UR22, UR17 ;  /* 0x00000016072572a4 */ /* 0x000fe4000f8e0211 */
[----:B------:R-:W-:Y:S02]  /*1c80*/  UIMAD UR32, UR7, UR4, UR5 ;  /* 0x00000004072072a4 */ /* 0x000fe4000f8e0205 */
[----:B------:R-:W-:Y:S02]  /*1c90*/  UIMAD.WIDE.U32 UR4, UR30, UR11, URZ ;  /* 0x0000000b1e0472a5 */ /* 0x000fe4000f8e00ff */
[----:B------:R-:W-:-:S02]  /*1ca0*/  UIMAD UR36, UR7, UR21, UR16 ;  /* 0x00000015072472a4 */ /* 0x000fc4000f8e0210 */
[----:B------:R-:W-:Y:S02]  /*1cb0*/  UIMAD UR35, UR7, UR20, UR15 ;  /* 0x00000014072372a4 */ /* 0x000fe4000f8e020f */
[----:B------:R-:W-:Y:S02]  /*1cc0*/  UIMAD UR34, UR7, UR19, UR14 ;  /* 0x00000013072272a4 */ /* 0x000fe4000f8e020e */
[----:B------:R-:W-:Y:S02]  /*1cd0*/  UIMAD UR33, UR7, UR18, UR13 ;  /* 0x00000012072172a4 */ /* 0x000fe4000f8e020d */
[----:B------:R-:W-:Y:S02]  /*1ce0*/  UIMAD UR68, UR7, UR9, UR12 ;  /* 0x00000009074472a4 */ /* 0x000fe4000f8e020c */
[----:B------:R-:W-:Y:S02]  /*1cf0*/  UIMAD UR60, UR7, UR8, UR6 ;  /* 0x00000008073c72a4 */ /* 0x000fe4000f8e0206 */
[----:B------:R-:W-:-:S02]  /*1d00*/  UIMAD.WIDE.U32 UR6, UR29, UR11, URZ ;  /* 0x0000000b1d0672a5 */ /* 0x000fc4000f8e00ff */
[----:B------:R-:W-:Y:S01]  /*1d10*/  UIMAD.WIDE.U32 UR8, UR28, UR11, URZ ;  /* 0x0000000b1c0872a5 */ /* 0x000fe2000f8e00ff */
[----:B------:R-:W-:Y:S01]  /*1d20*/  UMOV UR4, UR5 ;  /* 0x0000000500047c82 */ /* 0x000fe20008000000 */
[----:B------:R-:W-:Y:S02]  /*1d30*/  UIMAD.WIDE.U32 UR12, UR27, UR11, URZ ;  /* 0x0000000b1b0c72a5 */ /* 0x000fe4000f8e00ff */
[----:B--2---:R-:W-:Y:S02]  /*1d40*/  USHF.R.U32.HI UR22, URZ, UR53, UR4 ;  /* 0x00000035ff167299 */ /* 0x004fe40008011604 */
[----:B------:R-:W-:Y:S01]  /*1d50*/  UIMAD.WIDE.U32 UR14, UR26, UR11, URZ ;  /* 0x0000000b1a0e72a5 */ /* 0x000fe2000f8e00ff */
[----:B------:R-:W-:Y:S01]  /*1d60*/  UMOV UR4, UR7 ;  /* 0x0000000700047c82 */ /* 0x000fe20008000000 */
[----:B------:R-:W-:Y:S02]  /*1d70*/  UIMAD.WIDE.U32 UR16, UR25, UR11, URZ ;  /* 0x0000000b191072a5 */ /* 0x000fe4000f8e00ff */
[----:B------:R-:W-:-:S02]  /*1d80*/  UIMAD.WIDE.U32 UR18, UR24, UR11, URZ ;  /* 0x0000000b181272a5 */ /* 0x000fc4000f8e00ff */
[----:B------:R-:W-:Y:S02]  /*1d90*/  UIMAD.WIDE.U32 UR20, UR23, UR11, URZ ;  /* 0x0000000b171472a5 */ /* 0x000fe4000f8e00ff */
[----:B------:R-:W-:Y:S01]  /*1da0*/  USHF.R.U32.HI UR11, URZ, UR53, UR4 ;  /* 0x00000035ff0b7299 */ /* 0x000fe20008011604 */
[----:B------:R-:W2:Y:S02]  /*1db0*/  LDCU UR43, c[0x0][0x4ec] ;  /* 0x00009d80ff2b77ac */ /* 0x000ea40008000800 */
[----:B------:R-:W-:Y:S01]  /*1dc0*/  UMOV UR4, UR9 ;  /* 0x0000000900047c82 */ /* 0x000fe20008000000 */
[----:B------:R-:W-:Y:S02]  /*1dd0*/  USEL UR65, UR30, UR22, !UP0 ;  /* 0x000000161e417287 */ /* 0x000fe4000c000000 */
[----:B------:R-:W-:Y:S02]  /*1de0*/  USHF.R.U32.HI UR7, URZ, UR53, UR4 ;  /* 0x00000035ff077299 */ /* 0x000fe40008011604 */
[----:B------:R-:W-:Y:S01]  /*1df0*/  UIADD3 UR12, UPT, UPT, -UR65, URZ, URZ ;  /* 0x000000ff410c7290 */ /* 0x000fe2000fffe1ff */
[----:B------:R-:W-:Y:S01]  /*1e00*/  UMOV UR4, UR13 ;  /* 0x0000000d00047c82 */ /* 0x000fe20008000000 */
[----:B------:R-:W-:Y:S01]  /*1e10*/  USEL UR61, UR28, UR7, !UP0 ;  /* 0x000000071c3d7287 */ /* 0x000fe2000c000000 */
[----:B------:R-:W-:Y:S01]  /*1e20*/  IMAD.U32 R22, RZ, RZ, UR65 ;  /* 0x00000041ff167e24 */ /* 0x000fe2000f8e00ff */
[----:B------:R-:W-:-:S02]  /*1e30*/  USHF.R.U32.HI UR6, URZ, UR53, UR4 ;  /* 0x00000035ff067299 */ /* 0x000fc40008011604 */
[----:B------:R-:W-:Y:S02]  /*1e40*/  UIADD3 UR9, UPT, UPT, -UR61, URZ, URZ ;  /* 0x000000ff3d097290 */ /* 0x000fe4000fffe1ff */
[----:B------:R-:W-:Y:S01]  /*1e50*/  USEL UR58, UR27, UR6, !UP0 ;  /* 0x000000061b3a7287 */ /* 0x000fe2000c000000 */
[----:B------:R-:W-:Y:S01]  /*1e60*/  IMAD.U32 R14, RZ, RZ, UR61 ;  /* 0x0000003dff0e7e24 */ /* 0x000fe2000f8e00ff */
[----:B------:R-:W-:Y:S02]  /*1e70*/  UIMAD UR28, UR10, UR9, UR28 ;  /* 0x000000090a1c72a4 */ /* 0x000fe4000f8e021c */
[----:B------:R-:W-:Y:S01]  /*1e80*/  UIADD3 UR8, UPT, UPT, -UR58, URZ, URZ ;  /* 0x000000ff3a087290 */ /* 0x000fe2000fffe1ff */
[----:B------:R-:W-:Y:S01]  /*1e90*/  UMOV UR4, UR15 ;  /* 0x0000000f00047c82 */ /* 0x000fe20008000000 */
[----:B------:R-:W5:Y:S01]  /*1ea0*/  LDCU UR13, c[0x0][0x4c8] ;  /* 0x00009900ff0d77ac */ /* 0x000f620008000800 */
[----:B------:R-:W-:Y:S01]  /*1eb0*/  MOV R10, UR58 ;  /* 0x0000003a000a7c02 */ /* 0x000fe20008000f00 */
[----:B------:R-:W-:-:S02]  /*1ec0*/  UIMAD UR27, UR10, UR8, UR27 ;  /* 0x000000080a1b72a4 */ /* 0x000fc4000f8e021b */
[----:B------:R-:W-:-:S05]  /*1ed0*/  USHF.R.U32.HI UR5, URZ, UR53, UR4 ;  /* 0x00000035ff057299 */ /* 0x000fca0008011604 */
[----:B------:R-:W2:Y:S01]  /*1ee0*/  LDCU.64 UR8, c[0x0][0x4c0] ;  /* 0x00009800ff0877ac */ /* 0x000ea20008000a00 */
[----:B------:R-:W-:Y:S01]  /*1ef0*/  UMOV UR4, UR17 ;  /* 0x0000001100047c82 */ /* 0x000fe20008000000 */
[----:B------:R-:W-:Y:S02]  /*1f00*/  USEL UR57, UR26, UR5, !UP0 ;  /* 0x000000051a397287 */ /* 0x000fe4000c000000 */
[----:B------:R-:W-:Y:S02]  /*1f10*/  USHF.R.U32.HI UR70, URZ, UR53, UR4 ;  /* 0x00000035ff467299 */ /* 0x000fe40008011604 */
[----:B------:R-:W-:Y:S01]  /*1f20*/  UIMAD UR12, UR10, UR12, UR30 ;  /* 0x0000000c0a0c72a4 */ /* 0x000fe2000f8e021e */
[----:B------:R-:W-:Y:S01]  /*1f30*/  UMOV UR4, UR19 ;  /* 0x0000001300047c82 */ /* 0x000fe20008000000 */
[----:B------:R-:W-:Y:S01]  /*1f40*/  UIADD3 UR7, UPT, UPT, -UR57, URZ, URZ ;  /* 0x000000ff39077290 */ /* 0x000fe2000fffe1ff */
[----:B------:R-:W-:Y:S01]  /*1f50*/  IMAD.U32 R6, RZ, RZ, UR57 ;  /* 0x00000039ff067e24 */ /* 0x000fe2000f8e00ff */
[----:B------:R-:W-:-:S02]  /*1f60*/  USHF.R.U32.HI UR62, URZ, UR53, UR4 ;  /* 0x00000035ff3e7299 */ /* 0x000fc40008011604 */
[----:B------:R-:W-:Y:S02]  /*1f70*/  USEL UR64, UR29, UR11, !UP0 ;  /* 0x0000000b1d407287 */ /* 0x000fe4000c000000 */
[----:B--2---:R-:W-:Y:S02]  /*1f80*/  UIMAD UR16, UR48, UR8, UR43 ;  /* 0x00000008301072a4 */ /* 0x004fe4000f8e022b */
[----:B------:R-:W-:Y:S02]  /*1f90*/  UIMAD UR14, UR52, UR8, UR43 ;  /* 0x00000008340e72a4 */ /* 0x000fe4000f8e022b */
[----:B------:R-:W-:Y:S01]  /*1fa0*/  UIMAD UR17, UR51, UR8, UR43 ;  /* 0x00000008331172a4 */ /* 0x000fe2000f8e022b */
[----:B------:R-:W-:Y:S01]  /*1fb0*/  MOV R18, UR64 ;  /* 0x0000004000127c02 */ /* 0x000fe20008000f00 */
[----:B------:R-:W-:Y:S01]  /*1fc0*/  UIMAD UR67, UR67, UR8, UR43 ;  /* 0x00000008434372a4 */ /* 0x000fe2000f8e022b */
[----:B------:R-:W-:Y:S01]  /*1fd0*/  MOV R21, UR16 ;  /* 0x0000001000157c02 */ /* 0x000fe20008000f00 */
[----:B------:R-:W-:Y:S01]  /*1fe0*/  IMAD.U32 R17, RZ, RZ, UR14 ;  /* 0x0000000eff117e24 */ /* 0x000fe2000f8e00ff */
[----:B------:R-:W-:Y:S01]  /*1ff0*/  UIMAD UR16, UR50, UR8, UR43 ;  /* 0x00000008321072a4 */ /* 0x000fe2000f8e022b */
[----:B------:R-:W-:Y:S01]  /*2000*/  MOV R13, UR17 ;  /* 0x00000011000d7c02 */ /* 0x000fe20008000f00 */
[----:B------:R-:W-:-:S02]  /*2010*/  UIMAD UR14, UR49, UR8, UR43 ;  /* 0x00000008310e72a4 */ /* 0x000fc4000f8e022b */
[----:B------:R-:W-:Y:S02]  /*2020*/  UIMAD UR59, UR59, UR8, UR43 ;  /* 0x000000083b3b72a4 */ /* 0x000fe4000f8e022b */
[----:B------:R-:W-:Y:S01]  /*2030*/  UIMAD UR43, UR38, UR8, UR43 ;  /* 0x00000008262b72a4 */ /* 0x000fe2000f8e022b */
[----:B------:R-:W-:Y:S01]  /*2040*/  IMAD.U32 R9, RZ, RZ, UR16 ;  /* 0x00000010ff097e24 */ /* 0x000fe2000f8e00ff */
[----:B----4-:R-:W-:Y:S01]  /*2050*/  UIMAD UR8, UR36, UR9, UR44 ;  /* 0x00000009240872a4 */ /* 0x010fe2000f8e022c */
[----:B------:R-:W-:Y:S01]  /*2060*/  MOV R5, UR14 ;  /* 0x0000000e00057c02 */ /* 0x000fe20008000f00 */
[----:B------:R-:W-:Y:S01]  /*2070*/  UMOV UR4, UR21 ;  /* 0x0000001500047c82 */ /* 0x000fe20008000000 */
[----:B------:R-:W-:Y:S02]  /*2080*/  UIMAD UR14, UR37, UR9, UR44 ;  /* 0x00000009250e72a4 */ /* 0x000fe4000f8e022c */
[----:B------:R-:W-:Y:S01]  /*2090*/  USHF.R.U32.HI UR4, URZ, UR53, UR4 ;  /* 0x00000035ff047299 */ /* 0x000fe20008011604 */
[----:B------:R-:W-:Y:S01]  /*20a0*/  MOV R16, UR8 ;  /* 0x0000000800107c02 */ /* 0x000fe20008000f00 */
[----:B------:R-:W-:-:S02]  /*20b0*/  UIMAD UR8, UR33, UR9, UR44 ;  /* 0x00000009210872a4 */ /* 0x000fc4000f8e022c */
[----:B------:R-:W-:Y:S01]  /*20c0*/  UIMAD UR7, UR10, UR7, UR26 ;  /* 0x000000070a0772a4 */ /* 0x000fe2000f8e021a */
[----:B------:R-:W-:Y:S01]  /*20d0*/  IMAD.U32 R20, RZ, RZ, UR14 ;  /* 0x0000000eff147e24 */ /* 0x000fe2000f8e00ff */
[----:B------:R-:W-:Y:S02]  /*20e0*/  USEL UR70, UR25, UR70, !UP0 ;  /* 0x0000004619467287 */ /* 0x000fe4000c000000 */
[----:B------:R-:W-:Y:S01]  /*20f0*/  IMAD.U32 R4, RZ, RZ, UR8 ;  /* 0x00000008ff047e24 */ /* 0x000fe2000f8e00ff */
[----:B-----5:R-:W-:Y:S02]  /*2100*/  UIMAD UR8, UR12, UR13, UR45 ;  /* 0x0000000d0c0872a4 */ /* 0x020fe4000f8e022d */
[----:B------:R-:W-:Y:S02]  /*2110*/  USEL UR62, UR24, UR62, !UP0 ;  /* 0x0000003e183e7287 */ /* 0x000fe4000c000000 */
[----:B------:R-:W-:Y:S02]  /*2120*/  USEL UR46, UR23, UR4, !UP0 ;  /* 0x00000004172e7287 */ /* 0x000fe4000c000000 */
[----:B------:R-:W-:Y:S01]  /*2130*/  UIADD3 UR11, UPT, UPT, -UR64, URZ, URZ ;  /* 0x000000ff400b7290 */ /* 0x000fe2000fffe1ff */
[----:B------:R-:W-:Y:S01]  /*2140*/  MOV R19, UR8 ;  /* 0x0000000800137c02 */ /* 0x000fe20008000f00 */
[----:B------:R-:W-:-:S02]  /*2150*/  UIMAD UR16, UR35, UR9, UR44 ;  /* 0x00000009231072a4 */ /* 0x000fc4000f8e022c */
[----:B------:R-:W-:Y:S02]  /*2160*/  UIMAD UR14, UR34, UR9, UR44 ;  /* 0x00000009220e72a4 */ /* 0x000fe4000f8e022c */
[----:B------:R-:W-:Y:S02]  /*2170*/  UIMAD UR68, UR68, UR9, UR44 ;  /* 0x00000009444472a4 */ /* 0x000fe4000f8e022c */
[----:B------:R-:W-:Y:S01]  /*2180*/  UIMAD UR60, UR60, UR9, UR44 ;  /* 0x000000093c3c72a4 */ /* 0x000fe2000f8e022c */
[----:B------:R-:W-:Y:S01]  /*2190*/  IMAD.U32 R12, RZ, RZ, UR16 ;  /* 0x00000010ff0c7e24 */ /* 0x000fe2000f8e00ff */
[----:B------:R-:W-:Y:S01]  /*21a0*/  UIMAD UR44, UR32, UR9, UR44 ;  /* 0x00000009202c72a4 */ /* 0x000fe2000f8e022c */
[----:B------:R-:W-:Y:S01]  /*21b0*/  MOV R8, UR14 ;  /* 0x0000000e00087c02 */ /* 0x000fe20008000f00 */
[----:B------:R-:W-:Y:S02]  /*21c0*/  UIMAD UR9, UR28, UR13, UR45 ;  /* 0x0000000d1c0972a4 */ /* 0x000fe4000f8e022d */
[----:B------:R-:W-:-:S02]  /*21d0*/  UIMAD UR8, UR27, UR13, UR45 ;  /* 0x0000000d1b0872a4 */ /* 0x000fc4000f8e022d */
[----:B------:R-:W-:Y:S02]  /*21e0*/  UIMAD UR7, UR7, UR13, UR45 ;  /* 0x0000000d070772a4 */ /* 0x000fe4000f8e022d */
[----:B------:R-:W-:Y:S01]  /*21f0*/  UIADD3 UR6, UPT, UPT, -UR70, URZ, URZ ;  /* 0x000000ff46067290 */ /* 0x000fe2000fffe1ff */
[----:B------:R-:W-:Y:S01]  /*2200*/  MOV R11, UR9 ;  /* 0x00000009000b7c02 */ /* 0x000fe20008000f00 */
[----:B------:R-:W-:Y:S01]  /*2210*/  UIADD3 UR5, UPT, UPT, -UR62, URZ, URZ ;  /* 0x000000ff3e057290 */ /* 0x000fe2000fffe1ff */
[----:B------:R-:W-:Y:S01]  /*2220*/  IMAD.U32 R7, RZ, RZ, UR8 ;  /* 0x00000008ff077e24 */ /* 0x000fe2000f8e00ff */
[----:B------:R-:W-:Y:S01]  /*2230*/  UIADD3 UR4, UPT, UPT, -UR46, URZ, URZ ;  /* 0x000000ff2e047290 */ /* 0x000fe2000fffe1ff */
[----:B------:R-:W-:Y:S01]  /*2240*/  MOV R3, UR7 ;  /* 0x0000000700037c02 */ /* 0x000fe20008000f00 */
[----:B------:R-:W-:Y:S02]  /*2250*/  UIMAD UR11, UR10, UR11, UR29 ;  /* 0x0000000b0a0b72a4 */ /* 0x000fe4000f8e021d */
[----:B------:R-:W-:-:S02]  /*2260*/  UIMAD UR23, UR10, UR4, UR23 ;  /* 0x000000040a1772a4 */ /* 0x000fc4000f8e0217 */
[----:B------:R-:W-:Y:S02]  /*2270*/  UIMAD UR11, UR11, UR13, UR45 ;  /* 0x0000000d0b0b72a4 */ /* 0x000fe4000f8e022d */
[----:B------:R-:W-:Y:S02]  /*2280*/  UIMAD UR69, UR10, UR6, UR25 ;  /* 0x000000060a4572a4 */ /* 0x000fe4000f8e0219 */
[----:B------:R-:W-:Y:S01]  /*2290*/  UIMAD UR61, UR10, UR5, UR24 ;  /* 0x000000050a3d72a4 */ /* 0x000fe2000f8e0218 */
[----:B------:R-:W-:Y:S01]  /*22a0*/  UMOV UR9, URZ ;  /* 0x000000ff00097c82 */ /* 0x000fe20008000000 */
[----:B------:R-:W-:Y:S01]  /*22b0*/  UMOV UR8, URZ ;  /* 0x000000ff00087c82 */ /* 0x000fe20008000000 */
[----:B------:R-:W-:Y:S01]  /*22c0*/  UMOV UR7, URZ ;  /* 0x000000ff00077c82 */ /* 0x000fe20008000000 */
[----:B------:R-:W-:Y:S01]  /*22d0*/  IMAD.U32 R0, RZ, RZ, UR9 ;  /* 0x00000009ff007e24 */ /* 0x000fe2000f8e00ff */
[----:B------:R-:W-:Y:S01]  /*22e0*/  MOV R39, UR7 ;  /* 0x0000000700277c02 */ /* 0x000fe20008000f00 */
[----:B------:R-:W-:Y:S01]  /*22f0*/  IMAD.U32 R38, RZ, RZ, UR8 ;  /* 0x00000008ff267e24 */ /* 0x000fe2000f8e00ff */
[----:B------:R-:W-:Y:S01]  /*2300*/  UIMAD UR69, UR69, UR13, UR45 ;  /* 0x0000000d454572a4 */ /* 0x000fe2000f8e022d */
[----:B------:R-:W-:Y:S01]  /*2310*/  IMAD.U32 R15, RZ, RZ, UR11 ;  /* 0x0000000bff0f7e24 */ /* 0x000fe2000f8e00ff */
[----:B------:R-:W-:-:S02]  /*2320*/  UIMAD UR61, UR61, UR13, UR45 ;  /* 0x0000000d3d3d72a4 */ /* 0x000fc4000f8e022d */
[----:B------:R-:W-:Y:S01]  /*2330*/  UIMAD UR45, UR23, UR13, UR45 ;  /* 0x0000000d172d72a4 */ /* 0x000fe2000f8e022d */
[----:B------:R-:W2:Y:S01]  /*2340*/  LDCU UR77, c[0x0][0x38c] ;  /* 0x00007180ff4d77ac */ /* 0x000ea20008000800 */
[----:B------:R-:W4:Y:S01]  /*2350*/  LDCU UR15, c[0x0][0x4cc] ;  /* 0x00009980ff0f77ac */ /* 0x000f220008000800 */
[----:B------:R-:W1:Y:S01]  /*2360*/  LDCU UR6, c[0x0][0x500] ;  /* 0x0000a000ff0677ac */ /* 0x000e620008000800 */
[----:B------:R-:W1:Y:S01]  /*2370*/  LDCU.64 UR74, c[0x0][0x390] ;  /* 0x00007200ff4a77ac */ /* 0x000e620008000a00 */
[----:B------:R-:W1:Y:S01]  /*2380*/  LDCU.64 UR4, c[0x0][0x4f8] ;  /* 0x00009f00ff0477ac */ /* 0x000e620008000a00 */
[----:B------:R-:W1:Y:S01]  /*2390*/  LDCU.64 UR72, c[0x0][0x4d0] ;  /* 0x00009a00ff4877ac */ /* 0x000e620008000a00 */
[----:B------:R-:W-:Y:S02]  /*23a0*/  UIADD3 UR26, UPT, UPT, UR54, 0x20, URZ ;  /* 0x00000020361a7890 */ /* 0x000fe4000fffe0ff */
[----:B------:R-:W-:Y:S02]  /*23b0*/  UIADD3 UR18, UPT, UPT, UR54, 0x40, URZ ;  /* 0x0000004036127890 */ /* 0x000fe4000fffe0ff */
[----:B------:R-:W-:Y:S01]  /*23c0*/  UIADD3 UR10, UPT, UPT, UR54, 0x60, URZ ;  /* 0x00000060360a7890 */ /* 0x000fe2000fffe0ff */
[----:B------:R-:W-:Y:S01]  /*23d0*/  UMOV UR11, UR63 ;  /* 0x0000003f000b7c82 */ /* 0x000fe20008000000 */
[----:B------:R-:W-:-:S10]  /*23e0*/  UMOV UR23, URZ ;  /* 0x000000ff00177c82 */ /* 0x000fd40008000000 */
.L_x_22:
[----:B------:R-:W-:Y:S01]  /*23f0*/  @!P3 MOV R33, 0xc000 ;  /* 0x0000c0000021b802 */ /* 0x000fe20000000f00 */
[----:B------:R-:W-:Y:S06]  /*2400*/  ULEA UR7, UR11, UR47, 0x3 ;  /* 0x0000002f0b077291 */ /* 0x000fec000f8e18ff */
[----:B------:R-:W-:Y:S01]  /*2410*/  MOV R31, UR7 ;  /* 0x00000007001f7c02 */ /* 0x000fe20008000f00 */
[----:B---3--:R-:W-:Y:S06]  /*2420*/  @P0 BRA `(.L_x_18) ;  /* 0x0000000000140947 */ /* 0x008fec0003800000 */
[----:B------:R-:W-:Y:S01]  /*2430*/  R2UR UR7, R31 ;  /* 0x000000001f0772ca */ /* 0x000fe200000e0000 */
[----:B------:R-:W-:Y:S05]  /*2440*/  IMAD.U32 R34, RZ, RZ, UR31 ;  /* 0x0000001fff227e24 */ /* 0x000fea000f8e00ff */
[----:B------:R-:W-:Y:S07]  /*2450*/  SHF.L.U32 R34, R34, 0x1f, RZ ;  /* 0x0000001f22227819 */ /* 0x000fee00000006ff */
[----:B------:R-:W3:Y:S02]  /*2460*/  SYNCS.PHASECHK.TRANS64.TRYWAIT P0, [UR7+0x20], R34 ;  /* 0x00002022ff0075a7 */ /* 0x000ee40008001107 */
[----:B---3--:R-:W-:Y:S05]  /*2470*/  @!P0 BRA `(.L_x_19) ;  /* 0x0000009800a48947 */ /* 0x008fea0003800000 */
.L_x_18:
[----:B------:R-:W-:Y:S01]  /*2480*/  R2UR UR7, R31 ;  /* 0x000000001f0772ca */ /* 0x000fe200000e0000 */
[----:B------:R-:W-:Y:S11]  /*2490*/  BSSY.RECONVERGENT B0, `(.L_x_20) ;  /* 0x0000005000007945 */ /* 0x000ff60003800200 */
[----:B------:R-:W-:Y:S01]  /*24a0*/  @!UPT UIADD3 URZ, UPT, UPT, URZ, URZ, URZ ;  /* 0x000000fffffff290 */ /* 0x000fe2000fffe0ff */
[----:B------:R1:W-:Y:S01]  /*24b0*/  @!P3 SYNCS.ARRIVE.TRANS64 RZ, [UR7], R33 ;  /* 0x00000021ffffb9a7 */ /* 0x0003e20008000007 */
[----:B------:R-:W-:Y:S05]  /*24c0*/  @P2 BRA `(.L_x_21) ;  /* 0x0000000000042947 */ /* 0x000fea0003800000 */
[----:B-12-4-:R-:W-:Y:S05]  /*24d0*/  BPT.TRAP 0x1 ;  /* 0x000000040000795c */ /* 0x016fea0000300000 */
.L_x_21:
[----:B-12-4-:R-:W-:Y:S05]  /*24e0*/  BSYNC.RECONVERGENT B0 ;  /* 0x0000000000007941 */ /* 0x016fea0003800200 */
.L_x_20:
[----:B------:R-:W1:Y:S01]  /*24f0*/  LDCU.64 UR24, c[0x0][0x348] ;  /* 0x00006900ff1877ac */ /* 0x000e620008000a00 */
[----:B------:R-:W-:Y:S02]  /*2500*/  R2UR UR8, R0 ;  /* 0x00000000000872ca */ /* 0x000fe400000e0000 */
[----:B------:R-:W-:Y:S01]  /*2510*/  R2UR UR7, R38 ;  /* 0x00000000260772ca */ /* 0x000fe200000e0000 */
[----:B------:R-:W-:Y:S01]  /*2520*/  UIADD3 UR14, UPT, UPT, UR11, 0x1, URZ ;  /* 0x000000010b0e7890 */ /* 0x000fe2000fffe0ff */
[----:B------:R-:W-:Y:S01]  /*2530*/  R2UR UR22, R39 ;  /* 0x00000000271672ca */ /* 0x000fe200000e0000 */
[----:B------:R-:W-:Y:S01]  /*2540*/  ULEA UR9, UR11, UR47, 0xe ;  /* 0x0000002f0b097291 */ /* 0x000fe2000f8e70ff */
[----:B------:R-:W-:Y:S01]  /*2550*/  R2UR UR65, R31 ;  /* 0x000000001f4172ca */ /* 0x000fe200000e0000 */
[----:B------:R-:W-:Y:S01]  /*2560*/  UISETP.NE.AND UP0, UPT, UR14, 0x4, UPT ;  /* 0x000000040e00788c */ /* 0x000fe2000bf05270 */
[----:B------:R-:W-:Y:S01]  /*2570*/  R2UR UR20, R0 ;  /* 0x00000000001472ca */ /* 0x000fe200000e0000 */
[----:B------:R-:W-:Y:S01]  /*2580*/  USHF.L.U32 UR66, UR23, 0x6, URZ ;  /* 0x0000000617427899 */ /* 0x000fe200080006ff */
[----:B------:R-:W-:Y:S01]  /*2590*/  R2UR UR35, R17 ;  /* 0x00000000112372ca */ /* 0x000fe200000e0000 */
[----:B------:R-:W-:Y:S01]  /*25a0*/  USEL UR16, URZ, 0x1, UP0 ;  /* 0x00000001ff107887 */ /* 0x000fe20008000000 */
[----:B------:R-:W-:Y:S01]  /*25b0*/  R2UR UR36, R16 ;  /* 0x00000000102472ca */ /* 0x000fe200000e0000 */
[----:B------:R-:W-:Y:S01]  /*25c0*/  UIMAD UR8, UR8, UR15, UR4 ;  /* 0x0000000f080872a4 */ /* 0x000fe2000f8e0204 */
[----:B------:R-:W-:Y:S01]  /*25d0*/  R2UR UR37, R15 ;  /* 0x000000000f2572ca */ /* 0x000fe200000e0000 */
[----:B------:R-:W-:Y:S01]  /*25e0*/  UIMAD UR7, UR7, UR72, UR5 ;  /* 0x00000048070772a4 */ /* 0x000fe2000f8e0205 */
[----:B------:R-:W-:Y:S01]  /*25f0*/  R2UR UR38, R18 ;  /* 0x00000000122672ca */ /* 0x000fe200000e0000 */
[----:B------:R-:W-:Y:S01]  /*2600*/  ULOP3.LUT UR31, UR31, UR16, URZ, 0x3c, !UPT ;  /* 0x000000101f1f7292 */ /* 0x000fe2000f8e3cff */
[----:B------:R-:W-:Y:S01]  /*2610*/  R2UR UR21, R38 ;  /* 0x00000000261572ca */ /* 0x000fe200000e0000 */
[----:B------:R-:W-:Y:S01]  /*2620*/  ULEA UR8, UR7, UR8, 0x5 ;  /* 0x0000000807087291 */ /* 0x000fe2000f8e28ff */
[----:B------:R-:W-:Y:S01]  /*2630*/  MOV.SPILL R36, UR70 ;  /* 0x0000004600247c02 */ /* 0x000fe20009000f00 */
[----:B------:R-:W-:Y:S01]  /*2640*/  UIMAD UR7, UR22, UR73, UR6 ;  /* 0x00000049160772a4 */ /* 0x000fe2000f8e0206 */
[----:B------:R-:W-:Y:S01]  /*2650*/  MOV.SPILL R35, UR69 ;  /* 0x0000004500237c02 */ /* 0x000fe20009000f00 */
[----:B-1----:R-:W-:Y:S01]  /*2660*/  UIADD3 UR12, UP1, UPT, UR24, 0x80, URZ ;  /* 0x00000080180c7890 */ /* 0x002fe2000ff3e0ff */
[----:B---3--:R-:W-:Y:S01]  /*2670*/  MOV.SPILL R34, UR68 ;  /* 0x0000004400227c02 */ /* 0x008fe20009000f00 */
[----:B------:R-:W-:Y:S01]  /*2680*/  USEL UR63, UR14, URZ, UP0 ;  /* 0x000000ff0e3f7287 */ /* 0x000fe20008000000 */
[----:B------:R-:W-:Y:S01]  /*2690*/  MOV.SPILL R33, UR67 ;  /* 0x0000004300217c02 */ /* 0x000fe20009000f00 */
[----:B------:R-:W-:Y:S01]  /*26a0*/  ULEA UR7, UR7, UR8, 0xa ;  /* 0x0000000807077291 */ /* 0x000fe2000f8e50ff */
[----:B------:R-:W-:Y:S01]  /*26b0*/  R2UR UR67, R21 ;  /* 0x00000000154372ca */ /* 0x000fe200000e0000 */
[----:B------:R-:W-:Y:S01]  /*26c0*/  UIADD3.X UR13, UPT, UPT, URZ, UR25, URZ, UP1, !UPT ;  /* 0x00000019ff0d7290 */ /* 0x000fe20008ffe4ff */
[----:B------:R-:W-:Y:S01]  /*26d0*/  R2UR UR68, R20 ;  /* 0x00000000144472ca */ /* 0x000fe200000e0000 */
[----:B------:R-:W-:Y:S01]  /*26e0*/  ULEA UR14, UR63, UR47, 0x3 ;  /* 0x0000002f3f0e7291 */ /* 0x000fe2000f8e18ff */
[----:B------:R-:W-:Y:S01]  /*26f0*/  R2UR UR69, R19 ;  /* 0x00000000134572ca */ /* 0x000fe200000e0000 */
[----:B------:R-:W-:Y:S01]  /*2700*/  UIADD3 UR64, UPT, UPT, UR9, 0x8800, URZ ;  /* 0x0000880009407890 */ /* 0x000fe2000fffe0ff */
[----:B------:R-:W-:Y:S01]  /*2710*/  R2UR UR70, R22 ;  /* 0x00000000164672ca */ /* 0x000fe200000e0000 */
[----:B------:R-:W-:Y:S01]  /*2720*/  UPRMT UR7, UR7, 0x5410, URZ ;  /* 0x0000541007077896 */ /* 0x000fe200080000ff */
[----:B------:R-:W-:Y:S01]  /*2730*/  IMAD.U32 R0, RZ, RZ, UR31 ;  /* 0x0000001fff007e24 */ /* 0x000fe2000f8e00ff */
[----:B------:R-:W-:Y:S01]  /*2740*/  UIADD3 UR50, UPT, UPT, UR66, 0x20, URZ ;  /* 0x0000002042327890 */ /* 0x000fe2000fffe0ff */
[----:B------:R-:W-:Y:S01]  /*2750*/  MOV.SPILL R46, UR62 ;  /* 0x0000003e002e7c02 */ /* 0x000fe20009000f00 */
[----:B------:R-:W-:Y:S01]  /*2760*/  UIADD3 UR48, UPT, UPT, UR9, 0x8c00, URZ ;  /* 0x00008c0009307890 */ /* 0x000fe2000fffe0ff */
[----:B------:R-:W-:Y:S01]  /*2770*/  MOV.SPILL R32, UR23 ;  /* 0x0000001700207c02 */ /* 0x000fe20009000f00 */
[----:B------:R-:W-:Y:S01]  /*2780*/  UIADD3 UR32, UPT, UPT, UR9, 0x9000, URZ ;  /* 0x0000900009207890 */ /* 0x000fe2000fffe0ff */
[----:B------:R-:W-:Y:S01]  /*2790*/  SHF.L.U32 R0, R0, 0x1f, RZ ;  /* 0x0000001f00007819 */ /* 0x000fe200000006ff */
[----:B------:R-:W-:Y:S01]  /*27a0*/  UIADD3 UR56, UPT, UPT, UR9, 0x9800, URZ ;  /* 0x0000980009387890 */ /* 0x000fe2000fffe0ff */
[----:B------:R-:W-:Y:S01]  /*27b0*/  MOV.SPILL R45, UR61 ;  /* 0x0000003d002d7c02 */ /* 0x000fe20009000f00 */
[----:B------:R-:W-:Y:S01]  /*27c0*/  UMOV UR23, UR67 ;  /* 0x0000004300177c82 */ /* 0x000fe20008000000 */
[----:B------:R1:W2:Y:S01]  /*27d0*/  SYNCS.PHASECHK.TRANS64.TRYWAIT P0, [UR14+0x20], R0 ;  /* 0x00002000ff0075a7 */ /* 0x0002a2000800110e */
[----:B------:R3:W-:Y:S01]  /*27e0*/  UTMALDG.5D.IM2COL [UR64], [UR12], UR7 ;  /* 0x000000400c0073b4 */ /* 0x0007e20008060007 */
[----:B------:R-:W-:Y:S01]  /*27f0*/  UIADD3 UR40, UPT, UPT, UR9, 0xa000, URZ ;  /* 0x0000a00009287890 */ /* 0x000fe2000fffe0ff */
[----:B------:R-:W-:Y:S01]  /*2800*/  R2UR UR61, R11 ;  /* 0x000000000b3d72ca */ /* 0x000fe200000e0000 */
[----:B------:R-:W-:Y:S01]  /*2810*/  UIADD3 UR55, UPT, UPT, UR55, 0x1, URZ ;  /* 0x0000000137377890 */ /* 0x000fe2000fffe0ff */
[----:B------:R-:W-:Y:S01]  /*2820*/  R2UR UR62, R14 ;  /* 0x000000000e3e72ca */ /* 0x000fe200000e0000 */
[----:B------:R-:W-:Y:S01]  /*2830*/  UMOV UR51, UR23 ;  /* 0x0000001700337c82 */ /* 0x000fe20008000000 */
        /* <DEDUP_REMOVED lines=9> */
[----:B------:R4:W-:Y:S01]  /*28d0*/  UTMALDG.5D.IM2COL [UR48], [UR12], UR7 ;  /* 0x000000300c0073b4 */ /* 0x0009e20008060007 */
        /* <DEDUP_REMOVED lines=12> */
[----:B------:R-:W-:Y:S02]  /*29a0*/  MOV.SPILL R44, UR60 ;  /* 0x0000003c002c7c02 */ /* 0x000fe40009000f00 */
[----:B------:R-:W-:Y:S02]  /*29b0*/  MOV.SPILL R43, UR59 ;  /* 0x0000003b002b7c02 */ /* 0x000fe40009000f00 */
[----:B------:R-:W-:Y:S02]  /*29c0*/  R2UR UR59, R13 ;  /* 0x000000000d3b72ca */ /* 0x000fe400000e0000 */
[----:B------:R-:W-:Y:S02]  /*29d0*/  R2UR UR60, R12 ;  /* 0x000000000c3c72ca */ /* 0x000fe400000e0000 */
[----:B------:R-:W-:Y:S02]  /*29e0*/  MOV.SPILL R41, UR46 ;  /* 0x0000002e00297c02 */ /* 0x000fe40009000f00 */
[----:B------:R-:W-:Y:S02]  /*29f0*/  MOV.SPILL R40, UR45 ;  /* 0x0000002d00287c02 */ /* 0x000fe40009000f00 */
[----:B------:R-:W-:Y:S01]  /*2a00*/  MOV.SPILL R39, UR44 ;  /* 0x0000002c00277c02 */ /* 0x000fe20009000f00 */
[----:B---3--:R-:W-:Y:S01]  /*2a10*/  UIADD3 UR64, UPT, UPT, UR9, 0xa800, URZ ;  /* 0x0000a80009407890 */ /* 0x008fe2000fffe0ff */
[----:B------:R-:W-:Y:S01]  /*2a20*/  MOV.SPILL R38, UR43 ;  /* 0x0000002b00267c02 */ /* 0x000fe20009000f00 */
[----:B------:R-:W-:Y:S01]  /*2a30*/  UMOV UR65, UR8 ;  /* 0x0000000800417c82 */ /* 0x000fe20008000000 */
[----:B------:R-:W-:Y:S01]  /*2a40*/  R2UR UR43, R9 ;  /* 0x00000000092b72ca */ /* 0x000fe200000e0000 */
[----:B------:R-:W-:Y:S01]  /*2a50*/  UMOV UR66, UR14 ;  /* 0x0000000e00427c82 */ /* 0x000fe20008000000 */
[----:B------:R-:W-:Y:S02]  /*2a60*/  R2UR UR44, R8 ;  /* 0x00000000082c72ca */ /* 0x000fe400000e0000 */
[----:B------:R-:W-:Y:S02]  /*2a70*/  R2UR UR45, R7 ;  /* 0x00000000072d72ca */ /* 0x000fe400000e0000 */
[----:B------:R-:W-:Y:S02]  /*2a80*/  R2UR UR46, R10 ;  /* 0x000000000a2e72ca */ /* 0x000fe400000e0000 */
[----:B------:R-:W-:Y:S02]  /*2a90*/  R2UR UR67, R5 ;  /* 0x00000000054372ca */ /* 0x000fe400000e0000 */
[----:B------:R-:W-:Y:S01]  /*2aa0*/  R2UR UR68, R4 ;  /* 0x00000000044472ca */ /* 0x000fe200000e0000 */
[----:B----4-:R-:W-:Y:S01]  /*2ab0*/  UIADD3 UR48, UPT, UPT, UR9, 0x9c00, URZ ;  /* 0x00009c0009307890 */ /* 0x010fe2000fffe0ff */
[----:B------:R-:W-:Y:S02]  /*2ac0*/  R2UR UR69, R3 ;  /* 0x00000000034572ca */ /* 0x000fe400000e0000 */
[----:B------:R-:W-:Y:S02]  /*2ad0*/  R2UR UR70, R6 ;  /* 0x00000000064672ca */ /* 0x000fe400000e0000 */
[----:B------:R-:W-:Y:S02]  /*2ae0*/  MOV.SPILL R42, UR47 ;  /* 0x0000002f002a7c02 */ /* 0x000fe40009000f00 */
[----:B------:R-:W-:Y:S01]  /*2af0*/  MOV.SPILL R31, UR18 ;  /* 0x00000012001f7c02 */ /* 0x000fe20009000f00 */
[----:B-----5:R-:W-:Y:S01]  /*2b00*/  UIADD3 UR32, UPT, UPT, UR9, 0x9400, URZ ;  /* 0x0000940009207890 */ /* 0x020fe2000fffe0ff */
[----:B------:R-:W-:Y:S01]  /*2b10*/  R2UR.FILL UR47, R42 ;  /* 0x000000002a2f72ca */ /* 0x000fe200004e0000 */
[----:B------:R-:W-:Y:S01]  /*2b20*/  UMOV UR35, UR23 ;  /* 0x0000001700237c82 */ /* 0x000fe20008000000 */
[----:B------:R-:W-:Y:S01]  /*2b30*/  UMOV UR36, UR19 ;  /* 0x0000001300247c82 */ /* 0x000fe20008000000 */
[----:B------:R-:W-:Y:S01]  /*2b40*/  UMOV UR37, UR17 ;  /* 0x0000001100257c82 */ /* 0x000fe20008000000 */
[----:B------:R-:W-:Y:S01]  /*2b50*/  UMOV UR38, UR16 ;  /* 0x0000001000267c82 */ /* 0x000fe20008000000 */
[----:B------:R-:W-:Y:S01]  /*2b60*/  UMOV UR34, UR50 ;  /* 0x0000003200227c82 */ /* 0x000fe20008000000 */
[----:B------:R-:W-:Y:S01]  /*2b70*/  R2UR UR18, R23 ;  /* 0x00000000171272ca */ /* 0x000fe200000e0000 */
        /* <DEDUP_REMOVED lines=15> */
[----:B------:R-:W-:Y:S01]  /*2c70*/  MOV.SPILL R48, UR39 ;  /* 0x0000002700307c02 */ /* 0x000fe20009000f00 */
[----:B------:R5:W-:Y:S01]  /*2c80*/  UTMALDG.5D.IM2COL [UR48], [UR12], UR7 ;  /* 0x000000300c0073b4 */ /* 0x000be20008060007 */
[----:B------:R-:W-:Y:S02]  /*2c90*/  MOV.SPILL R37, UR71 ;  /* 0x0000004700257c02 */ /* 0x000fe40009000f00 */
[----:B------:R-:W-:Y:S02]  /*2ca0*/  R2UR.FILL UR63, R47 ;  /* 0x000000002f3f72ca */ /* 0x000fe400004e0000 */
[----:B------:R-:W-:Y:S02]  /*2cb0*/  R2UR.FILL UR39, R48 ;  /* 0x00000000302772ca */ /* 0x000fe400004e0000 */
[----:B------:R-:W-:Y:S01]  /*2cc0*/  R2UR.FILL UR71, R37 ;  /* 0x00000000254772ca */ /* 0x000fe200004e0000 */
[----:B------:R1:W-:Y:S01]  /*2cd0*/  UTMALDG.5D.IM2COL [UR40], [UR12], UR7 ;  /* 0x000000280c0073b4 */ /* 0x0003e20008060007 */
[----:B---3--:R-:W-:Y:S01]  /*2ce0*/  UIADD3 UR32, UPT, UPT, UR9, 0xa400, URZ ;  /* 0x0000a40009207890 */ /* 0x008fe2000fffe0ff */
[----:B------:R-:W-:Y:S01]  /*2cf0*/  UMOV UR35, UR23 ;  /* 0x0000001700237c82 */ /* 0x000fe20008000000 */
[----:B------:R-:W-:Y:S01]  /*2d00*/  UMOV UR36, UR19 ;  /* 0x0000001300247c82 */ /* 0x000fe20008000000 */
[----:B------:R-:W-:Y:S01]  /*2d10*/  UMOV UR37, UR17 ;  /* 0x0000001100257c82 */ /* 0x000fe20008000000 */
[----:B------:R-:W-:Y:S01]  /*2d20*/  UMOV UR38, UR16 ;  /* 0x0000001000267c82 */ /* 0x000fe20008000000 */
[----:B------:R-:W-:Y:S01]  /*2d30*/  UMOV UR23, UR67 ;  /* 0x0000004300177c82 */ /* 0x000fe20008000000 */
[----:B------:R-:W-:Y:S01]  /*2d40*/  UMOV UR19, UR68 ;  /* 0x0000004400137c82 */ /* 0x000fe20008000000 */
[----:B----4-:R-:W-:Y:S02]  /*2d50*/  R2UR.FILL UR62, R46 ;  /* 0x000000002e3e72ca */ /* 0x010fe400004e0000 */
[----:B------:R3:W-:Y:S01]  /*2d60*/  UTMALDG.5D.IM2COL [UR32], [UR12], UR7 ;  /* 0x000000200c0073b4 */ /* 0x0007e20008060007 */
[----:B------:R-:W-:Y:S01]  /*2d70*/  UIADD3 UR56, UPT, UPT, UR9, 0xb800, URZ ;  /* 0x0000b80009387890 */ /* 0x000fe2000fffe0ff */
[----:B------:R-:W-:Y:S01]  /*2d80*/  R2UR.FILL UR61, R45 ;  /* 0x000000002d3d72ca */ /* 0x000fe200004e0000 */
[----:B------:R-:W-:Y:S01]  /*2d90*/  UMOV UR17, UR69 ;  /* 0x0000004500117c82 */ /* 0x000fe20008000000 */
[----:B------:R-:W-:Y:S01]  /*2da0*/  R2UR.FILL UR60, R44 ;  /* 0x000000002c3c72ca */ /* 0x000fe200004e0000 */
[----:B------:R-:W-:Y:S01]  /*2db0*/  UMOV UR16, UR70 ;  /* 0x0000004600107c82 */ /* 0x000fe20008000000 */
[----:B------:R-:W-:Y:S01]  /*2dc0*/  R2UR.FILL UR59, R43 ;  /* 0x000000002b3b72ca */ /* 0x000fe200004e0000 */
[----:B-----5:R-:W-:Y:S01]  /*2dd0*/  UIADD3 UR48, UPT, UPT, UR9, 0xac00, URZ ;  /* 0x0000ac0009307890 */ /* 0x020fe2000fffe0ff */
[----:B------:R4:W-:Y:S01]  /*2de0*/  UTMALDG.5D.IM2COL [UR64], [UR12], UR7 ;  /* 0x000000400c0073b4 */ /* 0x0009e20008060007 */
[----:B------:R-:W-:Y:S01]  /*2df0*/  UMOV UR51, UR23 ;  /* 0x0000001700337c82 */ /* 0x000fe20008000000 */
[----:B------:R-:W-:Y:S01]  /*2e00*/  UMOV UR52, UR19 ;  /* 0x0000001300347c82 */ /* 0x000fe20008000000 */
[----:B------:R-:W-:Y:S01]  /*2e10*/  UMOV UR53, UR17 ;  /* 0x0000001100357c82 */ /* 0x000fe20008000000 */
[----:B------:R-:W-:Y:S01]  /*2e20*/  UMOV UR54, UR16 ;  /* 0x0000001000367c82 */ /* 0x000fe20008000000 */
[----:B------:R-:W-:Y:S01]  /*2e30*/  UMOV UR19, UR14 ;  /* 0x0000000e00137c82 */ /* 0x000fe20008000000 */
[----:B------:R-:W-:Y:S01]  /*2e40*/  R2UR.FILL UR23, R32 ;  /* 0x00000000201772ca */ /* 0x000fe200004e0000 */
[----:B-1----:R-:W-:Y:S01]  /*2e50*/  UIADD3 UR40, UPT, UPT, UR9, 0xc000, URZ ;  /* 0x0000c00009287890 */ /* 0x002fe2000fffe0ff */
[----:B------:R1:W-:Y:S01]  /*2e60*/  UTMALDG.5D.IM2COL [UR48], [UR12], UR7 ;  /* 0x000000300c0073b4 */ /* 0x0003e20008060007 */
[----:B------:R-:W-:Y:S02]  /*2e70*/  R2UR.FILL UR46, R41 ;  /* 0x00000000292e72ca */ /* 0x000fe400004e0000 */
[----:B------:R-:W-:Y:S02]  /*2e80*/  R2UR.FILL UR45, R40 ;  /* 0x00000000282d72ca */ /* 0x000fe400004e0000 */
[----:B------:R-:W-:Y:S02]  /*2e90*/  R2UR.FILL UR44, R39 ;  /* 0x00000000272c72ca */ /* 0x000fe400004e0000 */
[----:B------:R-:W-:Y:S01]  /*2ea0*/  R2UR.FILL UR43, R38 ;  /* 0x00000000262b72ca */ /* 0x000fe200004e0000 */
[----:B---3--:R-:W-:Y:S02]  /*2eb0*/  UIADD3 UR32, UPT, UPT, UR9, 0xb400, URZ ;  /* 0x0000b40009207890 */ /* 0x008fe4000fffe0ff */
[----:B----4-:R-:W-:Y:S01]  /*2ec0*/  UIADD3 UR64, UPT, UPT, UR9, 0xb000, URZ ;  /* 0x0000b00009407890 */ /* 0x010fe2000fffe0ff */
[----:B------:R-:W-:Y:S02]  /*2ed0*/  R2UR.FILL UR70, R36 ;  /* 0x00000000244672ca */ /* 0x000fe400004e0000 */
[----:B------:R-:W-:Y:S02]  /*2ee0*/  R2UR.FILL UR69, R35 ;  /* 0x00000000234572ca */ /* 0x000fe400004e0000 */
[----:B------:R-:W-:Y:S02]  /*2ef0*/  R2UR.FILL UR68, R34 ;  /* 0x00000000224472ca */ /* 0x000fe400004e0000 */
[----:B------:R-:W-:Y:S01]  /*2f00*/  R2UR.FILL UR67, R33 ;  /* 0x00000000214372ca */ /* 0x000fe200004e0000 */
[----:B-1----:R-:W-:Y:S01]  /*2f10*/  UIADD3 UR48, UPT, UPT, UR9, 0xbc00, URZ ;  /* 0x0000bc0009307890 */ /* 0x002fe2000fffe0ff */
[----:B------:R-:W-:Y:S01]  /*2f20*/  UMOV UR51, UR59 ;  /* 0x0000003b00337c82 */ /* 0x000fe20008000000 */
[----:B------:R-:W-:Y:S01]  /*2f30*/  UMOV UR52, UR60 ;  /* 0x0000003c00347c82 */ /* 0x000fe20008000000 */
[----:B------:R-:W-:Y:S01]  /*2f40*/  UMOV UR53, UR61 ;  /* 0x0000003d00357c82 */ /* 0x000fe20008000000 */
[----:B------:R-:W-:Y:S02]  /*2f50*/  UMOV UR54, UR62 ;  /* 0x0000003e00367c82 */ /* 0x000fe40008000000 */
[----:B------:R-:W-:Y:S02]  /*2f60*/  UMOV UR38, UR70 ;  /* 0x0000004600267c82 */ /* 0x000fe40008000000 */
[----:B------:R-:W-:Y:S02]  /*2f70*/  UMOV UR37, UR69 ;  /* 0x0000004500257c82 */ /* 0x000fe40008000000 */
[----:B------:R-:W-:Y:S02]  /*2f80*/  UMOV UR36, UR68 ;  /* 0x0000004400247c82 */ /* 0x000fe40008000000 */
[----:B------:R1:W-:Y:S01]  /*2f90*/  UTMALDG.5D.IM2COL [UR64], [UR12], UR7 ;  /* 0x000000400c0073b4 */ /* 0x0003e20008060007 */
[----:B------:R-:W-:Y:S01]  /*2fa0*/  UMOV UR35, UR67 ;  /* 0x0000004300237c82 */ /* 0x000fe20008000000 */
[----:B-1----:R-:W-:Y:S01]  /*2fb0*/  UMOV UR66, UR8 ;  /* 0x0000000800427c82 */ /* 0x002fe20008000000 */
[----:B------:R-:W-:Y:S01]  /*2fc0*/  ULEA UR8, UR11, UR47, 0xf ;  /* 0x0000002f0b087291 */ /* 0x000fe2000f8e78ff */
[----:B------:R-:W-:Y:S01]  /*2fd0*/  UMOV UR33, UR66 ;  /* 0x0000004200217c82 */ /* 0x000fe20008000000 */
[----:B------:R-:W-:Y:S01]  /*2fe0*/  UMOV UR57, UR66 ;  /* 0x0000004200397c82 */ /* 0x000fe20008000000 */
[----:B------:R1:W-:Y:S01]  /*2ff0*/  UTMALDG.5D.IM2COL [UR32], [UR12], UR7 ;  /* 0x000000200c0073b4 */ /* 0x0003e20008060007 */
[----:B------:R-:W-:Y:S01]  /*3000*/  UIADD3 UR16, UPT, UPT, UR8, 0x18800, URZ ;  /* 0x0001880008107890 */ /* 0x000fe2000fffe0ff */
[----:B------:R-:W-:Y:S01]  /*3010*/  UMOV UR49, UR66 ;  /* 0x0000004200317c82 */ /* 0x000fe20008000000 */
[----:B------:R-:W-:Y:S01]  /*3020*/  UMOV UR41, UR66 ;  /* 0x0000004200297c82 */ /* 0x000fe20008000000 */
[----:B------:R-:W-:Y:S01]  /*3030*/  UMOV UR17, UR66 ;  /* 0x0000004200117c82 */ /* 0x000fe20008000000 */
[----:B------:R-:W-:Y:S01]  /*3040*/  UMOV UR11, UR14 ;  /* 0x0000000e000b7c82 */ /* 0x000fe20008000000 */
[----:B------:R-:W-:Y:S01]  /*3050*/  UTMALDG.5D.IM2COL [UR56], [UR12], UR7 ;  /* 0x000000380c0073b4 */ /* 0x000fe20008060007 */
[----:B------:R-:W-:Y:S01]  /*3060*/  UTMALDG.5D.IM2COL [UR48], [UR12], UR7 ;  /* 0x000000300c0073b4 */ /* 0x000fe20008060007 */
[----:B------:R-:W-:Y:S01]  /*3070*/  UTMALDG.5D.IM2COL [UR40], [UR12], UR7 ;  /* 0x000000280c0073b4 */ /* 0x000fe20008060007 */
[----:B-1----:R-:W-:Y:S01]  /*3080*/  UIADD3 UR32, UPT, UPT, UR9, 0xc400, URZ ;  /* 0x0000c40009207890 */ /* 0x002fe2000fffe0ff */
[----:B------:R-:W-:Y:S01]  /*3090*/  UMOV UR35, UR43 ;  /* 0x0000002b00237c82 */ /* 0x000fe20008000000 */
[----:B------:R-:W-:Y:S01]  /*30a0*/  UMOV UR36, UR44 ;  /* 0x0000002c00247c82 */ /* 0x000fe20008000000 */
[----:B------:R-:W-:Y:S01]  /*30b0*/  UMOV UR37, UR45 ;  /* 0x0000002d00257c82 */ /* 0x000fe20008000000 */
[----:B------:R-:W-:Y:S01]  /*30c0*/  UMOV UR38, UR46 ;  /* 0x0000002e00267c82 */ /* 0x000fe20008000000 */
[----:B------:R-:W-:Y:S04]  /*30d0*/  UMOV UR9, UR66 ;  /* 0x0000004200097c82 */ /* 0x000fe80008000000 */
[----:B------:R1:W-:Y:S02]  /*30e0*/  UTMALDG.5D.IM2COL [UR32], [UR12], UR7 ;  /* 0x000000200c0073b4 */ /* 0x0003e40008060007 */
[----:B-1----:R-:W-:Y:S02]  /*30f0*/  UIADD3 UR32, UP0, UPT, UR24, 0x200, URZ ;  /* 0x0000020018207890 */ /* 0x002fe4000ff1e0ff */
[----:B------:R-:W-:Y:S02]  /*3100*/  UIADD3 UR24, UPT, UPT, UR8, 0x1a800, URZ ;  /* 0x0001a80008187890 */ /* 0x000fe4000fffe0ff */
[----:B------:R-:W-:Y:S01]  /*3110*/  UIADD3.X UR33, UPT, UPT, URZ, UR25, URZ, UP0, !UPT ;  /* 0x00000019ff217290 */ /* 0x000fe200087fe4ff */
[----:B------:R-:W-:Y:S01]  /*3120*/  UMOV UR34, 0x0 ;  /* 0x0000000000227882 */ /* 0x000fe20000000000 */
[----:B------:R-:W-:Y:S01]  /*3130*/  UMOV UR35, 0x10000000 ;  /* 0x1000000000237882 */ /* 0x000fe20000000000 */
[----:B------:R-:W-:Y:S01]  /*3140*/  UMOV UR25, UR66 ;  /* 0x0000004200197c82 */ /* 0x000fe20008000000 */
[----:B------:R-:W-:Y:S01]  /*3150*/  UMOV UR37, UR20 ;  /* 0x0000001400257c82 */ /* 0x000fe20008000000 */
[----:B------:R-:W-:Y:S01]  /*3160*/  UMOV UR7, UR21 ;  /* 0x0000001500077c82 */ /* 0x000fe20008000000 */
[----:B------:R-:W-:Y:S01]  /*3170*/  UMOV UR28, UR37 ;  /* 0x00000025001c7c82 */ /* 0x000fe20008000000 */
[----:B------:R-:W-:Y:S02]  /*3180*/  UMOV UR29, UR7 ;  /* 0x00000007001d7c82 */ /* 0x000fe40008000000 */
[----:B------:R1:W-:Y:S01]  /*3190*/  UTMALDG.5D [UR16], [UR32], desc[UR34] ;  /* 0x00002210200075b4 */ /* 0x0003e20008021000 */
[----:B------:R-:W-:Y:S01]  /*31a0*/  UMOV UR12, UR37 ;  /* 0x00000025000c7c82 */ /* 0x000fe20008000000 */
[----:B------:R-:W-:Y:S01]  /*31b0*/  UMOV UR13, UR7 ;  /* 0x00000007000d7c82 */ /* 0x000fe20008000000 */
[----:B------:R-:W-:Y:S02]  /*31c0*/  UMOV UR36, UR22 ;  /* 0x0000001600247c82 */ /* 0x000fe40008000000 */
[----:B------:R-:W-:Y:S01]  /*31d0*/  UMOV UR30, UR36 ;  /* 0x00000024001e7c82 */ /* 0x000fe20008000000 */
[----:B------:R-:W-:Y:S01]  /*31e0*/  UMOV UR14, UR36 ;  /* 0x00000024000e7c82 */ /* 0x000fe20008000000 */
[----:B------:R-:W-:Y:S01]  /*31f0*/  UTMALDG.5D [UR24], [UR32], desc[UR34] ;  /* 0x00002218200075b4 */ /* 0x000fe20008021000 */
[----:B-1----:R-:W-:Y:S01]  /*3200*/  UIADD3 UR16, UPT, UPT, UR8, 0x1c800, URZ ;  /* 0x0001c80008107890 */ /* 0x002fe2000fffe0ff */
[----:B------:R-:W-:Y:S01]  /*3210*/  R2UR.FILL UR18, R31 ;  /* 0x000000001f1272ca */ /* 0x000fe200004e0000 */
[----:B------:R-:W-:Y:S01]  /*3220*/  UIADD3 UR8, UPT, UPT, UR8, 0x1e800, URZ ;  /* 0x0001e80008087890 */ /* 0x000fe2000fffe0ff */
[----:B------:R-:W-:Y:S01]  /*3230*/  UMOV UR20, UR37 ;  /* 0x0000002500147c82 */ /* 0x000fe20008000000 */
[----:B------:R-:W-:Y:S01]  /*3240*/  UMOV UR21, UR7 ;  /* 0x0000000700157c82 */ /* 0x000fe20008000000 */
[----:B------:R-:W-:Y:S09]  /*3250*/  UMOV UR22, UR36 ;  /* 0x0000002400167c82 */ /* 0x000ff20008000000 */
[----:B------:R-:W-:Y:S01]  /*3260*/  UTMALDG.5D [UR16], [UR32], desc[UR34] ;  /* 0x00002210200075b4 */ /* 0x000fe20008021000 */
[----:B------:R1:W-:Y:S02]  /*3270*/  UTMALDG.5D [UR8], [UR32], desc[UR34] ;  /* 0x00002208200075b4 */ /* 0x0003e40008021000 */
[----:B-1----:R-:W-:Y:S02]  /*3280*/  UIADD3 UR9, UPT, UPT, UR37, 0x1, URZ ;  /* 0x0000000125097890 */ /* 0x002fe4000fffe0ff */
[----:B------:R-:W-:Y:S02]  /*3290*/  UIADD3 UR8, UPT, UPT, UR7, 0x1, URZ ;  /* 0x0000000107087890 */ /* 0x000fe4000fffe0ff */
[----:B------:R-:W-:Y:S02]  /*32a0*/  UISETP.NE.AND UP2, UPT, UR9, UR77, UPT ;  /* 0x0000004d0900728c */ /* 0x000fe4000bf45270 */
[----:B------:R-:W-:Y:S02]  /*32b0*/  UIADD3 UR12, UPT, UPT, UR23, 0x1, URZ ;  /* 0x00000001170c7890 */ /* 0x000fe4000fffe0ff */
[----:B------:R-:W-:Y:S01]  /*32c0*/  USEL UR9, UR9, URZ, UP2 ;  /* 0x000000ff09097287 */ /* 0x000fe20009000000 */
[----:B------:R-:W-:Y:S05]  /*32d0*/  UMOV UR11, UR63 ;  /* 0x0000003f000b7c82 */ /* 0x000fea0008000000 */
[----:B------:R-:W-:Y:S01]  /*32e0*/  IMAD.U32 R0, RZ, RZ, UR9 ;  /* 0x00000009ff007e24 */ /* 0x000fe2000f8e00ff */
[----:B------:R-:W-:Y:S02]  /*32f0*/  @UP2 UIADD3 UR8, UPT, UPT, UR7, URZ, URZ ;  /* 0x000000ff07082290 */ /* 0x000fe4000fffe0ff */
[----:B------:R-:W-:Y:S02]  /*3300*/  UIADD3 UR7, UPT, UPT, UR36, 0x1, URZ ;  /* 0x0000000124077890 */ /* 0x000fe4000fffe0ff */
[----:B------:R-:W-:Y:S04]  /*3310*/  UISETP.NE.AND UP1, UPT, UR8, UR74, UPT ;  /* 0x0000004a0800728c */ /* 0x000fe8000bf25270 */
[----:B------:R-:W-:Y:S06]  /*3320*/  USEL UR8, UR8, URZ, UP1 ;  /* 0x000000ff08087287 */ /* 0x000fec0008800000 */
[----:B------:R-:W-:Y:S01]  /*3330*/  IMAD.U32 R38, RZ, RZ, UR8 ;  /* 0x00000008ff267e24 */ /* 0x000fe2000f8e00ff */
[----:B------:R-:W-:Y:S04]  /*3340*/  @UP1 UIADD3 UR7, UPT, UPT, UR36, URZ, URZ ;  /* 0x000000ff24071290 */ /* 0x000fe8000fffe0ff */
[----:B------:R-:W-:Y:S04]  /*3350*/  UISETP.NE.AND UP0, UPT, UR7, UR75, UPT ;  /* 0x0000004b0700728c */ /* 0x000fe8000bf05270 */
[----:B------:R-:W-:Y:S06]  /*3360*/  USEL UR7, UR7, URZ, UP0 ;  /* 0x000000ff07077287 */ /* 0x000fec0008000000 */
[----:B------:R-:W-:Y:S01]  /*3370*/  IMAD.U32 R39, RZ, RZ, UR7 ;  /* 0x00000007ff277e24 */ /* 0x000fe2000f8e00ff */
[----:B------:R-:W-:Y:S02]  /*3380*/  @UP0 UIADD3 UR12, UPT, UPT, UR23, URZ, URZ ;  /* 0x000000ff170c0290 */ /* 0x000fe4000fffe0ff */
[----:B------:R-:W-:Y:S05]  /*3390*/  UISETP.NE.AND UP0, UPT, UR55, UR76, UPT ;  /* 0x0000004c3700728c */ /* 0x000fea000bf05270 */
[----:B------:R-:W-:Y:S04]  /*33a0*/  UMOV UR23, UR12 ;  /* 0x0000000c00177c82 */ /* 0x000fe80008000000 */
[----:B--2---:R-:W-:Y:S05]  /*33b0*/  BRA.U UP0, `(.L_x_22) ;  /* 0xfffffff1000c7547 */ /* 0x004fea000b83ffff */
.L_x_17:
[----:B------:R-:W-:Y:S01]  /*33c0*/  ULEA UR4, UR63, UR47, 0x3 ;  /* 0x0000002f3f047291 */ /* 0x000fe2000f8e18ff */
[----:B------:R-:W-:Y:S01]  /*33d0*/  IMAD.U32 R3, RZ, RZ, UR31 ;  /* 0x0000001fff037e24 */ /* 0x000fe2000f8e00ff */
[----:B------:R-:W-:Y:S01]  /*33e0*/  @!P1 SYNCS.ARRIVE.TRANS64.A1T0 RZ, [UR47+0x88], RZ ;  /* 0x000088ffffff99a7 */ /* 0x000fe2000810002f */
[----:B------:R-:W-:-:S03]  /*33f0*/  R2UR UR5, R29 ;  /* 0x000000001d0572ca */ /* 0x000fc600000e0000 */
[----:B------:R-:W-:-:S04]  /*3400*/  SHF.L.U32 R3, R3, 0x1f, RZ ;  /* 0x0000001f03037819 */ /* 0x000fc800000006ff */
[----:B---3--:R2:W3:Y:S06]  /*3410*/  SYNCS.PHASECHK.TRANS64.TRYWAIT P0, [UR4+0x20], R3 ;  /* 0x00002003ff0075a7 */ /* 0x0084ec0008001104 */
[----:B------:R-:W-:-:S09]  /*3420*/  UISETP.GE.AND UP0, UPT, UR5, 0x1, UPT ;  /* 0x000000010500788c */ /* 0x000fd2000bf06270 */
[----:B------:R-:W-:Y:S05]  /*3430*/  BRA.U !UP0, `(.L_x_23) ;  /* 0x0000001d085c7547 */ /* 0x000fea000b800000 */
[----:B------:R-:W4:Y:S01]  /*3440*/  LDCU.128 UR4, c[0x0][0x480] ;  /* 0x00009000ff0477ac */ /* 0x000f220008000c00 */
        /* <DEDUP_REMOVED lines=9> */
[----:B----4-:R-:W-:Y:S02]  /*34e0*/  UIMAD.WIDE.U32 UR12, UR49, UR5, URZ ;  /* 0x00000005310c72a5 */ /* 0x010fe4000f8e00ff */
[----:B------:R-:W-:Y:S02]  /*34f0*/  UIMAD.WIDE.U32 UR14, UR48, UR5, URZ ;  /* 0x00000005300e72a5 */ /* 0x000fe4000f8e00ff */
[----:B------:R-:W-:-:S02]  /*3500*/  UIMAD.WIDE.U32 UR26, UR71, UR5, URZ ;  /* 0x00000005471a72a5 */ /* 0x000fc4000f8e00ff */
[----:B------:R-:W-:Y:S02]  /*3510*/  UIMAD.WIDE.U32 UR16, UR46, UR5, URZ ;  /* 0x000000052e1072a5 */ /* 0x000fe4000f8e00ff */
[----:B------:R-:W-:Y:S02]  /*3520*/  UIMAD.WIDE.U32 UR18, UR45, UR5, URZ ;  /* 0x000000052d1272a5 */ /* 0x000fe4000f8e00ff */
[----:B------:R-:W-:Y:S02]  /*3530*/  UIMAD.WIDE.U32 UR20, UR44, UR5, URZ ;  /* 0x000000052c1472a5 */ /* 0x000fe4000f8e00ff */
[----:B------:R-:W-:Y:S02]  /*3540*/  UIMAD.WIDE.U32 UR24, UR38, UR5, URZ ;  /* 0x00000005261872a5 */ /* 0x000fe4000f8e00ff */
[----:B------:R-:W-:Y:S01]  /*3550*/  UIMAD.WIDE.U32 UR28, UR30, UR5, URZ ;  /* 0x000000051e1c72a5 */ /* 0x000fe2000f8e00ff */
[----:B------:R-:W4:Y:S02]  /*3560*/  LDCU.128 UR8, c[0x0][0x490] ;  /* 0x00009200ff0877ac */ /* 0x000f240008000c00 */
        /* <DEDUP_REMOVED lines=11> */
[----:B----4-:R-:W-:Y:S01]  /*3620*/  UIMAD.WIDE.U32 UR32, UR15, UR8, URZ ;  /* 0x000000080f2072a5 */ /* 0x010fe2000f8e00ff */
[----:B------:R-:W-:Y:S01]  /*3630*/  UMOV UR5, UR19 ;  /* 0x0000001300057c82 */ /* 0x000fe20008000000 */
[----:B------:R-:W-:Y:S02]  /*3640*/  USEL UR14, UR46, UR14, !UP0 ;  /* 0x0000000e2e0e7287 */ /* 0x000fe4000c000000 */
[----:B------:R-:W-:Y:S02]  /*3650*/  USHF.R.U32.HI UR13, URZ, UR6, UR5 ;  /* 0x00000006ff0d7299 */ /* 0x000fe40008011605 */
[----:B------:R-:W-:Y:S01]  /*3660*/  UIADD3 UR26, UPT, UPT, -UR14, URZ, URZ ;  /* 0x000000ff0e1a7290 */ /* 0x000fe2000fffe1ff */
        /* <DEDUP_REMOVED lines=9> */
[----:B------:R-:W-:-:S02]  /*3700*/  UIADD3 UR27, UPT, UPT, -UR15, URZ, URZ ;  /* 0x000000ff0f1b7290 */ /* 0x000fc4000fffe1ff */
        /* <DEDUP_REMOVED lines=10> */
[----:B------:R-:W-:Y:S02]  /*37b0*/  UIMAD.WIDE.U32 UR50, UR5, UR8, URZ ;  /* 0x00000008053272a5 */ /* 0x000fe4000f8e00ff */
        /* <DEDUP_REMOVED lines=13> */
[----:B------:R-:W4:Y:S02]  /*3890*/  LDCU UR52, c[0x0][0x4a0] ;  /* 0x00009400ff3477ac */ /* 0x000f240008000800 */
[----:B------:R-:W-:Y:S01]  /*38a0*/  UMOV UR4, UR19 ;  /* 0x0000001300047c82 */ /* 0x000fe20008000000 */
[----:B------:R-:W-:-:S02]  /*38b0*/  UISETP.NE.AND UP0, UPT, UR10, 0x1, UPT ;  /* 0x000000010a00788c */ /* 0x000fc4000bf05270 */
        /* <DEDUP_REMOVED lines=23> */
[----:B------:R-:W-:-:S02]  /*3a30*/  UIMAD UR40, UR7, UR32, UR17 ;  /* 0x00000020072872a4 */ /* 0x000fc4000f8e0211 */
[----:B------:R-:W-:Y:S02]  /*3a40*/  USHF.R.U32.HI UR8, URZ, UR9, UR4 ;  /* 0x00000009ff087299 */ /* 0x000fe40008011604 */
[----:B------:R-:W-:Y:S01]  /*3a50*/  UIMAD UR38, UR7, UR30, UR16 ;  /* 0x0000001e072672a4 */ /* 0x000fe2000f8e0210 */
[----:B------:R-:W-:Y:S01]  /*3a60*/  UMOV UR4, UR51 ;  /* 0x0000003300047c82 */ /* 0x000fe20008000000 */
[----:B------:R-:W-:Y:S02]  /*3a70*/  USEL UR8, UR6, UR8, !UP1 ;  /* 0x0000000806087287 */ /* 0x000fe4000c800000 */
[----:B------:R-:W-:Y:S02]  /*3a80*/  USHF.R.U32.HI UR4, URZ, UR9, UR4 ;  /* 0x00000009ff047299 */ /* 0x000fe40008011604 */
[----:B------:R-:W-:Y:S02]  /*3a90*/  USEL UR9, UR12, UR24, !UP1 ;  /* 0x000000180c097287 */ /* 0x000fe4000c800000 */
[----:B------:R-:W-:-:S02]  /*3aa0*/  USEL UR4, UR5, UR4, !UP1 ;  /* 0x0000000405047287 */ /* 0x000fc4000c800000 */
        /* <DEDUP_REMOVED lines=9> */
[----:B------:R-:W-:Y:S02]  /*3b40*/  UIMAD.WIDE.U32 UR6, UR22, UR11, URZ ;  /* 0x0000000b160672a5 */ /* 0x000fe4000f8e00ff */
[----:B------:R-:W-:Y:S02]  /*3b50*/  UIMAD.WIDE.U32 UR12, UR21, UR11, URZ ;  /* 0x0000000b150c72a5 */ /* 0x000fe4000f8e00ff */
[----:B------:R-:W-:-:S02]  /*3b60*/  UIMAD.WIDE.U32 UR14, UR20, UR11, URZ ;  /* 0x0000000b140e72a5 */ /* 0x000fc4000f8e00ff */
[----:B------:R-:W-:Y:S01]  /*3b70*/  UIMAD.WIDE.U32 UR16, UR19, UR11, URZ ;  /* 0x0000000b131072a5 */ /* 0x000fe2000f8e00ff */
[----:B------:R-:W-:Y:S01]  /*3b80*/  UMOV UR5, UR7 ;  /* 0x0000000700057c82 */ /* 0x000fe20008000000 */
[----:B------:R-:W-:Y:S02]  /*3b90*/  UIMAD.WIDE.U32 UR24, UR18, UR11, URZ ;  /* 0x0000000b121872a5 */ /* 0x000fe4000f8e00ff */
[----:B----4-:R-:W-:Y:S02]  /*3ba0*/  USHF.R.U32.HI UR30, URZ, UR52, UR5 ;  /* 0x00000034ff1e7299 */ /* 0x010fe40008011605 */
[----:B------:R-:W-:Y:S01]  /*3bb0*/  UIMAD.WIDE.U32 UR26, UR9, UR11, URZ ;  /* 0x0000000b091a72a5 */ /* 0x000fe2000f8e00ff */
[----:B------:R-:W-:Y:S01]  /*3bc0*/  UMOV UR5, UR13 ;  /* 0x0000000d00057c82 */ /* 0x000fe20008000000 */
[----:B------:R-:W-:Y:S02]  /*3bd0*/  UIMAD.WIDE.U32 UR28, UR8, UR11, URZ ;  /* 0x0000000b081c72a5 */ /* 0x000fe4000f8e00ff */
[----:B------:R-:W-:-:S02]  /*3be0*/  USHF.R.U32.HI UR12, URZ, UR52, UR5 ;  /* 0x00000034ff0c7299 */ /* 0x000fc40008011605 */
[----:B------:R-:W-:Y:S01]  /*3bf0*/  UIMAD.WIDE.U32 UR32, UR4, UR11, URZ ;  /* 0x0000000b042072a5 */ /* 0x000fe2000f8e00ff */
[----:B------:R-:W-:Y:S01]  /*3c00*/  UMOV UR5, UR15 ;  /* 0x0000000f00057c82 */ /* 0x000fe20008000000 */
[----:B------:R-:W4:Y:S01]  /*3c10*/  LDCU UR51, c[0x0][0x4ec] ;  /* 0x00009d80ff3377ac */ /* 0x000f220008000800 */
[----:B------:R-:W-:Y:S02]  /*3c20*/  USHF.R.U32.HI UR11, URZ, UR52, UR5 ;  /* 0x00000034ff0b7299 */ /* 0x000fe40008011605 */
[----:B------:R-:W-:Y:S01]  /*3c30*/  USEL UR64, UR21, UR12, !UP0 ;  /* 0x0000000c15407287 */ /* 0x000fe2000c000000 */
[----:B------:R-:W-:Y:S01]  /*3c40*/  UMOV UR5, UR17 ;  /* 0x0000001100057c82 */ /* 0x000fe20008000000 */
[----:B------:R-:W-:Y:S02]  /*3c50*/  USEL UR61, UR20, UR11, !UP0 ;  /* 0x0000000b143d7287 */ /* 0x000fe4000c000000 */
[----:B------:R-:W-:Y:S02]  /*3c60*/  USHF.R.U32.HI UR7, URZ, UR52, UR5 ;  /* 0x00000034ff077299 */ /* 0x000fe40008011605 */
[----:B------:R-:W-:Y:S01]  /*3c70*/  IMAD.U32 R14, RZ, RZ, UR64 ;  /* 0x00000040ff0e7e24 */ /* 0x000fe2000f8e00ff */
[----:B------:R-:W-:Y:S01]  /*3c80*/  UIADD3 UR13, UPT, UPT, -UR61, URZ, URZ ;  /* 0x000000ff3d0d7290 */ /* 0x000fe2000fffe1ff */
[----:B------:R-:W-:Y:S01]  /*3c90*/  UMOV UR5, UR25 ;  /* 0x0000001900057c82 */ /* 0x000fe20008000000 */
[----:B------:R-:W-:Y:S01]  /*3ca0*/  USEL UR58, UR19, UR7, !UP0 ;  /* 0x00000007133a7287 */ /* 0x000fe2000c000000 */
[----:B------:R-:W-:Y:S01]  /*3cb0*/  MOV R11, UR61 ;  /* 0x0000003d000b7c02 */ /* 0x000fe20008000f00 */
[----:B------:R-:W-:-:S02]  /*3cc0*/  USHF.R.U32.HI UR6, URZ, UR52, UR5 ;  /* 0x00000034ff067299 */ /* 0x000fc40008011605 */
[----:B------:R-:W-:Y:S01]  /*3cd0*/  UIADD3 UR12, UPT, UPT, -UR58, URZ, URZ ;  /* 0x000000ff3a0c7290 */ /* 0x000fe2000fffe1ff */
[----:B------:R-:W-:Y:S01]  /*3ce0*/  UMOV UR5, UR27 ;  /* 0x0000001b00057c82 */ /* 0x000fe20008000000 */
[----:B------:R-:W-:Y:S01]  /*3cf0*/  USEL UR53, UR18, UR6, !UP0 ;  /* 0x0000000612357287 */ /* 0x000fe2000c000000 */
[----:B------:R-:W-:Y:S01]  /*3d00*/  IMAD.U32 R8, RZ, RZ, UR58 ;  /* 0x0000003aff087e24 */ /* 0x000fe2000f8e00ff */
[----:B------:R-:W-:Y:S02]  /*3d10*/  USHF.R.U32.HI UR70, URZ, UR52, UR5 ;  /* 0x00000034ff467299 */ /* 0x000fe40008011605 */
[----:B------:R-:W-:Y:S01]  /*3d20*/  UIADD3 UR11, UPT, UPT, -UR53, URZ, URZ ;  /* 0x000000ff350b7290 */ /* 0x000fe2000fffe1ff */
[----:B------:R-:W-:Y:S01]  /*3d30*/  UMOV UR5, UR29 ;  /* 0x0000001d00057c82 */ /* 0x000fe20008000000 */
[----:B------:R-:W-:Y:S01]  /*3d40*/  USEL UR70, UR9, UR70, !UP0 ;  /* 0x0000004609467287 */ /* 0x000fe2000c000000 */
[----:B------:R-:W-:Y:S01]  /*3d50*/  MOV R5, UR53 ;  /* 0x0000003500057c02 */ /* 0x000fe20008000f00 */
[----:B------:R-:W-:-:S02]  /*3d60*/  USHF.R.U32.HI UR62, URZ, UR52, UR5 ;  /* 0x00000034ff3e7299 */ /* 0x000fc40008011605 */
[----:B------:R-:W-:Y:S02]  /*3d70*/  UIADD3 UR7, UPT, UPT, -UR70, URZ, URZ ;  /* 0x000000ff46077290 */ /* 0x000fe4000fffe1ff */
[----:B------:R-:W-:Y:S02]  /*3d80*/  USEL UR62, UR8, UR62, !UP0 ;  /* 0x0000003e083e7287 */ /* 0x000fe4000c000000 */
[----:B------:R-:W-:Y:S02]  /*3d90*/  UIMAD UR69, UR10, UR7, UR9 ;  /* 0x000000070a4572a4 */ /* 0x000fe4000f8e0209 */
[----:B------:R-:W-:Y:S01]  /*3da0*/  UIADD3 UR6, UPT, UPT, -UR62, URZ, URZ ;  /* 0x000000ff3e067290 */ /* 0x000fe2000fffe1ff */
[----:B------:R-:W-:Y:S01]  /*3db0*/  UMOV UR5, UR33 ;  /* 0x0000002100057c82 */ /* 0x000fe20008000000 */
[----:B------:R-:W-:Y:S02]  /*3dc0*/  UIMAD UR12, UR10, UR12, UR19 ;  /* 0x0000000c0a0c72a4 */ /* 0x000fe4000f8e0213 */
[----:B------:R-:W-:Y:S01]  /*3dd0*/  UIMAD UR61, UR10, UR6, UR8 ;  /* 0x000000060a3d72a4 */ /* 0x000fe2000f8e0208 */
[----:B------:R-:W4:Y:S01]  /*3de0*/  LDCU.64 UR8, c[0x0][0x4c0] ;  /* 0x00009800ff0877ac */ /* 0x000f220008000a00 */
[----:B------:R-:W-:Y:S01]  /*3df0*/  USHF.R.U32.HI UR5, URZ, UR52, UR5 ;  /* 0x00000034ff057299 */ /* 0x000fe20008011605 */
[----:B------:R-:W5:Y:S01]  /*3e00*/  LDCU.64 UR52, c[0x0][0x4f0] ;  /* 0x00009e00ff3477ac */ /* 0x000f620008000a00 */
[----:B------:R-:W1:Y:S01]  /*3e10*/  LDCU UR16, c[0x0][0x4c8] ;  /* 0x00009900ff1077ac */ /* 0x000e620008000800 */
[----:B------:R-:W-:-:S02]  /*3e20*/  UIMAD UR13, UR10, UR13, UR20 ;  /* 0x0000000d0a0d72a4 */ /* 0x000fc4000f8e0214 */
[----:B------:R-:W-:Y:S02]  /*3e30*/  USEL UR65, UR22, UR30, !UP0 ;  /* 0x0000001e16417287 */ /* 0x000fe4000c000000 */
[----:B----4-:R-:W-:Y:S02]  /*3e40*/  UIMAD UR19, UR44, UR8, UR51 ;  /* 0x000000082c1372a4 */ /* 0x010fe4000f8e0233 */
[----:B------:R-:W-:Y:S02]  /*3e50*/  UIMAD UR17, UR55, UR8, UR51 ;  /* 0x00000008371172a4 */ /* 0x000fe4000f8e0233 */
[----:B------:R-:W-:Y:S01]  /*3e60*/  UIMAD UR20, UR49, UR8, UR51 ;  /* 0x00000008311472a4 */ /* 0x000fe2000f8e0233 */
[----:B------:R-:W-:Y:S01]  /*3e70*/  IMAD.U32 R17, RZ, RZ, UR65 ;  /* 0x00000041ff117e24 */ /* 0x000fe2000f8e00ff */
[----:B------:R-:W-:Y:S01]  /*3e80*/  UIMAD UR67, UR67, UR8, UR51 ;  /* 0x00000008434372a4 */ /* 0x000fe2000f8e0233 */
[----:B------:R-:W-:Y:S01]  /*3e90*/  IMAD.U32 R16, RZ, RZ, UR19 ;  /* 0x00000013ff107e24 */ /* 0x000fe2000f8e00ff */
[----:B------:R-:W-:Y:S01]  /*3ea0*/  MOV R13, UR17 ;  /* 0x00000011000d7c02 */ /* 0x000fe20008000f00 */
[----:B------:R-:W-:Y:S01]  /*3eb0*/  UIMAD UR19, UR48, UR8, UR51 ;  /* 0x00000008301372a4 */ /* 0x000fe2000f8e0233 */
[----:B------:R-:W-:Y:S01]  /*3ec0*/  IMAD.U32 R10, RZ, RZ, UR20 ;  /* 0x00000014ff0a7e24 */ /* 0x000fe2000f8e00ff */
[----:B------:R-:W-:-:S02]  /*3ed0*/  UIMAD UR17, UR46, UR8, UR51 ;  /* 0x000000082e1172a4 */ /* 0x000fc4000f8e0233 */
[----:B------:R-:W-:Y:S02]  /*3ee0*/  UIMAD UR59, UR59, UR8, UR51 ;  /* 0x000000083b3b72a4 */ /* 0x000fe4000f8e0233 */
[----:B------:R-:W-:Y:S01]  /*3ef0*/  UIMAD UR51, UR45, UR8, UR51 ;  /* 0x000000082d3372a4 */ /* 0x000fe2000f8e0233 */
[----:B------:R-:W-:Y:S01]  /*3f00*/  MOV R7, UR19 ;  /* 0x0000001300077c02 */ /* 0x000fe20008000f00 */
[----:B-----5:R-:W-:Y:S01]  /*3f10*/  UIMAD UR8, UR38, UR9, UR52 ;  /* 0x00000009260872a4 */ /* 0x020fe2000f8e0234 */
[----:B------:R-:W-:Y:S01]  /*3f20*/  IMAD.U32 R4, RZ, RZ, UR17 ;  /* 0x00000011ff047e24 */ /* 0x000fe2000f8e00ff */
[----:B------:R-:W-:Y:S02]  /*3f30*/  UIMAD UR17, UR40, UR9, UR52 ;  /* 0x00000009281172a4 */ /* 0x000fe4000f8e0234 */
[----:B------:R-:W-:Y:S02]  /*3f40*/  UIADD3 UR15, UPT, UPT, -UR65, URZ, URZ ;  /* 0x000000ff410f7290 */ /* 0x000fe4000fffe1ff */
[----:B------:R-:W-:Y:S01]  /*3f50*/  UIADD3 UR14, UPT, UPT, -UR64, URZ, URZ ;  /* 0x000000ff400e7290 */ /* 0x000fe2000fffe1ff */
[----:B------:R-:W-:Y:S01]  /*3f60*/  IMAD.U32 R12, RZ, RZ, UR8 ;  /* 0x00000008ff0c7e24 */ /* 0x000fe2000f8e00ff */
[----:B------:R-:W-:Y:S01]  /*3f70*/  UIMAD UR8, UR35, UR9, UR52 ;  /* 0x00000009230872a4 */ /* 0x000fe2000f8e0234 */
[----:B------:R-:W-:Y:S01]  /*3f80*/  MOV R15, UR17 ;  /* 0x00000011000f7c02 */ /* 0x000fe20008000f00 */
[----:B------:R-:W-:-:S02]  /*3f90*/  UIMAD UR22, UR10, UR15, UR22 ;  /* 0x0000000f0a1672a4 */ /* 0x000fc4000f8e0216 */
[----:B------:R-:W-:Y:S02]  /*3fa0*/  UIMAD UR14, UR10, UR14, UR21 ;  /* 0x0000000e0a0e72a4 */ /* 0x000fe4000f8e0215 */
[----:B------:R-:W-:Y:S01]  /*3fb0*/  UIMAD UR19, UR37, UR9, UR52 ;  /* 0x00000009251372a4 */ /* 0x000fe2000f8e0234 */
[----:B--2---:R-:W-:Y:S01]  /*3fc0*/  MOV R3, UR8 ;  /* 0x0000000800037c02 */ /* 0x004fe20008000f00 */
[----:B------:R-:W-:Y:S02]  /*3fd0*/  UIMAD UR17, UR36, UR9, UR52 ;  /* 0x00000009241172a4 */ /* 0x000fe4000f8e0234 */
[----:B------:R-:W-:Y:S02]  /*3fe0*/  UIMAD UR68, UR68, UR9, UR52 ;  /* 0x00000009444472a4 */ /* 0x000fe4000f8e0234 */
[----:B------:R-:W-:Y:S01]  /*3ff0*/  UIMAD UR60, UR60, UR9, UR52 ;  /* 0x000000093c3c72a4 */ /* 0x000fe2000f8e0234 */
[----:B------:R-:W-:Y:S01]  /*4000*/  MOV R9, UR19 ;  /* 0x0000001300097c02 */ /* 0x000fe20008000f00 */
[----:B------:R-:W-:Y:S01]  /*4010*/  UIMAD UR52, UR34, UR9, UR52 ;  /* 0x00000009223472a4 */ /* 0x000fe2000f8e0234 */
[----:B------:R-:W-:Y:S01]  /*4020*/  IMAD.U32 R6, RZ, RZ, UR17 ;  /* 0x00000011ff067e24 */ /* 0x000fe2000f8e00ff */
[----:B-1----:R-:W-:-:S02]  /*4030*/  UIMAD UR9, UR22, UR16, UR53 ;  /* 0x00000010160972a4 */ /* 0x002fc4000f8e0235 */
[----:B------:R-:W-:Y:S02]  /*4040*/  UIMAD UR8, UR14, UR16, UR53 ;  /* 0x000000100e0872a4 */ /* 0x000fe4000f8e0235 */
[----:B------:R-:W-:Y:S02]  /*4050*/  USEL UR54, UR4, UR5, !UP0 ;  /* 0x0000000504367287 */ /* 0x000fe4000c000000 */
[----:B------:R-:W-:Y:S01]  /*4060*/  UIMAD UR11, UR10, UR11, UR18 ;  /* 0x0000000b0a0b72a4 */ /* 0x000fe2000f8e0212 */
[----:B------:R-:W-:Y:S01]  /*4070*/  IMAD.U32 R22, RZ, RZ, UR9 ;  /* 0x00000009ff167e24 */ /* 0x000fe2000f8e00ff */
[----:B------:R-:W-:Y:S01]  /*4080*/  UIADD3 UR5, UPT, UPT, -UR54, URZ, URZ ;  /* 0x000000ff36057290 */ /* 0x000fe2000fffe1ff */
[----:B------:R-:W-:Y:S01]  /*4090*/  MOV R21, UR8 ;  /* 0x0000000800157c02 */ /* 0x000fe20008000f00 */
[----:B------:R-:W-:Y:S02]  /*40a0*/  UIMAD UR13, UR13, UR16, UR53 ;  /* 0x000000100d0d72a4 */ /* 0x000fe4000f8e0235 */
[----:B------:R-:W-:-:S02]  /*40b0*/  UIMAD UR9, UR12, UR16, UR53 ;  /* 0x000000100c0972a4 */ /* 0x000fc4000f8e0235 */
[----:B------:R-:W-:Y:S02]  /*40c0*/  UIMAD UR8, UR11, UR16, UR53 ;  /* 0x000000100b0872a4 */ /* 0x000fe4000f8e0235 */
[----:B------:R-:W-:Y:S01]  /*40d0*/  UIMAD UR7, UR10, UR5, UR4 ;  /* 0x000000050a0772a4 */ /* 0x000fe2000f8e0204 */
[----:B------:R-:W-:Y:S01]  /*40e0*/  IMAD.U32 R20, RZ, RZ, UR13 ;  /* 0x0000000dff147e24 */ /* 0x000fe2000f8e00ff */
[----:B------:R-:W-:Y:S01]  /*40f0*/  MOV R19, UR9 ;  /* 0x0000000900137c02 */ /* 0x000fe20008000f00 */
[----:B------:R-:W-:Y:S01]  /*4100*/  UIMAD UR69, UR69, UR16, UR53 ;  /* 0x00000010454572a4 */ /* 0x000fe2000f8e0235 */
[----:B------:R-:W-:Y:S01]  /*4110*/  IMAD.U32 R18, RZ, RZ, UR8 ;  /* 0x00000008ff127e24 */ /* 0x000fe2000f8e00ff */
[----:B------:R-:W-:Y:S01]  /*4120*/  UIMAD UR61, UR61, UR16, UR53 ;  /* 0x000000103d3d72a4 */ /* 0x000fe2000f8e0235 */
[----:B------:R-:W1:Y:S01]  /*4130*/  LDCU UR71, c[0x0][0x38c] ;  /* 0x00007180ff4777ac */ /* 0x000e620008000800 */
[----:B------:R-:W2:Y:S01]  /*4140*/  LDCU UR15, c[0x0][0x4cc] ;  /* 0x00009980ff0f77ac */ /* 0x000ea20008000800 */
[----:B------:R-:W4:Y:S01]  /*4150*/  LDCU UR6, c[0x0][0x500] ;  /* 0x0000a000ff0677ac */ /* 0x000f220008000800 */
[----:B------:R-:W1:Y:S01]  /*4160*/  LDCU.64 UR74, c[0x0][0x390] ;  /* 0x00007200ff4a77ac */ /* 0x000e620008000a00 */
[----:B------:R-:W1:Y:S01]  /*4170*/  LDCU.64 UR4, c[0x0][0x4f8] ;  /* 0x00009f00ff0477ac */ /* 0x000e620008000a00 */
[----:B------:R-:W1:Y:S01]  /*4180*/  LDCU.64 UR72, c[0x0][0x4d0] ;  /* 0x00009a00ff4877ac */ /* 0x000e620008000a00 */
[----:B------:R-:W-:-:S02]  /*4190*/  UIADD3 UR26, UPT, UPT, UR57, 0x20, URZ ;  /* 0x00000020391a7890 */ /* 0x000fc4000fffe0ff */
[----:B------:R-:W-:Y:S02]  /*41a0*/  UIADD3 UR18, UPT, UPT, UR57, 0x40, URZ ;  /* 0x0000004039127890 */ /* 0x000fe4000fffe0ff */
[----:B------:R-:W-:Y:S02]  /*41b0*/  UIADD3 UR10, UPT, UPT, UR57, 0x60, URZ ;  /* 0x00000060390a7890 */ /* 0x000fe4000fffe0ff */
[----:B------:R-:W-:Y:S01]  /*41c0*/  UIMAD UR53, UR7, UR16, UR53 ;  /* 0x00000010073572a4 */ /* 0x000fe2000f8e0235 */
[----:B------:R-:W-:Y:S01]  /*41d0*/  UMOV UR11, UR63 ;  /* 0x0000003f000b7c82 */ /* 0x000fe20008000000 */
[----:B------:R-:W-:-:S10]  /*41e0*/  UMOV UR55, UR56 ;  /* 0x0000003800377c82 */ /* 0x000fd40008000000 */
.L_x_28:
        /* <DEDUP_REMOVED lines=9> */
.L_x_24:
[----:B------:R-:W-:Y:S01]  /*4280*/  R2UR UR7, R31 ;  /* 0x000000001f0772ca */ /* 0x000fe200000e0000 */
[----:B------:R-:W-:Y:S11]  /*4290*/  BSSY.RECONVERGENT B0, `(.L_x_26) ;  /* 0x0000005000007945 */ /* 0x000ff60003800200 */
[----:B------:R-:W-:Y:S01]  /*42a0*/  @!UPT UIADD3 URZ, UPT, UPT, URZ, URZ, URZ ;  /* 0x000000fffffff290 */ /* 0x000fe2000fffe0ff */
[----:B------:R1:W-:Y:S01]  /*42b0*/  @!P3 SYNCS.ARRIVE.TRANS64 RZ, [UR7], R33 ;  /* 0x00000021ffffb9a7 */ /* 0x0003e20008000007 */
[----:B------:R-:W-:Y:S05]  /*42c0*/  @P2 BRA `(.L_x_27) ;  /* 0x0000000000042947 */ /* 0x000fea0003800000 */
[----:B-12-4-:R-:W-:Y:S05]  /*42d0*/  BPT.TRAP 0x1 ;  /* 0x000000040000795c */ /* 0x016fea0000300000 */
.L_x_27:
[----:B-12-4-:R-:W-:Y:S05]  /*42e0*/  BSYNC.RECONVERGENT B0 ;  /* 0x0000000000007941 */ /* 0x016fea0003800200 */
.L_x_26:
        /* <DEDUP_REMOVED lines=16> */
[----:B------:R-:W-:Y:S01]  /*43f0*/  MOV.SPILL R41, UR70 ;  /* 0x0000004600297c02 */ /* 0x000fe20009000f00 */
[----:B------:R-:W-:Y:S01]  /*4400*/  ULOP3.LUT UR31, UR31, UR14, URZ, 0x3c, !UPT ;  /* 0x0000000e1f1f7292 */ /* 0x000fe2000f8e3cff */
[----:B------:R-:W-:Y:S01]  /*4410*/  R2UR UR70, R17 ;  /* 0x00000000114672ca */ /* 0x000fe200000e0000 */
[----:B------:R-:W-:Y:S01]  /*4420*/  ULEA UR8, UR7, UR8, 0x5 ;  /* 0x0000000807087291 */ /* 0x000fe2000f8e28ff */
[----:B------:R-:W-:Y:S01]  /*4430*/  MOV.SPILL R40, UR69 ;  /* 0x0000004500287c02 */ /* 0x000fe20009000f00 */
[----:B------:R-:W-:Y:S01]  /*4440*/  UIMAD UR7, UR21, UR73, UR6 ;  /* 0x00000049150772a4 */ /* 0x000fe2000f8e0206 */
[----:B------:R-:W-:Y:S01]  /*4450*/  MOV.SPILL R37, UR68 ;  /* 0x0000004400257c02 */ /* 0x000fe20009000f00 */
[----:B-1----:R-:W-:Y:S01]  /*4460*/  UIADD3 UR12, UP1, UPT, UR16, 0x80, URZ ;  /* 0x00000080100c7890 */ /* 0x002fe2000ff3e0ff */
[----:B------:R-:W-:Y:S01]  /*4470*/  MOV.SPILL R36, UR67 ;  /* 0x0000004300247c02 */ /* 0x000fe20009000f00 */
[----:B------:R-:W-:Y:S01]  /*4480*/  USEL UR63, UR13, URZ, UP0 ;  /* 0x000000ff0d3f7287 */ /* 0x000fe20008000000 */
[----:B------:R-:W-:Y:S01]  /*4490*/  R2UR UR67, R16 ;  /* 0x00000000104372ca */ /* 0x000fe200000e0000 */
[----:B------:R-:W-:Y:S01]  /*44a0*/  ULEA UR7, UR7, UR8, 0xa ;  /* 0x0000000807077291 */ /* 0x000fe2000f8e50ff */
[----:B------:R-:W-:Y:S01]  /*44b0*/  R2UR UR68, R15 ;  /* 0x000000000f4472ca */ /* 0x000fe200000e0000 */
[----:B------:R-:W-:Y:S01]  /*44c0*/  UIADD3.X UR13, UPT, UPT, URZ, UR17, URZ, UP1, !UPT ;  /* 0x00000011ff0d7290 */ /* 0x000fe20008ffe4ff */
[----:B------:R-:W-:Y:S01]  /*44d0*/  R2UR UR69, R22 ;  /* 0x00000000164572ca */ /* 0x000fe200000e0000 */
[----:B------:R-:W-:Y:S01]  /*44e0*/  ULEA UR14, UR63, UR47, 0x3 ;  /* 0x0000002f3f0e7291 */ /* 0x000fe2000f8e18ff */
[----:B------:R-:W-:Y:S01]  /*44f0*/  IMAD.U32 R0, RZ, RZ, UR31 ;  /* 0x0000001fff007e24 */ /* 0x000fe2000f8e00ff */
[----:B------:R-:W-:Y:S01]  /*4500*/  UIADD3 UR64, UPT, UPT, UR9, 0x8800, URZ ;  /* 0x0000880009407890 */ /* 0x000fe2000fffe0ff */
[----:B------:R-:W-:Y:S01]  /*4510*/  MOV.SPILL R44, UR62 ;  /* 0x0000003e002c7c02 */ /* 0x000fe20009000f00 */
[----:B------:R-:W-:Y:S01]  /*4520*/  UPRMT UR7, UR7, 0x5410, URZ ;  /* 0x0000541007077896 */ /* 0x000fe200080000ff */
[----:B------:R-:W-:Y:S01]  /*4530*/  R2UR UR62, R11 ;  /* 0x000000000b3e72ca */ /* 0x000fe200000e0000 */
[----:B------:R-:W-:Y:S01]  /*4540*/  UIADD3 UR34, UPT, UPT, UR66, 0x20, URZ ;  /* 0x0000002042227890 */ /* 0x000fe2000fffe0ff */
[----:B------:R-:W-:Y:S01]  /*4550*/  SHF.L.U32 R0, R0, 0x1f, RZ ;  /* 0x0000001f00007819 */ /* 0x000fe200000006ff */
[----:B------:R-:W-:Y:S01]  /*4560*/  UIADD3 UR32, UPT, UPT, UR9, 0x8c00, URZ ;  /* 0x00008c0009207890 */ /* 0x000fe2000fffe0ff */
[----:B------:R-:W-:Y:S01]  /*4570*/  MOV.SPILL R43, UR61 ;  /* 0x0000003d002b7c02 */ /* 0x000fe20009000f00 */
[----:B------:R-:W-:Y:S01]  /*4580*/  UIADD3 UR40, UPT, UPT, UR9, 0x9000, URZ ;  /* 0x0000900009287890 */ /* 0x000fe2000fffe0ff */
[----:B------:R1:W2:Y:S01]  /*4590*/  SYNCS.PHASECHK.TRANS64.TRYWAIT P0, [UR14+0x20], R0 ;  /* 0x00002000ff0075a7 */ /* 0x0002a2000800110e */
[----:B------:R-:W-:Y:S01]  /*45a0*/  UIADD3 UR56, UPT, UPT, UR9, 0x9800, URZ ;  /* 0x0000980009387890 */ /* 0x000fe2000fffe0ff */
[----:B------:R4:W-:Y:S01]  /*45b0*/  UTMALDG.5D.IM2COL [UR64], [UR12], UR7 ;  /* 0x000000400c0073b4 */ /* 0x0009e20008060007 */
        /* <DEDUP_REMOVED lines=16> */
[----:B------:R-:W-:Y:S01]  /*46c0*/  MOV.SPILL R39, UR60 ;  /* 0x0000003c00277c02 */ /* 0x000fe20009000f00 */
[----:B------:R-:W-:Y:S01]  /*46d0*/  UMOV UR57, UR8 ;  /* 0x0000000800397c82 */ /* 0x000fe20008000000 */
[----:B------:R-:W-:Y:S01]  /*46e0*/  MOV.SPILL R38, UR59 ;  /* 0x0000003b00267c02 */ /* 0x000fe20009000f00 */
[----:B------:R-:W-:Y:S01]  /*46f0*/  UMOV UR58, UR77 ;  /* 0x0000004d003a7c82 */ /* 0x000fe20008000000 */
[----:B------:R-:W-:Y:S01]  /*4700*/  R2UR UR59, R10 ;  /* 0x000000000a3b72ca */ /* 0x000fe200000e0000 */
[----:B------:R-:W-:Y:S01]  /*4710*/  UMOV UR49, UR8 ;  /* 0x0000000800317c82 */ /* 0x000fe20008000000 */
[----:B------:R1:W-:Y:S01]  /*4720*/  UTMALDG.5D.IM2COL [UR40], [UR12], UR7 ;  /* 0x000000280c0073b4 */ /* 0x0003e20008060007 */
[----:B------:R-:W-:Y:S01]  /*4730*/  R2UR UR60, R9 ;  /* 0x00000000093c72ca */ /* 0x000fe200000e0000 */
[----:B------:R-:W-:Y:S01]  /*4740*/  UMOV UR50, UR77 ;  /* 0x0000004d00327c82 */ /* 0x000fe20008000000 */
[----:B------:R-:W-:Y:S01]  /*4750*/  UMOV UR27, UR77 ;  /* 0x0000004d001b7c82 */ /* 0x000fe20008000000 */
[----:B------:R-:W-:Y:S01]  /*4760*/  UMOV UR25, UR43 ;  /* 0x0000002b00197c82 */ /* 0x000fe20008000000 */
[----:B------:R-:W-:Y:S01]  /*4770*/  UMOV UR24, UR44 ;  /* 0x0000002c00187c82 */ /* 0x000fe20008000000 */
[----:B------:R-:W-:Y:S01]  /*4780*/  UMOV UR22, UR45 ;  /* 0x0000002d00167c82 */ /* 0x000fe20008000000 */
[----:B------:R-:W-:Y:S01]  /*4790*/  UMOV UR14, UR46 ;  /* 0x0000002e000e7c82 */ /* 0x000fe20008000000 */
[----:B---3--:R-:W-:Y:S02]  /*47a0*/  MOV.SPILL R34, UR54 ;  /* 0x0000003600227c02 */ /* 0x008fe40009000f00 */
[----:B------:R-:W-:Y:S02]  /*47b0*/  R2UR UR54, R5 ;  /* 0x00000000053672ca */ /* 0x000fe400000e0000 */
[----:B------:R-:W-:Y:S02]  /*47c0*/  MOV.SPILL R33, UR53 ;  /* 0x0000003500217c02 */ /* 0x000fe40009000f00 */
[----:B------:R-:W-:Y:S02]  /*47d0*/  R2UR UR53, R18 ;  /* 0x00000000123572ca */ /* 0x000fe400000e0000 */
[----:B------:R-:W-:Y:S01]  /*47e0*/  MOV.SPILL R32, UR52 ;  /* 0x0000003400207c02 */ /* 0x000fe20009000f00 */
[----:B----4-:R-:W-:Y:S01]  /*47f0*/  UIADD3 UR64, UPT, UPT, UR9, 0xa000, URZ ;  /* 0x0000a00009407890 */ /* 0x010fe2000fffe0ff */
[----:B------:R-:W-:Y:S01]  /*4800*/  R2UR UR67, R7 ;  /* 0x00000000074372ca */ /* 0x000fe200000e0000 */
[----:B------:R-:W-:Y:S01]  /*4810*/  UMOV UR65, UR8 ;  /* 0x0000000800417c82 */ /* 0x000fe20008000000 */
[----:B------:R-:W-:Y:S01]  /*4820*/  R2UR UR68, R6 ;  /* 0x00000000064472ca */ /* 0x000fe200000e0000 */
[----:B------:R-:W-:Y:S01]  /*4830*/  UMOV UR66, UR77 ;  /* 0x0000004d00427c82 */ /* 0x000fe20008000000 */
[----:B------:R-:W-:Y:S02]  /*4840*/  R2UR UR69, R19 ;  /* 0x00000000134572ca */ /* 0x000fe400000e0000 */
[----:B------:R-:W-:Y:S02]  /*4850*/  R2UR UR70, R8 ;  /* 0x00000000084672ca */ /* 0x000fe400000e0000 */
[----:B------:R-:W-:Y:S02]  /*4860*/  MOV.SPILL R31, UR51 ;  /* 0x00000033001f7c02 */ /* 0x000fe40009000f00 */
[----:B------:R-:W-:Y:S02]  /*4870*/  R2UR UR51, R4 ;  /* 0x00000000043372ca */ /* 0x000fe400000e0000 */
[----:B------:R-:W-:Y:S01]  /*4880*/  R2UR UR52, R3 ;  /* 0x00000000033472ca */ /* 0x000fe200000e0000 */
[----:B-----5:R-:W-:Y:S01]  /*4890*/  UIADD3 UR32, UPT, UPT, UR9, 0x9c00, URZ ;  /* 0x00009c0009207890 */ /* 0x020fe2000fffe0ff */
[----:B------:R-:W-:Y:S02]  /*48a0*/  MOV.SPILL R46, UR47 ;  /* 0x0000002f002e7c02 */ /* 0x000fe40009000f00 */
[----:B------:R-:W-:Y:S02]  /*48b0*/  MOV.SPILL R42, UR71 ;  /* 0x00000047002a7c02 */ /* 0x000fe40009000f00 */
[----:B------:R-:W-:Y:S02]  /*48c0*/  R2UR.FILL UR47, R46 ;  /* 0x000000002e2f72ca */ /* 0x000fe400004e0000 */
[----:B------:R-:W-:Y:S01]  /*48d0*/  R2UR.FILL UR71, R42 ;  /* 0x000000002a4772ca */ /* 0x000fe200004e0000 */
[----:B-1----:R-:W-:Y:S01]  /*48e0*/  UIADD3 UR40, UPT, UPT, UR9, 0x9400, URZ ;  /* 0x0000940009287890 */ /* 0x002fe2000fffe0ff */
[----:B------:R-:W-:Y:S01]  /*48f0*/  MOV.SPILL R35, UR55 ;  /* 0x0000003700237c02 */ /* 0x000fe20009000f00 */
        /* <DEDUP_REMOVED lines=19> */
[----:B------:R-:W-:Y:S02]  /*4a30*/  R2UR.FILL UR55, R35 ;  /* 0x00000000233772ca */ /* 0x000fe400004e0000 */
[----:B------:R-:W-:Y:S01]  /*4a40*/  MOV.SPILL R45, UR63 ;  /* 0x0000003f002d7c02 */ /* 0x000fe20009000f00 */
[----:B------:R4:W-:Y:S03]  /*4a50*/  UTMALDG.5D.IM2COL [UR32], [UR12], UR7 ;  /* 0x000000200c0073b4 */ /* 0x0009e60008060007 */
[----:B------:R-:W-:Y:S01]  /*4a60*/  R2UR.FILL UR63, R45 ;  /* 0x000000002d3f72ca */ /* 0x000fe200004e0000 */
[----:B------:R5:W-:Y:S01]  /*4a70*/  UTMALDG.5D.IM2COL [UR64], [UR12], UR7 ;  /* 0x000000400c0073b4 */ /* 0x000be20008060007 */
[----:B-1----:R-:W-:Y:S01]  /*4a80*/  UIADD3 UR40, UPT, UPT, UR9, 0xa400, URZ ;  /* 0x0000a40009287890 */ /* 0x002fe2000fffe0ff */
[----:B------:R-:W-:Y:S01]  /*4a90*/  UMOV UR43, UR25 ;  /* 0x00000019002b7c82 */ /* 0x000fe20008000000 */
[----:B------:R-:W-:Y:S01]  /*4aa0*/  UMOV UR44, UR24 ;  /* 0x00000018002c7c82 */ /* 0x000fe20008000000 */
[----:B------:R-:W-:Y:S01]  /*4ab0*/  UMOV UR45, UR22 ;  /* 0x00000016002d7c82 */ /* 0x000fe20008000000 */
[----:B------:R-:W-:Y:S01]  /*4ac0*/  UMOV UR46, UR14 ;  /* 0x0000000e002e7c82 */ /* 0x000fe20008000000 */
[----:B------:R-:W-:Y:S01]  /*4ad0*/  UMOV UR25, UR51 ;  /* 0x0000003300197c82 */ /* 0x000fe20008000000 */
[----:B------:R-:W-:Y:S01]  /*4ae0*/  UMOV UR24, UR52 ;  /* 0x0000003400187c82 */ /* 0x000fe20008000000 */
[----:B---3--:R-:W-:Y:S02]  /*4af0*/  UIADD3 UR56, UPT, UPT, UR9, 0xb800, URZ ;  /* 0x0000b80009387890 */ /* 0x008fe4000fffe0ff */
[----:B------:R1:W-:Y:S01]  /*4b00*/  UTMALDG.5D.IM2COL [UR40], [UR12], UR7 ;  /* 0x000000280c0073b4 */ /* 0x0003e20008060007 */
[----:B------:R-:W-:Y:S01]  /*4b10*/  R2UR.FILL UR62, R44 ;  /* 0x000000002c3e72ca */ /* 0x000fe200004e0000 */
[----:B------:R-:W-:Y:S01]  /*4b20*/  UMOV UR22, UR53 ;  /* 0x0000003500167c82 */ /* 0x000fe20008000000 */
[----:B------:R-:W-:Y:S01]  /*4b30*/  R2UR.FILL UR61, R43 ;  /* 0x000000002b3d72ca */ /* 0x000fe200004e0000 */
[----:B------:R-:W-:Y:S01]  /*4b40*/  UMOV UR14, UR54 ;  /* 0x00000036000e7c82 */ /* 0x000fe20008000000 */
[----:B------:R-:W-:Y:S01]  /*4b50*/  R2UR.FILL UR60, R39 ;  /* 0x00000000273c72ca */ /* 0x000fe200004e0000 */
[----:B----4-:R-:W-:Y:S01]  /*4b60*/  UIADD3 UR32, UPT, UPT, UR9, 0xac00, URZ ;  /* 0x0000ac0009207890 */ /* 0x010fe2000fffe0ff */
[----:B------:R3:W-:Y:S01]  /*4b70*/  UTMALDG.5D.IM2COL [UR48], [UR12], UR7 ;  /* 0x000000300c0073b4 */ /* 0x0007e20008060007 */
[----:B------:R-:W-:Y:S01]  /*4b80*/  UMOV UR35, UR25 ;  /* 0x0000001900237c82 */ /* 0x000fe20008000000 */
[----:B------:R-:W-:Y:S01]  /*4b90*/  UMOV UR36, UR24 ;  /* 0x0000001800247c82 */ /* 0x000fe20008000000 */
[----:B------:R-:W-:Y:S01]  /*4ba0*/  UMOV UR37, UR22 ;  /* 0x0000001600257c82 */ /* 0x000fe20008000000 */
[----:B------:R-:W-:Y:S01]  /*4bb0*/  UMOV UR38, UR14 ;  /* 0x0000000e00267c82 */ /* 0x000fe20008000000 */
[----:B------:R-:W-:Y:S01]  /*4bc0*/  R2UR.FILL UR59, R38 ;  /* 0x00000000263b72ca */ /* 0x000fe200004e0000 */
[----:B------:R-:W-:Y:S01]  /*4bd0*/  UMOV UR14, UR21 ;  /* 0x00000015000e7c82 */ /* 0x000fe20008000000 */
[----:B-----5:R-:W-:Y:S01]  /*4be0*/  UIADD3 UR64, UPT, UPT, UR9, 0xb000, URZ ;  /* 0x0000b00009407890 */ /* 0x020fe2000fffe0ff */
[----:B------:R-:W-:Y:S01]  /*4bf0*/  R2UR.FILL UR70, R41 ;  /* 0x00000000294672ca */ /* 0x000fe200004e0000 */
[----:B------:R4:W-:Y:S01]  /*4c00*/  UTMALDG.5D.IM2COL [UR32], [UR12], UR7 ;  /* 0x000000200c0073b4 */ /* 0x0009e20008060007 */
[----:B------:R-:W-:Y:S01]  /*4c10*/  R2UR.FILL UR69, R40 ;  /* 0x00000000284572ca */ /* 0x000fe200004e0000 */
[----:B------:R-:W-:Y:S01]  /*4c20*/  UMOV UR30, UR14 ;  /* 0x0000000e001e7c82 */ /* 0x000fe20008000000 */
[----:B------:R-:W-:Y:S01]  /*4c30*/  R2UR.FILL UR68, R37 ;  /* 0x00000000254472ca */ /* 0x000fe200004e0000 */
[----:B------:R-:W-:Y:S01]  /*4c40*/  UMOV UR22, UR14 ;  /* 0x0000000e00167c82 */ /* 0x000fe20008000000 */
[----:B------:R-:W-:Y:S11]  /*4c50*/  R2UR.FILL UR67, R36 ;  /* 0x00000000244372ca */ /* 0x000ff600004e0000 */
[----:B------:R-:W-:Y:S02]  /*4c60*/  @!UPT UIADD3 URZ, UPT, UPT, URZ, URZ, URZ ;  /* 0x000000fffffff290 */ /* 0x000fe4000fffe0ff */
[----:B------:R5:W-:Y:S01]  /*4c70*/  UTMALDG.5D.IM2COL [UR64], [UR12], UR7 ;  /* 0x000000400c0073b4 */ /* 0x000be20008060007 */
[----:B-1----:R-:W-:Y:S01]  /*4c80*/  UIADD3 UR40, UPT, UPT, UR9, 0xb400, URZ ;  /* 0x0000b40009287890 */ /* 0x002fe2000fffe0ff */
[----:B------:R-:W-:Y:S01]  /*4c90*/  UMOV UR43, UR67 ;  /* 0x00000043002b7c82 */ /* 0x000fe20008000000 */
[----:B------:R-:W-:Y:S01]  /*4ca0*/  UMOV UR44, UR68 ;  /* 0x00000044002c7c82 */ /* 0x000fe20008000000 */
[----:B------:R-:W-:Y:S01]  /*4cb0*/  UMOV UR45, UR69 ;  /* 0x00000045002d7c82 */ /* 0x000fe20008000000 */
[----:B------:R-:W-:Y:S01]  /*4cc0*/  UMOV UR46, UR70 ;  /* 0x00000046002e7c82 */ /* 0x000fe20008000000 */
[----:B---3--:R-:W-:Y:S01]  /*4cd0*/  UIADD3 UR48, UPT, UPT, UR9, 0xc000, URZ ;  /* 0x0000c00009307890 */ /* 0x008fe2000fffe0ff */
[----:B------:R-:W-:Y:S02]  /*4ce0*/  R2UR.FILL UR54, R34 ;  /* 0x00000000223672ca */ /* 0x000fe400004e0000 */
[----:B------:R-:W-:Y:S02]  /*4cf0*/  R2UR.FILL UR53, R33 ;  /* 0x00000000213572ca */ /* 0x000fe400004e0000 */
[----:B------:R-:W-:Y:S02]  /*4d00*/  R2UR.FILL UR52, R32 ;  /* 0x00000000203472ca */ /* 0x000fe400004e0000 */
[----:B------:R-:W-:Y:S01]  /*4d10*/  R2UR.FILL UR51, R31 ;  /* 0x000000001f3372ca */ /* 0x000fe200004e0000 */
[----:B----4-:R-:W-:Y:S01]  /*4d20*/  UIADD3 UR32, UPT, UPT, UR9, 0xbc00, URZ ;  /* 0x0000bc0009207890 */ /* 0x010fe2000fffe0ff */
[----:B------:R-:W-:Y:S01]  /*4d30*/  UMOV UR35, UR59 ;  /* 0x0000003b00237c82 */ /* 0x000fe20008000000 */
[----:B------:R-:W-:Y:S01]  /*4d40*/  UMOV UR36, UR60 ;  /* 0x0000003c00247c82 */ /* 0x000fe20008000000 */
[----:B------:R-:W-:Y:S01]  /*4d50*/  UMOV UR37, UR61 ;  /* 0x0000003d00257c82 */ /* 0x000fe20008000000 */
[----:B------:R-:W-:Y:S01]  /*4d60*/  UMOV UR38, UR62 ;  /* 0x0000003e00267c82 */ /* 0x000fe20008000000 */
[----:B-----5:R-:W-:Y:S01]  /*4d70*/  UMOV UR64, UR8 ;  /* 0x0000000800407c82 */ /* 0x020fe20008000000 */
[----:B------:R-:W-:Y:S01]  /*4d80*/  ULEA UR8, UR11, UR47, 0xf ;  /* 0x0000002f0b087291 */ /* 0x000fe2000f8e78ff */
[----:B------:R-:W-:Y:S01]  /*4d90*/  UMOV UR41, UR64 ;  /* 0x0000004000297c82 */ /* 0x000fe20008000000 */
[----:B------:R-:W-:Y:S02]  /*4da0*/  UMOV UR57, UR64 ;  /* 0x0000004000397c82 */ /* 0x000fe40008000000 */
[----:B------:R-:W-:Y:S01]  /*4db0*/  UIADD3 UR24, UPT, UPT, UR8, 0x1a800, URZ ;  /* 0x0001a80008187890 */ /* 0x000fe2000fffe0ff */
        /* <DEDUP_REMOVED lines=8> */
[----:B------:R-:W-:Y:S01]  /*4e40*/  UTMALDG.5D.IM2COL [UR56], [UR12], UR7 ;  /* 0x000000380c0073b4 */ /* 0x000fe20008060007 */
[----:B------:R-:W-:Y:S01]  /*4e50*/  UMOV UR29, UR66 ;  /* 0x00000042001d7c82 */ /* 0x000fe20008000000 */
[----:B------:R-:W-:Y:S01]  /*4e60*/  UMOV UR20, UR65 ;  /* 0x0000004100147c82 */ /* 0x000fe20008000000 */
[----:B------:R-:W-:Y:S01]  /*4e70*/  UMOV UR21, UR66 ;  /* 0x0000004200157c82 */ /* 0x000fe20008000000 */
[----:B------:R-:W-:Y:S01]  /*4e80*/  UMOV UR19, UR77 ;  /* 0x0000004d00137c82 */ /* 0x000fe20008000000 */
[----:B------:R3:W-:Y:S01]  /*4e90*/  UTMALDG.5D.IM2COL [UR32], [UR12], UR7 ;  /* 0x000000200c0073b4 */ /* 0x0007e20008060007 */
[----:B------:R-:W-:Y:S01]  /*4ea0*/  UTMALDG.5D.IM2COL [UR48], [UR12], UR7 ;  /* 0x000000300c0073b4 */ /* 0x000fe20008060007 */
[----:B-1----:R-:W-:Y:S01]  /*4eb0*/  UIADD3 UR40, UPT, UPT, UR9, 0xc400, URZ ;  /* 0x0000c40009287890 */ /* 0x002fe2000fffe0ff */
[----:B------:R-:W-:Y:S01]  /*4ec0*/  UMOV UR43, UR51 ;  /* 0x00000033002b7c82 */ /* 0x000fe20008000000 */
[----:B------:R-:W-:Y:S01]  /*4ed0*/  UMOV UR44, UR52 ;  /* 0x00000034002c7c82 */ /* 0x000fe20008000000 */
[----:B------:R-:W-:Y:S01]  /*4ee0*/  UMOV UR45, UR53 ;  /* 0x00000035002d7c82 */ /* 0x000fe20008000000 */
[----:B------:R-:W-:Y:S01]  /*4ef0*/  UMOV UR46, UR54 ;  /* 0x00000036002e7c82 */ /* 0x000fe20008000000 */
[----:B------:R-:W-:Y:S04]  /*4f00*/  UMOV UR9, UR64 ;  /* 0x0000004000097c82 */ /* 0x000fe80008000000 */
[----:B------:R1:W-:Y:S01]  /*4f10*/  UTMALDG.5D.IM2COL [UR40], [UR12], UR7 ;  /* 0x000000280c0073b4 */ /* 0x0003e20008060007 */
[----:B---3--:R-:W-:Y:S01]  /*4f20*/  UIADD3 UR32, UPT, UPT, UR8, 0x18800, URZ ;  /* 0x0001880008207890 */ /* 0x008fe2000fffe0ff */
[----:B------:R-:W-:Y:S01]  /*4f30*/  R2UR UR34, R23 ;  /* 0x00000000172272ca */ /* 0x000fe200000e0000 */
[----:B------:R-:W-:Y:S01]  /*4f40*/  UMOV UR36, UR65 ;  /* 0x0000004100247c82 */ /* 0x000fe20008000000 */
[----:B------:R-:W-:Y:S01]  /*4f50*/  UMOV UR37, UR66 ;  /* 0x0000004200257c82 */ /* 0x000fe20008000000 */
[----:B------:R-:W-:Y:S01]  /*4f60*/  UMOV UR38, UR14 ;  /* 0x0000000e00267c82 */ /* 0x000fe20008000000 */
[----:B------:R-:W-:Y:S01]  /*4f70*/  UMOV UR35, UR77 ;  /* 0x0000004d00237c82 */ /* 0x000fe20008000000 */
[----:B-1----:R-:W-:Y:S02]  /*4f80*/  UIADD3 UR40, UP0, UPT, UR16, 0x200, URZ ;  /* 0x0000020010287890 */ /* 0x002fe4000ff1e0ff */
[----:B------:R-:W-:Y:S02]  /*4f90*/  UIADD3 UR16, UPT, UPT, UR8, 0x1c800, URZ ;  /* 0x0001c80008107890 */ /* 0x000fe4000fffe0ff */
[----:B------:R-:W-:Y:S02]  /*4fa0*/  UIADD3.X UR41, UPT, UPT, URZ, UR17, URZ, UP0, !UPT ;  /* 0x00000011ff297290 */ /* 0x000fe400087fe4ff */
[----:B------:R-:W-:Y:S02]  /*4fb0*/  UIADD3 UR8, UPT, UPT, UR8, 0x1e800, URZ ;  /* 0x0001e80008087890 */ /* 0x000fe4000fffe0ff */
[----:B------:R-:W-:Y:S01]  /*4fc0*/  UIADD3 UR7, UPT, UPT, UR14, 0x1, URZ ;  /* 0x000000010e077890 */ /* 0x000fe2000fffe0ff */
[----:B------:R-:W-:Y:S01]  /*4fd0*/  UMOV UR42, 0x0 ;  /* 0x00000000002a7882 */ /* 0x000fe20000000000 */
[----:B------:R-:W-:Y:S01]  /*4fe0*/  UMOV UR43, 0x10000000 ;  /* 0x10000000002b7882 */ /* 0x000fe20000000000 */
[----:B------:R-:W-:Y:S02]  /*4ff0*/  UMOV UR17, UR64 ;  /* 0x0000004000117c82 */ /* 0x000fe40008000000 */
[----:B------:R-:W-:Y:S01]  /*5000*/  UTMALDG.5D [UR32], [UR40], desc[UR42] ;  /* 0x00002a20280075b4 */ /* 0x000fe20008021000 */
[----:B------:R-:W-:Y:S01]  /*5010*/  UMOV UR12, UR65 ;  /* 0x00000041000c7c82 */ /* 0x000fe20008000000 */
[----:B------:R-:W-:Y:S01]  /*5020*/  UMOV UR13, UR66 ;  /* 0x00000042000d7c82 */ /* 0x000fe20008000000 */
[----:B------:R-:W-:Y:S01]  /*5030*/  UTMALDG.5D [UR24], [UR40], desc[UR42] ;  /* 0x00002a18280075b4 */ /* 0x000fe20008021000 */
[----:B------:R1:W-:Y:S01]  /*5040*/  UTMALDG.5D [UR16], [UR40], desc[UR42] ;  /* 0x00002a10280075b4 */ /* 0x0003e20008021000 */
[----:B------:R3:W-:Y:S01]  /*5050*/  UTMALDG.5D [UR8], [UR40], desc[UR42] ;  /* 0x00002a08280075b4 */ /* 0x0007e20008021000 */
[----:B-1----:R-:W-:Y:S02]  /*5060*/  UIADD3 UR17, UPT, UPT, UR65, 0x1, URZ ;  /* 0x0000000141117890 */ /* 0x002fe4000fffe0ff */
[----:B------:R-:W-:Y:S02]  /*5070*/  UIADD3 UR16, UPT, UPT, UR66, 0x1, URZ ;  /* 0x0000000142107890 */ /* 0x000fe4000fffe0ff */
[----:B------:R-:W-:Y:S02]  /*5080*/  UISETP.NE.AND UP2, UPT, UR17, UR71, UPT ;  /* 0x000000471100728c */ /* 0x000fe4000bf45270 */
[----:B---3--:R-:W-:Y:S02]  /*5090*/  UIADD3 UR8, UPT, UPT, UR23, 0x1, URZ ;  /* 0x0000000117087890 */ /* 0x008fe4000fffe0ff */
[----:B------:R-:W-:Y:S02]  /*50a0*/  USEL UR12, UR17, URZ, UP2 ;  /* 0x000000ff110c7287 */ /* 0x000fe40009000000 */
[----:B------:R-:W-:Y:S05]  /*50b0*/  UIADD3 UR9, UPT, UPT, UR55, -0x1, URZ ;  /* 0xffffffff37097890 */ /* 0x000fea000fffe0ff */
[----:B------:R-:W-:Y:S01]  /*50c0*/  @UP2 UIADD3 UR16, UPT, UPT, UR66, URZ, URZ ;  /* 0x000000ff42102290 */ /* 0x000fe2000fffe0ff */
[----:B------:R-:W-:Y:S03]  /*50d0*/  IMAD.U32 R0, RZ, RZ, UR12 ;  /* 0x0000000cff007e24 */ /* 0x000fe6000f8e00ff */
[----:B------:R-:W-:Y:S04]  /*50e0*/  UISETP.NE.AND UP1, UPT, UR16, UR74, UPT ;  /* 0x0000004a1000728c */ /* 0x000fe8000bf25270 */
[----:B------:R-:W-:Y:S06]  /*50f0*/  USEL UR11, UR16, URZ, UP1 ;  /* 0x000000ff100b7287 */ /* 0x000fec0008800000 */
[----:B------:R-:W-:Y:S01]  /*5100*/  IMAD.U32 R38, RZ, RZ, UR11 ;  /* 0x0000000bff267e24 */ /* 0x000fe2000f8e00ff */
[----:B------:R-:W-:Y:S01]  /*5110*/  @UP1 UIADD3 UR7, UPT, UPT, UR14, URZ, URZ ;  /* 0x000000ff0e071290 */ /* 0x000fe2000fffe0ff */
[----:B------:R-:W-:Y:S03]  /*5120*/  UMOV UR11, UR63 ;  /* 0x0000003f000b7c82 */ /* 0x000fe60008000000 */
[----:B------:R-:W-:Y:S04]  /*5130*/  UISETP.NE.AND UP0, UPT, UR7, UR75, UPT ;  /* 0x0000004b0700728c */ /* 0x000fe8000bf05270 */
[----:B------:R-:W-:Y:S06]  /*5140*/  USEL UR7, UR7, URZ, UP0 ;  /* 0x000000ff07077287 */ /* 0x000fec0008000000 */
[----:B------:R-:W-:Y:S01]  /*5150*/  IMAD.U32 R39, RZ, RZ, UR7 ;  /* 0x00000007ff277e24 */ /* 0x000fe2000f8e00ff */
[----:B------:R-:W-:Y:S02]  /*5160*/  @UP0 UIADD3 UR8, UPT, UPT, UR23, URZ, URZ ;  /* 0x000000ff17080290 */ /* 0x000fe4000fffe0ff */
[----:B------:R-:W-:Y:S03]  /*5170*/  UISETP.GT.U32.AND UP0, UPT, UR55, 0x1, UPT ;  /* 0x000000013700788c */ /* 0x000fe6000bf04070 */
[----:B------:R-:W-:Y:S02]  /*5180*/  UMOV UR55, UR9 ;  /* 0x0000000900377c82 */ /* 0x000fe40008000000 */
[----:B------:R-:W-:Y:S04]  /*5190*/  UMOV UR23, UR8 ;  /* 0x0000000800177c82 */ /* 0x000fe80008000000 */
[----:B--2---:R-:W-:Y:S05]  /*51a0*/  BRA.U UP0, `(.L_x_28) ;  /* 0xfffffff100107547 */ /* 0x004fea000b83ffff */
.L_x_23:
[----:B--2---:R-:W-:Y:S01]  /*51b0*/  SHF.L.U32 R3, R2, 0x1f, RZ ;  /* 0x0000001f02037819 */ /* 0x004fe200000006ff */
[----:B------:R-:W-:-:S03]  /*51c0*/  NOP ;  /* 0x0000000000007918 */ /* 0x000fc60000000000 */
[----:B---3--:R-:W2:Y:S02]  /*51d0*/  SYNCS.PHASECHK.TRANS64.TRYWAIT P0, [UR47+0x90], R3 ;  /* 0x00009003ff0075a7 */ /* 0x008ea4000800112f */
[----:B--2---:R-:W-:Y:S05]  /*51e0*/  @!P0 BRA `(.L_x_29) ;  /* 0x0000006c00888947 */ /* 0x004fea0003800000 */
.L_x_126:
[----:B------:R-:W3:Y:S01]  /*51f0*/  LDS.128 R4, [UR47+0xd0] ;  /* 0x0000d02fff047984 */ /* 0x000ee20008000c00 */
[----:B------:R-:W-:Y:S01]  /*5200*/  UIADD3 UR4, UPT, UPT, UR47, 0x98, URZ ;  /* 0x000000982f047890 */ /* 0x000fe2000fffe0ff */
[----:B------:R-:W-:Y:S01]  /*5210*/  R2UR UR8, R28 ;  /* 0x000000001c0872ca */ /* 0x000fe200000e0000 */
[----:B-1----:R-:W-:Y:S01]  /*5220*/  UISETP.GE.AND UP0, UPT, UR39, 0x1, UPT ;  /* 0x000000012700788c */ /* 0x002fe2000bf06270 */
[----:B------:R-:W-:Y:S01]  /*5230*/  @!PT LDS RZ, [RZ] ;  /* 0x00000000fffff984 */ /* 0x000fe20000000800 */
[----:B------:R-:W-:Y:S01]  /*5240*/  @!PT LDS RZ, [RZ] ;  /* 0x00000000fffff984 */ /* 0x000fe20000000800 */
[----:B------:R-:W-:Y:S01]  /*5250*/  @!PT LDS RZ, [RZ] ;  /* 0x00000000fffff984 */ /* 0x000fe20000000800 */
[----:B------:R-:W-:Y:S01]  /*5260*/  @!PT LDS RZ, [RZ] ;  /* 0x00000000fffff984 */ /* 0x000fe20000000800 */
[----:B------:R1:W-:Y:S06]  /*5270*/  MEMBAR.ALL.CTA ;  /* 0x0000000000007992 */ /* 0x0003ec0000008000 */
[----:B-1----:R-:W1:Y:S01]  /*5280*/  FENCE.VIEW.ASYNC.S ;  /* 0x00000000000073c6 */ /* 0x002e620000000000 */
[----:B------:R-:W-:Y:S01]  /*5290*/  UPRMT UR4, URZ, 0x654, UR4 ;  /* 0x00000654ff047896 */ /* 0x000fe20008000004 */
[----:B------:R-:W-:-:S08]  /*52a0*/  R2UR UR7, R27 ;  /* 0x000000001b0772ca */ /* 0x000fd000000e0000 */
[----:B-1----:R-:W-:Y:S01]  /*52b0*/  SYNCS.ARRIVE.TRANS64.RED.A1T0 RZ, [UR4], RZ ;  /* 0x000000ffffff79a7 */ /* 0x002fe20008100404 */
[----:B---3--:R-:W-:-:S13]  /*52c0*/  LOP3.LUT P0, RZ, R6, 0x1, RZ, 0xc0, !PT ;  /* 0x0000000106ff7812 */ /* 0x008fda000780c0ff */
[----:B------:R-:W-:Y:S01]  /*52d0*/  VOTEU.ANY UP1, P0 ;  /* 0x0000000000ff7886 */ /* 0x000fe20000020100 */
[----:B------:R-:W-:-:S13]  /*52e0*/  PLOP3.LUT P0, PT, PT, PT, UP1, 0x80, 0x8 ;  /* 0x000000000008781c */ /* 0x000fda0003f0f018 */
[----:B--2---:R-:W-:Y:S02]  /*52f0*/  @P0 MOV R0, R4 ;  /* 0x0000000400000202 */ /* 0x004fe40000000f00 */
[----:B------:R-:W-:Y:S02]  /*5300*/  @P0 LOP3.LUT R4, R5, 0xffff, RZ, 0xc0, !PT ;  /* 0x0000ffff05040812 */ /* 0x000fe400078ec0ff */
[----:B------:R-:W-:Y:S02]  /*5310*/  @P0 R2UR UR6, R0 ;  /* 0x00000000000602ca */ /* 0x000fe400000e0000 */
[----:B------:R-:W-:-:S11]  /*5320*/  @P0 R2UR UR5, R4 ;  /* 0x00000000040502ca */ /* 0x000fd600000e0000 */
[----:B------:R-:W-:Y:S02]  /*5330*/  @UP1 UMOV UR8, UR6 ;  /* 0x0000000600081c82 */ /* 0x000fe40008000000 */
[----:B------:R-:W-:Y:S01]  /*5340*/  @UP1 UMOV UR7, UR5 ;  /* 0x0000000500071c82 */ /* 0x000fe20008000000 */
[----:B------:R-:W-:Y:S02]  /*5350*/  IMAD.U32 R28, RZ, RZ, UR8 ;  /* 0x00000008ff1c7e24 */ /* 0x000fe4000f8e00ff */
[----:B------:R-:W-:Y:S01]  /*5360*/  IMAD.U32 R27, RZ, RZ, UR7 ;  /* 0x00000007ff1b7e24 */ /* 0x000fe2000f8e00ff */
[----:B------:R-:W-:Y:S06]  /*5370*/  BRA.U !UP0, `(.L_x_30) ;  /* 0x0000000108ec7547 */ /* 0x000fec000b800000 */
[----:B------:R-:W1:Y:S01]  /*5380*/  LDCU.128 UR16, c[0x0][0xc10] ;  /* 0x00018200ff1077ac */ /* 0x000e620008000c00 */
[----:B------:R-:W-:Y:S02]  /*5390*/  R2UR UR8, R25 ;  /* 0x00000000190872ca */ /* 0x000fe400000e0000 */
[----:B------:R-:W-:Y:S01]  /*53a0*/  R2UR UR9, R26 ;  /* 0x000000001a0972ca */ /* 0x000fe200000e0000 */
[----:B------:R-:W2:Y:S01]  /*53b0*/  LDCU UR20, c[0x0][0xc20] ;  /* 0x00018400ff1477ac */ /* 0x000ea20008000800 */
[----:B------:R-:W-:Y:S02]  /*53c0*/  R2UR UR22, R27 ;  /* 0x000000001b1672ca */ /* 0x000fe400000e0000 */
[----:B------:R-:W-:Y:S01]  /*53d0*/  R2UR UR21, R28 ;  /* 0x000000001c1572ca */ /* 0x000fe200000e0000 */
[----:B------:R-:W3:Y:S01]  /*53e0*/  LDCU UR13, c[0x0][0xc0c] ;  /* 0x00018180ff0d77ac */ /* 0x000ee20008000800 */
[----:B------:R-:W4:Y:S01]  /*53f0*/  LDCU.64 UR14, c[0x0][0xc28] ;  /* 0x00018500ff0e77ac */ /* 0x000f220008000a00 */
[----:B------:R-:W-:-:S04]  /*5400*/  UISETP.NE.AND UP3, UPT, UR39, 0x1, UPT ;  /* 0x000000012700788c */ /* 0x000fc8000bf65270 */
[----:B-1----:R-:W-:Y:S02]  /*5410*/  UIMAD.WIDE.U32 UR4, UR8, UR19, URZ ;  /* 0x00000013080472a5 */ /* 0x002fe4000f8e00ff */
[----:B------:R-:W-:Y:S02]  /*5420*/  UIMAD.WIDE.U32 UR6, UR9, UR16, URZ ;  /* 0x00000010090672a5 */ /* 0x000fe4000f8e00ff */
[----:B------:R-:W-:Y:S02]  /*5430*/  UISETP.NE.AND UP0, UPT, UR18, 0x1, UPT ;  /* 0x000000011200788c */ /* 0x000fe4000bf05270 */
[----:B------:R-:W-:Y:S01]  /*5440*/  UIMAD.WIDE.U32 UR10, UR22, UR19, URZ ;  /* 0x00000013160a72a5 */ /* 0x000fe2000f8e00ff */
[----:B------:R-:W-:Y:S01]  /*5450*/  UMOV UR4, UR5 ;  /* 0x0000000500047c82 */ /* 0x000fe20008000000 */
[----:B---3--:R-:W-:Y:S02]  /*5460*/  UISETP.NE.AND UP2, UPT, UR13, 0x1, UPT ;  /* 0x000000010d00788c */ /* 0x008fe4000bf45270 */
[----:B--2---:R-:W-:-:S03]  /*5470*/  USHF.R.U32.HI UR5, URZ, UR20, UR4 ;  /* 0x00000014ff057299 */ /* 0x004fc60008011604 */
[----:B------:R-:W-:Y:S01]  /*5480*/  UMOV UR4, UR7 ;  /* 0x0000000700047c82 */ /* 0x000fe20008000000 */
[----:B------:R-:W-:Y:S02]  /*5490*/  USEL UR8, UR8, UR5, !UP0 ;  /* 0x0000000508087287 */ /* 0x000fe4000c000000 */
[----:B------:R-:W-:Y:S02]  /*54a0*/  USHF.R.U32.HI UR4, URZ, UR17, UR4 ;  /* 0x00000011ff047299 */ /* 0x000fe40008011604 */
[----:B------:R-:W-:Y:S02]  /*54b0*/  UIMAD.WIDE.U32 UR6, UR21, UR16, URZ ;  /* 0x00000010150672a5 */ /* 0x000fe4000f8e00ff */
[----:B------:R-:W-:Y:S02]  /*54c0*/  USEL UR12, UR9, UR4, !UP2 ;  /* 0x00000004090c7287 */ /* 0x000fe4000d000000 */
[----:B----4-:R-:W-:Y:S01]  /*54d0*/  UIMAD.WIDE.U32 UR4, UR8, UR14, URZ ;  /* 0x0000000e080472a5 */ /* 0x010fe2000f8e00ff */
[----:B------:R-:W-:Y:S01]  /*54e0*/  UMOV UR9, UR11 ;  /* 0x0000000b00097c82 */ /* 0x000fe20008000000 */
[----:B------:R-:W-:-:S02]  /*54f0*/  UIMAD.WIDE.U32 UR10, UR12, UR14, URZ ;  /* 0x0000000e0c0a72a5 */ /* 0x000fc4000f8e00ff */
[----:B------:R-:W-:-:S03]  /*5500*/  USHF.R.U32.HI UR9, URZ, UR20, UR9 ;  /* 0x00000014ff097299 */ /* 0x000fc60008011609 */
[----:B------:R-:W-:Y:S01]  /*5510*/  UMOV UR4, UR5 ;  /* 0x0000000500047c82 */ /* 0x000fe20008000000 */
[----:B------:R-:W-:Y:S01]  /*5520*/  UMOV UR6, UR7 ;  /* 0x0000000700067c82 */ /* 0x000fe20008000000 */
[----:B------:R-:W-:Y:S01]  /*5530*/  @UP3 USHF.R.U32.HI UR8, URZ, UR15, UR4 ;  /* 0x0000000fff083299 */ /* 0x000fe20008011604 */
[----:B------:R-:W-:Y:S01]  /*5540*/  UMOV UR5, UR11 ;  /* 0x0000000b00057c82 */ /* 0x000fe20008000000 */
[----:B------:R-:W-:Y:S02]  /*5550*/  USHF.R.U32.HI UR17, URZ, UR17, UR6 ;  /* 0x00000011ff117299 */ /* 0x000fe40008011606 */
[----:B------:R-:W-:Y:S02]  /*5560*/  USEL UR4, UR22, UR9, !UP0 ;  /* 0x0000000916047287 */ /* 0x000fe4000c000000 */
[----:B------:R-:W-:Y:S02]  /*5570*/  @UP3 USHF.R.U32.HI UR12, URZ, UR15, UR5 ;  /* 0x0000000fff0c3299 */ /* 0x000fe40008011605 */
[----:B------:R-:W-:-:S02]  /*5580*/  UIMAD UR6, UR39, UR8, URZ ;  /* 0x00000008270672a4 */ /* 0x000fc4000f8e02ff */
[----:B------:R-:W-:Y:S02]  /*5590*/  USEL UR5, UR21, UR17, !UP2 ;  /* 0x0000001115057287 */ /* 0x000fe4000d000000 */
[----:B------:R-:W-:Y:S02]  /*55a0*/  UIMAD UR8, UR39, UR12, URZ ;  /* 0x0000000c270872a4 */ /* 0x000fe4000f8e02ff */
[----:B------:R-:W-:Y:S02]  /*55b0*/  UISETP.GE.AND UP0, UPT, UR4, UR6, UPT ;  /* 0x000000060400728c */ /* 0x000fe4000bf06270 */
[----:B------:R-:W-:Y:S02]  /*55c0*/  UIMAD.WIDE.U32 UR6, UR4, UR14, URZ ;  /* 0x0000000e040672a5 */ /* 0x000fe4000f8e00ff */
[----:B------:R-:W-:Y:S02]  /*55d0*/  UISETP.GE.OR UP0, UPT, UR5, UR8, UP0 ;  /* 0x000000080500728c */ /* 0x000fe40008706670 */
[----:B------:R-:W-:-:S02]  /*55e0*/  UIMAD.WIDE.U32 UR8, UR5, UR14, URZ ;  /* 0x0000000e050872a5 */ /* 0x000fc4000f8e00ff */
[----:B------:R-:W-:Y:S01]  /*55f0*/  UIADD3 UR10, UPT, UPT, -UR4, URZ, URZ ;  /* 0x000000ff040a7290 */ /* 0x000fe2000fffe1ff */
[----:B------:R-:W-:Y:S02]  /*5600*/  UMOV UR6, UR7 ;  /* 0x0000000700067c82 */ /* 0x000fe40008000000 */
[----:B------:R-:W-:Y:S02]  /*5610*/  USHF.R.U32.HI UR6, URZ, UR15, UR6 ;  /* 0x0000000fff067299 */ /* 0x000fe40008011606 */
[----:B------:R-:W-:Y:S02]  /*5620*/  UIMAD UR10, UR18, UR10, UR22 ;  /* 0x0000000a120a72a4 */ /* 0x000fe4000f8e0216 */
[----:B------:R-:W-:Y:S01]  /*5630*/  USEL UR6, UR4, UR6, !UP3 ;  /* 0x0000000604067287 */ /* 0x000fe2000d800000 */
[----:B------:R-:W-:Y:S01]  /*5640*/  @!UP0 UMOV UR7, UR9 ;  /* 0x0000000900078c82 */ /* 0x000fe20008000000 */
[----:B------:R-:W-:Y:S02]  /*5650*/  UIADD3 UR9, UPT, UPT, -UR5, URZ, URZ ;  /* 0x000000ff05097290 */ /* 0x000fe4000fffe1ff */
[----:B------:R-:W-:-:S02]  /*5660*/  @!UP0 USHF.R.U32.HI UR7, URZ, UR15, UR7 ;  /* 0x0000000fff078299 */ /* 0x000fc40008011607 */
[----:B------:R-:W-:Y:S02]  /*5670*/  UIADD3 UR8, UPT, UPT, -UR6, URZ, URZ ;  /* 0x000000ff06087290 */ /* 0x000fe4000fffe1ff */
[----:B------:R-:W-:Y:S02]  /*5680*/  @!UP0 USEL UR7, UR5, UR7, !UP3 ;  /* 0x0000000705078287 */ /* 0x000fe4000d800000 */
[----:B------:R-:W-:Y:S02]  /*5690*/  UIMAD UR8, UR39, UR8, UR4 ;  /* 0x00000008270872a4 */ /* 0x000fe4000f8e0204 */
[----:B------:R-:W-:Y:S02]  /*56a0*/  @!UP0 UIADD3 UR6, UPT, UPT, UR6, -UR7, URZ ;  /* 0x8000000706068290 */ /* 0x000fe4000fffe0ff */
[----:B------:R-:W-:Y:S02]  /*56b0*/  @!UP0 UIMAD UR7, UR8, UR12, UR7 ;  /* 0x0000000c080782a4 */ /* 0x000fe4000f8e0207 */
[----:B------:R-:W-:-:S02]  /*56c0*/  @!UP0 UIMAD UR4, UR39, UR6, UR5 ;  /* 0x00000006270482a4 */ /* 0x000fc4000f8e0205 */
[----:B------:R-:W-:Y:S02]  /*56d0*/  UIMAD UR6, UR13, UR9, UR21 ;  /* 0x000000090d0672a4 */ /* 0x000fe4000f8e0215 */
[----:B------:R-:W-:Y:S01]  /*56e0*/  UIMAD UR8, UR4, UR18, UR10 ;  /* 0x00000012040872a4 */ /* 0x000fe2000f8e020a */
[----:B------:R-:W-:Y:S02]  /*56f0*/  @!UP0 UMOV UR5, UR7 ;  /* 0x0000000700058c82 */ /* 0x000fe40008000000 */
[----:B------:R-:W-:-:S03]  /*5700*/  UIMAD UR4, UR5, UR13, UR6 ;  /* 0x0000000d050472a4 */ /* 0x000fc6000f8e0206 */
[----:B------:R-:W-:-:S03]  /*5710*/  IMAD.U32 R27, RZ, RZ, UR8 ;  /* 0x00000008ff1b7e24 */ /* 0x000fc6000f8e00ff */
[----:B------:R-:W-:-:S07]  /*5720*/  IMAD.U32 R28, RZ, RZ, UR4 ;  /* 0x00000004ff1c7e24 */ /* 0x000fce000f8e00ff */
.L_x_30:
[----:B------:R-:W1:Y:S02]  /*5730*/  LDCU UR4, c[0x0][0xc30] ;  /* 0x00018600ff0477ac */ /* 0x000e640008000800 */
[----:B-1----:R-:W-:-:S09]  /*5740*/  UISETP.NE.AND UP0, UPT, UR4, 0x1, UPT ;  /* 0x000000010400788c */ /* 0x002fd2000bf05270 */
[----:B------:R-:W-:Y:S05]  /*5750*/  BRA.U UP0, `(.L_x_31) ;  /* 0x0000000100547547 */ /* 0x000fea000b800000 */
[----:B------:R-:W1:Y:S01]  /*5760*/  LDCU.128 UR8, c[0x0][0xc10] ;  /* 0x00018200ff0877ac */ /* 0x000e620008000c00 */
[----:B------:R-:W-:Y:S02]  /*5770*/  R2UR UR15, R27 ;  /* 0x000000001b0f72ca */ /* 0x000fe400000e0000 */
[----:B------:R-:W-:Y:S01]  /*5780*/  R2UR UR14, R28 ;  /* 0x000000001c0e72ca */ /* 0x000fe200000e0000 */
[----:B------:R-:W2:Y:S01]  /*5790*/  LDCU UR12, c[0x0][0xc0c] ;  /* 0x00018180ff0c77ac */ /* 0x000ea20008000800 */
[----:B------:R-:W3:Y:S11]  /*57a0*/  LDCU UR13, c[0x0][0xc20] ;  /* 0x00018400ff0d77ac */ /* 0x000ef60008000800 */
[----:B-1----:R-:W-:-:S02]  /*57b0*/  UIMAD.WIDE.U32 UR6, UR14, UR8, URZ ;  /* 0x000000080e0672a5 */ /* 0x002fc4000f8e00ff */
[----:B------:R-:W-:Y:S02]  /*57c0*/  UIMAD.WIDE.U32 UR4, UR15, UR11, URZ ;  /* 0x0000000b0f0472a5 */ /* 0x000fe4000f8e00ff */
[----:B--2---:R-:W-:Y:S02]  /*57d0*/  UISETP.NE.AND UP2, UPT, UR12, 0x1, UPT ;  /* 0x000000010c00788c */ /* 0x004fe4000bf45270 */
[----:B------:R-:W-:Y:S01]  /*57e0*/  UISETP.NE.AND UP0, UPT, UR10, 0x1, UPT ;  /* 0x000000010a00788c */ /* 0x000fe2000bf05270 */
[----:B------:R-:W-:Y:S02]  /*57f0*/  UMOV UR6, UR7 ;  /* 0x0000000700067c82 */ /* 0x000fe40008000000 */
[----:B------:R-:W-:Y:S01]  /*5800*/  UMOV UR4, UR5 ;  /* 0x0000000500047c82 */ /* 0x000fe20008000000 */
[----:B------:R-:W-:Y:S02]  /*5810*/  USHF.R.U32.HI UR6, URZ, UR9, UR6 ;  /* 0x00000009ff067299 */ /* 0x000fe40008011606 */
[----:B---3--:R-:W-:-:S02]  /*5820*/  USHF.R.U32.HI UR4, URZ, UR13, UR4 ;  /* 0x0000000dff047299 */ /* 0x008fc40008011604 */
[----:B------:R-:W-:Y:S02]  /*5830*/  USEL UR5, UR14, UR6, !UP2 ;  /* 0x000000060e057287 */ /* 0x000fe4000d000000 */
[----:B------:R-:W-:-:S04]  /*5840*/  USEL UR4, UR15, UR4, !UP0 ;  /* 0x000000040f047287 */ /* 0x000fc8000c000000 */
[----:B------:R-:W-:Y:S02]  /*5850*/  UIADD3 UR6, UPT, UPT, UR5, -UR4, URZ ;  /* 0x8000000405067290 */ /* 0x000fe4000fffe0ff */
[----:B------:R-:W-:Y:S02]  /*5860*/  UIADD3 UR4, UPT, UPT, -UR5, UR4, URZ ;  /* 0x0000000405047290 */ /* 0x000fe4000fffe1ff */
[----:B------:R-:W-:Y:S02]  /*5870*/  UIMAD UR15, UR6, UR10, UR15 ;  /* 0x0000000a060f72a4 */ /* 0x000fe4000f8e020f */
[----:B------:R-:W-:-:S04]  /*5880*/  UIMAD UR14, UR4, UR12, UR14 ;  /* 0x0000000c040e72a4 */ /* 0x000fc8000f8e020e */
[----:B------:R-:W-:Y:S02]  /*5890*/  IMAD.U32 R27, RZ, RZ, UR15 ;  /* 0x0000000fff1b7e24 */ /* 0x000fe4000f8e00ff */
[----:B------:R-:W-:-:S07]  /*58a0*/  IMAD.U32 R28, RZ, RZ, UR14 ;  /* 0x0000000eff1c7e24 */ /* 0x000fce000f8e00ff */
.L_x_31:
[----:B------:R-:W-:Y:S01]  /*58b0*/  R2UR UR7, R28 ;  /* 0x000000001c0772ca */ /* 0x000fe200000e0000 */
[----:B------:R-:W-:Y:S01]  /*58c0*/  UMOV UR55, UR76 ;  /* 0x0000004c00377c82 */ /* 0x000fe20008000000 */
[----:B------:R-:W-:Y:S02]  /*58d0*/  R2UR UR6, R27 ;  /* 0x000000001b0672ca */ /* 0x000fe400000e0000 */
[----:B------:R-:W-:Y:S02]  /*58e0*/  R2UR UR5, R57 ;  /* 0x00000000390572ca */ /* 0x000fe400000e0000 */
[----:B------:R-:W-:Y:S02]  /*58f0*/  R2UR UR4, R56 ;  /* 0x00000000380472ca */ /* 0x000fe400000e0000 */
[----:B------:R-:W-:Y:S02]  /*5900*/  PLOP3.LUT P1, PT, PT, PT, PT, 0x80, 0x8 ;  /* 0x000000000008781c */ /* 0x000fe40003f2f070 */
[----:B------:R-:W-:-:S07]  /*5910*/  LOP3.LUT R2, R2, 0x1, RZ, 0x3c, !PT ;  /* 0x0000000102027812 */ /* 0x000fce00078e3cff */
[----:B------:R-:W-:Y:S02]  /*5920*/  UIADD3 UR51, UPT, UPT, UR7, UR5, URZ ;  /* 0x0000000507337290 */ /* 0x000fe4000fffe0ff */
[----:B------:R-:W-:Y:S01]  /*5930*/  UIADD3 UR21, UPT, UPT, UR6, UR4, URZ ;  /* 0x0000000406157290 */ /* 0x000fe2000fffe0ff */
[----:B------:R-:W-:Y:S11]  /*5940*/  BRA.U UP1, `(.L_x_32) ;  /* 0xffffffb901d47547 */ /* 0x000ff6000b83ffff */
[----:B------:R-:W-:Y:S01]  /*5950*/  UIADD3 UR47, UPT, UPT, UR47, 0x20, URZ ;  /* 0x000000202f2f7890 */ /* 0x000fe2000fffe0ff */
[----:B------:R-:W-:-:S03]  /*5960*/  MOV R2, UR31 ;  /* 0x0000001f00027c02 */ /* 0x000fc60008000f00 */
[----:B------:R-:W-:Y:S01]  /*5970*/  ULEA UR4, UR63, UR47, 0x3 ;  /* 0x0000002f3f047291 */ /* 0x000fe2000f8e18ff */
[----:B------:R-:W-:-:S08]  /*5980*/  SHF.L.U32 R2, R2, 0x1f, RZ ;  /* 0x0000001f02027819 */ /* 0x000fd000000006ff */
[----:B------:R-:W1:Y:S02]  /*5990*/  SYNCS.PHASECHK.TRANS64.TRYWAIT P0, [UR4], R2 ;  /* 0x00000002ff0075a7 */ /* 0x000e640008001104 */
[----:B-1----:R-:W-:Y:S05]  /*59a0*/  @!P0 BRA `(.L_x_33) ;  /* 0x0000006400b08947 */ /* 0x002fea0003800000 */
.L_x_128:
[----:B------:R-:W-:-:S04]  /*59b0*/  UIADD3 UR4, UPT, UPT, UR63, 0x1, URZ ;  /* 0x000000013f047890 */ /* 0x000fc8000fffe0ff */
[----:B------:R-:W-:-:S04]  /*59c0*/  UISETP.NE.AND UP0, UPT, UR4, 0x4, UPT ;  /* 0x000000040400788c */ /* 0x000fc8000bf05270 */
[----:B------:R-:W-:Y:S02]  /*59d0*/  USEL UR5, URZ, 0x1, UP0 ;  /* 0x00000001ff057887 */ /* 0x000fe40008000000 */
[----:B------:R-:W-:Y:S02]  /*59e0*/  USEL UR4, UR4, URZ, UP0 ;  /* 0x000000ff04047287 */ /* 0x000fe40008000000 */
[----:B------:R-:W-:Y:S02]  /*59f0*/  ULOP3.LUT UR31, UR31, UR5, URZ, 0x3c, !UPT ;  /* 0x000000051f1f7292 */ /* 0x000fe4000f8e3cff */
[----:B------:R-:W-:-:S04]  /*5a00*/  ULEA UR5, UR4, UR47, 0x3 ;  /* 0x0000002f04057291 */ /* 0x000fc8000f8e18ff */
[----:B-1----:R-:W-:-:S04]  /*5a10*/  MOV R2, UR31 ;  /* 0x0000001f00027c02 */ /* 0x002fc80008000f00 */
[----:B------:R-:W-:-:S04]  /*5a20*/  SHF.L.U32 R2, R2, 0x1f, RZ ;  /* 0x0000001f02027819 */ /* 0x000fc800000006ff */
[----:B------:R-:W1:Y:S02]  /*5a30*/  SYNCS.PHASECHK.TRANS64.TRYWAIT P0, [UR5], R2 ;  /* 0x00000002ff0075a7 */ /* 0x000e640008001105 */
[----:B-1----:R-:W-:Y:S05]  /*5a40*/  @!P0 BRA `(.L_x_34) ;  /* 0x0000006400a08947 */ /* 0x002fea0003800000 */
.L_x_130:
        /* <DEDUP_REMOVED lines=10> */
.L_x_132:
[----:B------:R-:W-:-:S04]  /*5af0*/  UIADD3 UR4, UPT, UPT, UR4, 0x1, URZ ;  /* 0x0000000104047890 */ /* 0x000fc8000fffe0ff */
[----:B------:R-:W-:-:S04]  /*5b00*/  UISETP.NE.AND UP0, UPT, UR4, 0x4, UPT ;  /* 0x000000040400788c */ /* 0x000fc8000bf05270 */
[----:B------:R-:W-:Y:S02]  /*5b10*/  USEL UR5, URZ, 0x1, UP0 ;  /* 0x00000001ff057887 */ /* 0x000fe40008000000 */
[----:B------:R-:W-:Y:S02]  /*5b20*/  USEL UR4, UR4, URZ, UP0 ;  /* 0x000000ff04047287 */ /* 0x000fe40008000000 */
[----:B------:R-:W-:Y:S02]  /*5b30*/  ULOP3.LUT UR5, UR31, UR5, URZ, 0x3c, !UPT ;  /* 0x000000051f057292 */ /* 0x000fe4000f8e3cff */
[----:B------:R-:W-:-:S04]  /*5b40*/  ULEA UR4, UR4, UR47, 0x3 ;  /* 0x0000002f04047291 */ /* 0x000fc8000f8e18ff */
[----:B-1----:R-:W-:Y:S02]  /*5b50*/  IMAD.U32 R2, RZ, RZ, UR5 ;  /* 0x00000005ff027e24 */ /* 0x002fe4000f8e00ff */
[----:B------:R-:W-:-:S03]  /*5b60*/  MOV R0, UR4 ;  /* 0x0000000400007c02 */ /* 0x000fc60008000f00 */
[----:B------:R-:W-:-:S07]  /*5b70*/  SHF.L.U32 R2, R2, 0x1f, RZ ;  /* 0x0000001f02027819 */ /* 0x000fce00000006ff */
.L_x_36:
[----:B-1----:R1:W2:Y:S02]  /*5b80*/  SYNCS.PHASECHK.TRANS64.TRYWAIT P0, [R0+URZ], R2 ;  /* 0x00000002000075a7 */ /* 0x0022a400080011ff */
[----:B--2---:R-:W-:Y:S05]  /*5b90*/  @!P0 NANOSLEEP.SYNCS 0x989680 ;  /* 0x009896800000895d */ /* 0x004fea0003900000 */
[----:B------:R-:W2:Y:S02]  /*5ba0*/  @!P0 SYNCS.PHASECHK.TRANS64 P0, [R0+URZ], R2 ;  /* 0x00000002000085a7 */ /* 0x000ea400080010ff */
[----:B--2---:R-:W-:Y:S05]  /*5bb0*/  @P0 EXIT ;  /* 0x000000000000094d */ /* 0x004fea0003800000 */
[----:B------:R-:W-:Y:S05]  /*5bc0*/  BRA `(.L_x_36) ;  /* 0xfffffffc00ec7947 */ /* 0x000fea000383ffff */
.L_x_16:
[----:B------:R-:W2:Y:S02]  /*5bd0*/  S2UR UR4, SR_CgaCtaId ;  /* 0x00000000000479c3 */ /* 0x000ea40000008800 */
[----:B--2---:R-:W-:-:S04]  /*5be0*/  UISETP.NE.AND UP0, UPT, UR4, URZ, UPT ;  /* 0x000000ff0400728c */ /* 0x004fc8000bf05270 */
[----:B------:R-:W-:-:S09]  /*5bf0*/  UISETP.NE.OR UP0, UPT, UR18, 0x1, UP0 ;  /* 0x000000011200788c */ /* 0x000fd20008705670 */
[----:B------:R-:W-:Y:S05]  /*5c00*/  BRA.U UP0, `(.L_x_37) ;  /* 0x0000000100b47547 */ /* 0x000fea000b800000 */
[----:B------:R-:W2:Y:S01]  /*5c10*/  S2UR UR5, SR_CgaCtaId ;  /* 0x00000000000579c3 */ /* 0x000ea20000008800 */
[----:B------:R-:W-:Y:S01]  /*5c20*/  UMOV UR4, 0x400 ;  /* 0x0000040000047882 */ /* 0x000fe20000000000 */
[----:B------:R-:W-:Y:S01]  /*5c30*/  HFMA2 R3, -RZ, RZ, 0, 5.9604644775390625e-08 ;  /* 0x00000001ff037431 */ /* 0x000fe200000001ff */
[----:B------:R-:W-:Y:S01]  /*5c40*/  ISETP.NE.AND P0, PT, R0, RZ, PT ;  /* 0x000000ff0000720c */ /* 0x000fe20003f05270 */
[----:B------:R-:W-:Y:S01]  /*5c50*/  IMAD.MOV.U32 R8, RZ, RZ, RZ ;  /* 0x000000ffff087224 */ /* 0x000fe200078e00ff */
[----:B--2---:R-:W-:-:S04]  /*5c60*/  ULEA UR4, UR5, UR4, 0x18 ;  /* 0x0000000405047291 */ /* 0x004fc8000f8ec0ff */
[----:B------:R-:W-:Y:S02]  /*5c70*/  UIADD3 UR5, UPT, UPT, UR4, 0x98, URZ ;  /* 0x0000009804057890 */ /* 0x000fe4000fffe0ff */
[----:B------:R-:W-:Y:S02]  /*5c80*/  UIADD3 UR8, UPT, UPT, UR4, 0x90, URZ ;  /* 0x0000009004087890 */ /* 0x000fe4000fffe0ff */
[----:B------:R-:W-:-:S12]  /*5c90*/  UPRMT UR5, URZ, 0x654, UR5 ;  /* 0x00000654ff057896 */ /* 0x000fd80008000005 */
.L_x_40:
[----:B------:R-:W-:Y:S01]  /*5ca0*/  SHF.L.U32 R6, R3, 0x1f, RZ ;  /* 0x0000001f03067819 */ /* 0x000fe200000006ff */
[----:B------:R-:W-:Y:S02]  /*5cb0*/  IMAD.U32 R4, RZ, RZ, UR8 ;  /* 0x00000008ff047e24 */ /* 0x000fe4000f8e00ff */
[----:B------:R-:W-:Y:S01]  /*5cc0*/  @!P0 IMAD.MOV.U32 R5, RZ, RZ, 0x10 ;  /* 0x00000010ff058424 */ /* 0x000fe200078e00ff */
[----:B------:R-:W2:Y:S02]  /*5cd0*/  SYNCS.PHASECHK.TRANS64.TRYWAIT P1, [UR4+0x98], R6 ;  /* 0x00009806ff0075a7 */ /* 0x000ea40008021104 */
[----:B------:R-:W-:-:S04]  /*5ce0*/  PRMT R4, R0, 0x654, R4 ;  /* 0x0000065400047816 */ /* 0x000fc80000000004 */
[----:B------:R-:W-:Y:S01]  /*5cf0*/  SEL R2, R4, R2, !P0 ;  /* 0x0000000204027207 */ /* 0x000fe20004000000 */
[----:B--2---:R-:W-:Y:S06]  /*5d00*/  @!P1 BRA `(.L_x_38) ;  /* 0x0000006400209947 */ /* 0x004fec0003800000 */
.L_x_134:
[----:B------:R-:W-:Y:S01]  /*5d10*/  UIADD3 UR6, UPT, UPT, UR4, 0xd0, URZ ;  /* 0x000000d004067890 */ /* 0x000fe2000fffe0ff */
[----:B------:R3:W-:Y:S01]  /*5d20*/  @!P0 SYNCS.ARRIVE.TRANS64.RED RZ, [R2+URZ], R5 ;  /* 0x0000000502ff89a7 */ /* 0x0007e200080004ff */
[----:B------:R-:W-:Y:S01]  /*5d30*/  UIADD3 UR7, UPT, UPT, UR4, 0x90, URZ ;  /* 0x0000009004077890 */ /* 0x000fe2000fffe0ff */
[----:B------:R-:W-:-:S08]  /*5d40*/  LOP3.LUT R3, R3, 0x1, RZ, 0x3c, !PT ;  /* 0x0000000103037812 */ /* 0x000fd000078e3cff */
[----:B------:R-:W-:Y:S06]  /*5d50*/  UGETNEXTWORKID.BROADCAST [UR6], [UR7] ;  /* 0x00000000060073ca */ /* 0x000fec0008000100 */
[----:B---3--:R-:W-:-:S04]  /*5d60*/  SHF.L.U32 R5, R8, 0x1f, RZ ;  /* 0x0000001f08057819 */ /* 0x008fc800000006ff */
[----:B------:R-:W3:Y:S02]  /*5d70*/  SYNCS.PHASECHK.TRANS64.TRYWAIT P1, [UR4+0x90], R5 ;  /* 0x00009005ff0075a7 */ /* 0x000ee40008021104 */
[----:B---3--:R-:W-:Y:S05]  /*5d80*/  @!P1 BRA `(.L_x_39) ;  /* 0x0000006400189947 */ /* 0x008fea0003800000 */
.L_x_136:
[----:B--2---:R-:W2:Y:S01]  /*5d90*/  LDS.128 R4, [UR4+0xd0] ;  /* 0x0000d004ff047984 */ /* 0x004ea20008000c00 */
[----:B------:R-:W-:Y:S01]  /*5da0*/  LOP3.LUT R8, R8, 0x1, RZ, 0x3c, !PT ;  /* 0x0000000108087812 */ /* 0x000fe200078e3cff */
[----:B------:R-:W-:Y:S01]  /*5db0*/  @!PT LDS RZ, [RZ] ;  /* 0x00000000fffff984 */ /* 0x000fe20000000800 */
[----:B------:R-:W-:Y:S01]  /*5dc0*/  @!PT LDS RZ, [RZ] ;  /* 0x00000000fffff984 */ /* 0x000fe20000000800 */
[----:B------:R-:W-:Y:S01]  /*5dd0*/  @!PT LDS RZ, [RZ] ;  /* 0x00000000fffff984 */ /* 0x000fe20000000800 */
[----:B------:R-:W-:Y:S01]  /*5de0*/  @!PT LDS RZ, [RZ] ;  /* 0x00000000fffff984 */ /* 0x000fe20000000800 */
[----:B------:R3:W-:Y:S06]  /*5df0*/  MEMBAR.ALL.CTA ;  /* 0x0000000000007992 */ /* 0x0007ec0000008000 */
[----:B---3--:R-:W3:Y:S02]  /*5e00*/  FENCE.VIEW.ASYNC.S ;  /* 0x00000000000073c6 */ /* 0x008ee40000000000 */
[----:B---3--:R-:W-:Y:S01]  /*5e10*/  SYNCS.ARRIVE.TRANS64.RED.A1T0 RZ, [UR5], RZ ;  /* 0x000000ffffff79a7 */ /* 0x008fe20008100405 */
[----:B--2---:R-:W-:-:S13]  /*5e20*/  LOP3.LUT P1, RZ, R6, 0x1, RZ, 0xc0, !PT ;  /* 0x0000000106ff7812 */ /* 0x004fda000782c0ff */
[----:B------:R-:W-:Y:S05]  /*5e30*/  @P1 BRA `(.L_x_40) ;  /* 0xfffffffc00981947 */ /* 0x000fea000383ffff */
[----:B------:R-:W-:-:S04]  /*5e40*/  SHF.L.U32 R0, R3, 0x1f, RZ ;  /* 0x0000001f03007819 */ /* 0x000fc800000006ff */
[----:B------:R-:W2:Y:S02]  /*5e50*/  SYNCS.PHASECHK.TRANS64 P0, [UR4+0x98], R0 ;  /* 0x00009800ff0075a7 */ /* 0x000ea40008001004 */
[----:B-12---:R-:W-:Y:S05]  /*5e60*/  @P0 EXIT ;  /* 0x000000000000094d */ /* 0x006fea0003800000 */
[----:B------:R-:W-:-:S07]  /*5e70*/  MOV R0, UR4 ;  /* 0x0000000400007c02 */ /* 0x000fce0008000f00 */
.L_x_41:
[----:B-1----:R-:W-:-:S04]  /*5e80*/  SHF.L.U32 R2, R3, 0x1f, RZ ;  /* 0x0000001f03027819 */ /* 0x002fc800000006ff */
[----:B------:R1:W2:Y:S03]  /*5e90*/  SYNCS.PHASECHK.TRANS64.TRYWAIT P0, [R0+URZ+0x98], R2 ;  /* 0x00009802000075a7 */ /* 0x0002a600080011ff */
[----:B--2---:R-:W-:Y:S05]  /*5ea0*/  @!P0 NANOSLEEP.SYNCS 0x989680 ;  /* 0x009896800000895d */ /* 0x004fea0003900000 */
[----:B------:R-:W2:Y:S02]  /*5eb0*/  @!P0 SYNCS.PHASECHK.TRANS64 P0, [R0+URZ+0x98], R2 ;  /* 0x00009802000085a7 */ /* 0x000ea400080010ff */
[----:B--2---:R-:W-:Y:S05]  /*5ec0*/  @P0 EXIT ;  /* 0x000000000000094d */ /* 0x004fea0003800000 */
[----:B------:R-:W-:Y:S05]  /*5ed0*/  BRA `(.L_x_41) ;  /* 0xfffffffc00e87947 */ /* 0x000fea000383ffff */
.L_x_37:
[----:B------:R-:W-:-:S09]  /*5ee0*/  UISETP.NE.AND UP0, UPT, UR18, URZ, UPT ;  /* 0x000000ff1200728c */ /* 0x000fd2000bf05270 */
[----:B------:R-:W-:Y:S05]  /*5ef0*/  BRA.U UP0, `(.L_x_42) ;  /* 0x0000001100087547 */ /* 0x000fea000b800000 */
[----:B------:R-:W2:Y:S01]  /*5f00*/  S2UR UR7, SR_CgaCtaId ;  /* 0x00000000000779c3 */ /* 0x000ea20000008800 */
[----:B------:R-:W-:Y:S01]  /*5f10*/  UMOV UR4, 0x40 ;  /* 0x0000004000047882 */ /* 0x000fe20000000000 */
[----:B------:R-:W-:Y:S01]  /*5f20*/  NOP ;  /* 0x0000000000007918 */ /* 0x000fe20000000000 */
[----:B------:R-:W-:Y:S01]  /*5f30*/  UMOV UR6, 0x400 ;  /* 0x0000040000067882 */ /* 0x000fe20000000000 */
[----:B--2---:R-:W-:Y:S02]  /*5f40*/  ULEA UR5, UR7, UR4, 0x18 ;  /* 0x0000000407057291 */ /* 0x004fe4000f8ec0ff */
[----:B------:R-:W-:-:S07]  /*5f50*/  ULEA UR6, UR7, UR6, 0x18 ;  /* 0x0000000607067291 */ /* 0x000fce000f8ec0ff */
[----:B------:R-:W2:Y:S02]  /*5f60*/  LDS.U8 R0, [UR5+0x1c] ;  /* 0x00001c05ff007984 */ /* 0x000ea40008000000 */
[----:B--2---:R-:W-:-:S13]  /*5f70*/  ISETP.NE.AND P0, PT, R0, RZ, PT ;  /* 0x000000ff0000720c */ /* 0x004fda0003f05270 */
[----:B------:R-:W-:Y:S05]  /*5f80*/  @P0 BRA `(.L_x_43) ;  /* 0x0000000000580947 */ /* 0x000fea0003800000 */
[----:B------:R-:W-:-:S13]  /*5f90*/  ELECT P0, URZ, PT ;  /* 0x0000000000ff782f */ /* 0x000fda0003800000 */
[----:B------:R-:W-:Y:S05]  /*5fa0*/  @!P0 BRA `(.L_x_44) ;  /* 0x0000000000608947 */ /* 0x000fea0003800000 */
[----:B------:R-:W-:Y:S01]  /*5fb0*/  UMOV UR4, 0x10 ;  /* 0x0000001000047882 */ /* 0x000fe20000000000 */
[----:B------:R-:W-:Y:S01]  /*5fc0*/  HFMA2 R0, -RZ, RZ, 0, 5.9604644775390625e-08 ;  /* 0x00000001ff007431 */ /* 0x000fe200000001ff */
[----:B------:R-:W-:-:S03]  /*5fd0*/  MOV R2, 0xffff ;  /* 0x0000ffff00027802 */ /* 0x000fc60000000f00 */
[----:B------:R-:W-:Y:S04]  /*5fe0*/  DEPBAR.LE SB2, 0x36 ;  /* 0x0000ad800000791a */ /* 0x000fe80000000000 */
[----:B------:R-:W2:Y:S02]  /*5ff0*/  UTCATOMSWS.FIND_AND_SET.ALIGN UP0, UR4, UR4 ;  /* 0x00000004000475e3 */ /* 0x000ea40008000800 */
[----:B--2---:R-:W-:Y:S01]  /*6000*/  MOV R3, UR4 ;  /* 0x0000000400037c02 */ /* 0x004fe20008000f00 */
[----:B------:R-:W-:Y:S06]  /*6010*/  BRA.U UP0, `(.L_x_45) ;  /* 0x0000000100187547 */ /* 0x000fec000b800000 */
.L_x_46:
[----:B------:R-:W-:Y:S05]  /*6020*/  NANOSLEEP 0x64 ;  /* 0x000000640000795d */ /* 0x000fea0003800000 */
[----:B------:R-:W-:-:S05]  /*6030*/  UMOV UR4, 0x10 ;  /* 0x0000001000047882 */ /* 0x000fca0000000000 */
[----:B------:R-:W-:Y:S04]  /*6040*/  DEPBAR.LE SB2, 0x36 ;  /* 0x0000ad800000791a */ /* 0x000fe80000000000 */
[----:B------:R-:W2:Y:S02]  /*6050*/  UTCATOMSWS.FIND_AND_SET.ALIGN UP0, UR4, UR4 ;  /* 0x00000004000475e3 */ /* 0x000ea40008000800 */
[----:B--2---:R-:W-:Y:S01]  /*6060*/  MOV R3, UR4 ;  /* 0x0000000400037c02 */ /* 0x004fe20008000f00 */
[----:B------:R-:W-:Y:S05]  /*6070*/  BRA.U !UP0, `(.L_x_46) ;  /* 0xfffffffd08e87547 */ /* 0x000fea000b83ffff */
.L_x_45:
[-C--:B------:R-:W-:Y:S02]  /*6080*/  SHF.L.U32 R2, R2, R3.reuse, RZ ;  /* 0x0000000302027219 */ /* 0x080fe400000006ff */
[----:B------:R-:W-:Y:S01]  /*6090*/  SHF.L.U32 R0, R0, R3, RZ ;  /* 0x0000000300007219 */ /* 0x000fe200000006ff */
[----:B------:R-:W-:Y:S02]  /*60a0*/  IMAD.SHL.U32 R3, R3, 0x20, RZ ;  /* 0x0000002003037824 */ /* 0x000fe400078e00ff */
[----:B------:R2:W-:Y:S04]  /*60b0*/  ATOMS.OR RZ, [UR5+0x14], R2 ;  /* 0x00001402ffff798c */ /* 0x0005e8000b000005 */
[----:B------:R2:W-:Y:S04]  /*60c0*/  ATOMS.OR RZ, [UR5+0x18], R0 ;  /* 0x00001800ffff798c */ /* 0x0005e8000b000005 */
[----:B------:R2:W-:Y:S01]  /*60d0*/  STS [UR6+0xe0], R3 ;  /* 0x0000e003ff007988 */ /* 0x0005e20008000806 */
[----:B------:R-:W-:Y:S05]  /*60e0*/  BRA `(.L_x_44) ;  /* 0x0000000000107947 */ /* 0x000fea0003800000 */
.L_x_43:
[----:B------:R-:W-:Y:S02]  /*60f0*/  MOV R0, 0xffffffff ;  /* 0xffffffff00007802 */ /* 0x000fe40000000f00 */
[----:B------:R-:W-:-:S03]  /*6100*/  MOV R2, 0x6130 ;  /* 0x0000613000027802 */ /* 0x000fc60000000f00 */
[----:B------:R2:W-:Y:S04]  /*6110*/  STS [UR6+0xe0], R0 ;  /* 0x0000e000ff007988 */ /* 0x0005e80008000806 */
[----:B-12--5:R-:W-:Y:S05]  /*6120*/  CALL.REL.NOINC `($__internal_1_$__cuda_sm10x_tcgen05_guardrail_trap_phase_invalid_during_alloc) ;  /* 0x0000006800247944 */ /* 0x026fea0003c00000 */
.L_x_44:
[----:B------:R-:W-:Y:S05]  /*6130*/  WARPSYNC.ALL ;  /* 0x0000000000007948 */ /* 0x000fea0003800000 */
[----:B------:R-:W3:Y:S01]  /*6140*/  S2UR UR4, SR_CgaCtaId ;  /* 0x00000000000479c3 */ /* 0x000ee20000008800 */
[----:B------:R-:W-:Y:S01]  /*6150*/  UMOV UR23, 0x400 ;  /* 0x0000040000177882 */ /* 0x000fe20000000000 */
[----:B------:R-:W-:-:S06]  /*6160*/  NOP ;  /* 0x0000000000007918 */ /* 0x000fcc0000000000 */
[----:B------:R-:W-:Y:S06]  /*6170*/  BAR.ARV 0x6, 0xa0 ;  /* 0x0182800000007b1d */ /* 0x000fec0000002000 */
[----:B------:R-:W4:Y:S01]  /*6180*/  LDCU.64 UR6, c[0x0][0x388] ;  /* 0x00007100ff0677ac */ /* 0x000f220008000a00 */
[----:B------:R-:W-:Y:S01]  /*6190*/  IMAD.MOV.U32 R10, RZ, RZ, 0x1 ;  /* 0x00000001ff0a7424 */ /* 0x000fe200078e00ff */
[----:B------:R-:W-:Y:S01]  /*61a0*/  CS2R R8, SRZ ;  /* 0x0000000000087805 */ /* 0x000fe2000001ff00 */
[----:B------:R-:W1:Y:S01]  /*61b0*/  LDCU.64 UR8, c[0x0][0x390] ;  /* 0x00007200ff0877ac */ /* 0x000e620008000a00 */
[----:B------:R-:W-:Y:S01]  /*61c0*/  UMOV UR26, URZ ;  /* 0x000000ff001a7c82 */ /* 0x000fe20008000000 */
[----:B------:R-:W-:Y:S01]  /*61d0*/  UMOV UR22, URZ ;  /* 0x000000ff00167c82 */ /* 0x000fe20008000000 */
[----:B---3--:R-:W-:Y:S01]  /*61e0*/  ULEA UR23, UR4, UR23, 0x18 ;  /* 0x0000001704177291 */ /* 0x008fe2000f8ec0ff */
[----:B------:R-:W-:Y:S01]  /*61f0*/  UMOV UR42, 0x0 ;  /* 0x00000000002a7882 */ /* 0x000fe20000000000 */
[----:B------:R-:W-:-:S02]  /*6200*/  UMOV UR43, 0x4210910 ;  /* 0x04210910002b7882 */ /* 0x000fc40000000000 */
[----:B------:R-:W-:Y:S01]  /*6210*/  UIADD3 UR44, UPT, UPT, UR23, 0x98, URZ ;  /* 0x00000098172c7890 */ /* 0x000fe2000fffe0ff */
[----:B------:R-:W-:Y:S01]  /*6220*/  UMOV UR40, 0x0 ;  /* 0x0000000000287882 */ /* 0x000fe20000000000 */
[----:B------:R-:W-:Y:S01]  /*6230*/  UMOV UR41, 0x4210910 ;  /* 0x0421091000297882 */ /* 0x000fe20000000000 */
[----:B----4-:R-:W-:Y:S02]  /*6240*/  UIADD3 UR4, UPT, UPT, UR6, 0x3f, URZ ;  /* 0x0000003f06047890 */ /* 0x010fe4000fffe0ff */
[----:B------:R-:W2:Y:S01]  /*6250*/  LDS R11, [UR23+0xe0] ;  /* 0x0000e017ff0b7984 */ /* 0x000ea20008000800 */
[----:B------:R-:W-:Y:S02]  /*6260*/  UIADD3 UR6, UPT, UPT, UR23, 0x8800, URZ ;  /* 0x0000880017067890 */ /* 0x000fe4000fffe0ff */
[----:B------:R-:W-:Y:S02]  /*6270*/  USHF.R.S32.HI UR5, URZ, 0x1f, UR4 ;  /* 0x0000001fff057899 */ /* 0x000fe40008011404 */
[----:B------:R-:W-:-:S02]  /*6280*/  USHF.R.U32.HI UR6, URZ, 0x4, UR6 ;  /* 0x00000004ff067899 */ /* 0x000fc40008011606 */
[----:B------:R-:W-:Y:S02]  /*6290*/  ULEA.HI UR4, UR5, UR4, URZ, 0x6 ;  /* 0x0000000405047291 */ /* 0x000fe4000f8f30ff */
[----:B------:R-:W-:Y:S02]  /*62a0*/  UIADD3 UR5, UPT, UPT, UR23, 0x18800, URZ ;  /* 0x0001880017057890 */ /* 0x000fe4000fffe0ff */
[----:B------:R-:W-:Y:S02]  /*62b0*/  USHF.R.S32.HI UR4, URZ, 0x6, UR4 ;  /* 0x00000006ff047899 */ /* 0x000fe40008011404 */
[----:B------:R-:W-:Y:S02]  /*62c0*/  USHF.R.U32.HI UR5, URZ, 0x4, UR5 ;  /* 0x00000004ff057899 */ /* 0x000fe40008011605 */
[----:B------:R-:W-:Y:S02]  /*62d0*/  UIMAD UR4, UR4, UR7, URZ ;  /* 0x00000007040472a4 */ /* 0x000fe4000f8e02ff */
[----:B------:R-:W-:-:S02]  /*62e0*/  ULOP3.LUT UR6, UR6, 0x3fff, URZ, 0xc0, !UPT ;  /* 0x00003fff06067892 */ /* 0x000fc4000f8ec0ff */
[----:B-1----:R-:W-:Y:S02]  /*62f0*/  UIMAD UR4, UR4, UR8, URZ ;  /* 0x00000008040472a4 */ /* 0x002fe4000f8e02ff */
[----:B------:R-:W-:Y:S02]  /*6300*/  ULOP3.LUT UR5, UR5, 0x3fff, URZ, 0xc0, !UPT ;  /* 0x00003fff05057892 */ /* 0x000fe4000f8ec0ff */
[----:B------:R-:W-:Y:S01]  /*6310*/  UIMAD UR4, UR4, UR9, URZ ;  /* 0x00000009040472a4 */ /* 0x000fe2000f8e02ff */
[----:B------:R-:W-:Y:S01]  /*6320*/  UMOV UR38, 0x0 ;  /* 0x0000000000267882 */ /* 0x000fe20000000000 */
[----:B------:R-:W-:Y:S01]  /*6330*/  UMOV UR39, 0x4210910 ;  /* 0x0421091000277882 */ /* 0x000fe20000000000 */
[----:B------:R-:W-:Y:S01]  /*6340*/  UMOV UR36, 0x0 ;  /* 0x0000000000247882 */ /* 0x000fe20000000000 */
[----:B------:R-:W-:Y:S01]  /*6350*/  UMOV UR37, 0x4210910 ;  /* 0x0421091000257882 */ /* 0x000fe20000000000 */
[----:B------:R-:W-:Y:S01]  /*6360*/  UMOV UR34, 0x0 ;  /* 0x0000000000227882 */ /* 0x000fe20000000000 */
[----:B------:R-:W-:Y:S01]  /*6370*/  UMOV UR35, 0x4210910 ;  /* 0x0421091000237882 */ /* 0x000fe20000000000 */
[----:B------:R-:W-:-:S02]  /*6380*/  UPRMT UR44, URZ, 0x654, UR44 ;  /* 0x00000654ff2c7896 */ /* 0x000fc4000800002c */
[----:B------:R-:W-:Y:S02]  /*6390*/  ULOP3.LUT UR24, UR6, 0x10000, URZ, 0xfc, !UPT ;  /* 0x0001000006187892 */ /* 0x000fe4000f8efcff */
[----:B------:R-:W-:Y:S02]  /*63a0*/  ULOP3.LUT UR25, UR5, 0x2000000, URZ, 0xfc, !UPT ;  /* 0x0200000005197892 */ /* 0x000fe4000f8efcff */
[----:B------:R-:W-:Y:S02]  /*63b0*/  UIADD3 UR45, UPT, UPT, UR4, -0x1, URZ ;  /* 0xffffffff042d7890 */ /* 0x000fe4000fffe0ff */
[----:B------:R-:W-:Y:S01]  /*63c0*/  UISETP.GE.AND UP3, UPT, UR4, 0x1, UPT ;  /* 0x000000010400788c */ /* 0x000fe2000bf66270 */
[C---:B--2---:R-:W-:Y:S01]  /*63d0*/  VIADD R3, R11.reuse, 0x80 ;  /* 0x000000800b037836 */ /* 0x044fe20000000000 */
[----:B------:R-:W-:Y:S01]  /*63e0*/  LOP3.LUT R2, R11, 0xffff, RZ, 0xc0, !PT ;  /* 0x0000ffff0b027812 */ /* 0x000fe200078ec0ff */
[----:B------:R-:W-:Y:S01]  /*63f0*/  UMOV UR32, 0x0 ;  /* 0x0000000000207882 */ /* 0x000fe20000000000 */
[----:B------:R-:W-:Y:S01]  /*6400*/  UMOV UR33, 0x4210910 ;  /* 0x0421091000217882 */ /* 0x000fe20000000000 */
[----:B------:R-:W-:Y:S01]  /*6410*/  UMOV UR30, 0x0 ;  /* 0x00000000001e7882 */ /* 0x000fe20000000000 */
[----:B------:R-:W-:Y:S01]  /*6420*/  LOP3.LUT R3, R3, 0xffff, RZ, 0xc0, !PT ;  /* 0x0000ffff03037812 */ /* 0x000fe200078ec0ff */
[----:B------:R-:W-:Y:S01]  /*6430*/  UMOV UR31, 0x4210910 ;  /* 0x04210910001f7882 */ /* 0x000fe20000000000 */
[----:B------:R-:W-:Y:S01]  /*6440*/  UMOV UR28, 0x0 ;  /* 0x00000000001c7882 */ /* 0x000fe20000000000 */
[----:B------:R-:W-:-:S02]  /*6450*/  UMOV UR29, 0x4210910 ;  /* 0x04210910001d7882 */ /* 0x000fc40000000000 */
[----:B------:R1:W-:Y:S03]  /*6460*/  STL.64 [R1], R2 ;  /* 0x0000000201007387 */ /* 0x0003e60000100a00 */
.L_x_53:
[----:B-1----:R-:W-:-:S04]  /*6470*/  SHF.L.U32 R2, R9, 0x1f, RZ ;  /* 0x0000001f09027819 */ /* 0x002fc800000006ff */
[----:B------:R-:W1:Y:S02]  /*6480*/  SYNCS.PHASECHK.TRANS64.TRYWAIT P0, [UR23+0x90], R2 ;  /* 0x00009002ff0075a7 */ /* 0x000e640008001117 */
[----:B-12---:R-:W-:Y:S05]  /*6490*/  @!P0 BRA `(.L_x_47) ;  /* 0x0000005c006c8947 */ /* 0x006fea0003800000 */
.L_x_138:
[----:B------:R-:W2:Y:S01]  /*64a0*/  LDS.128 R4, [UR23+0xd0] ;  /* 0x0000d017ff047984 */ /* 0x000ea20008000c00 */
[----:B------:R-:W-:Y:S01]  /*64b0*/  ULEA UR27, UR26, UR23, 0x3 ;  /* 0x000000171a1b7291 */ /* 0x000fe2000f8e18ff */
[----:B-1----:R-:W-:Y:S01]  /*64c0*/  SHF.L.U32 R2, R10, 0x1f, RZ ;  /* 0x0000001f0a027819 */ /* 0x002fe200000006ff */
[----:B------:R-:W-:Y:S01]  /*64d0*/  @!PT LDS RZ, [RZ] ;  /* 0x00000000fffff984 */ /* 0x000fe20000000800 */
[----:B------:R-:W-:Y:S01]  /*64e0*/  @!PT LDS RZ, [RZ] ;  /* 0x00000000fffff984 */ /* 0x000fe20000000800 */
[----:B------:R-:W-:Y:S01]  /*64f0*/  @!PT LDS RZ, [RZ] ;  /* 0x00000000fffff984 */ /* 0x000fe20000000800 */
[----:B------:R-:W-:Y:S01]  /*6500*/  @!PT LDS RZ, [RZ] ;  /* 0x00000000fffff984 */ /* 0x000fe20000000800 */
[----:B------:R1:W-:Y:S06]  /*6510*/  MEMBAR.ALL.CTA ;  /* 0x0000000000007992 */ /* 0x0003ec0000008000 */
[----:B-1----:R-:W1:Y:S02]  /*6520*/  FENCE.VIEW.ASYNC.S ;  /* 0x00000000000073c6 */ /* 0x002e640000000000 */
[----:B-1----:R-:W-:Y:S01]  /*6530*/  SYNCS.ARRIVE.TRANS64.RED.A1T0 RZ, [UR44], RZ ;  /* 0x000000ffffff79a7 */ /* 0x002fe2000810042c */
[----:B------:R-:W1:Y:S02]  /*6540*/  SYNCS.PHASECHK.TRANS64.TRYWAIT P0, [UR27+0xb0], R2 ;  /* 0x0000b002ff0075a7 */ /* 0x000e64000800111b */
[----:B-12---:R-:W-:Y:S05]  /*6550*/  @!P0 BRA `(.L_x_48) ;  /* 0x0000005c00548947 */ /* 0x006fea0003800000 */
.L_x_140:
[----:B------:R-:W-:Y:S05]  /*6560*/  BRA.U !UP3, `(.L_x_49) ;  /* 0x000000050b587547 */ /* 0x000fea000b800000 */
[----:B-1----:R-:W-:Y:S01]  /*6570*/  IMAD.U32 R0, RZ, RZ, UR26 ;  /* 0x0000001aff007e24 */ /* 0x002fe2000f8e00ff */
[----:B------:R-:W-:-:S04]  /*6580*/  ULEA UR4, UR22, UR23, 0x3 ;  /* 0x0000001716047291 */ /* 0x000fc8000f8e18ff */
[----:B------:R-:W-:-:S05]  /*6590*/  LEA R0, R0, R1, 0x2 ;  /* 0x0000000100007211 */ /* 0x000fca00078e10ff */
[----:B------:R1:W5:Y:S01]  /*65a0*/  LDL R2, [R0] ;  /* 0x0000000000027983 */ /* 0x0003620000100800 */
[----:B------:R-:W-:Y:S01]  /*65b0*/  UPLOP3.LUT UP2, UPT, UPT, UPT, UPT, 0x40, 0x4 ;  /* 0x000000000004789c */ /* 0x000fe20003f4e870 */
[----:B------:R-:W-:Y:S01]  /*65c0*/  UMOV UR20, UR45 ;  /* 0x0000002d00147c82 */ /* 0x000fe20008000000 */
[----:B-1----:R-:W-:-:S04]  /*65d0*/  SHF.L.U32 R0, R8, 0x1f, RZ ;  /* 0x0000001f08007819 */ /* 0x002fc800000006ff */
[----:B------:R1:W2:Y:S01]  /*65e0*/  SYNCS.PHASECHK.TRANS64.TRYWAIT P2, [UR4], R0 ;  /* 0x00000000ff0075a7 */ /* 0x0002a20008041104 */
[----:B------:R-:W-:-:S05]  /*65f0*/  UMOV UR4, UR22 ;  /* 0x0000001600047c82 */ /* 0x000fca0008000000 */
.L_x_52:
[----:B------:R-:W-:Y:S01]  /*6600*/  ULEA UR21, UR4, UR23, 0x3 ;  /* 0x0000001704157291 */ /* 0x000fe2000f8e18ff */
[----:B--23--:R-:W-:Y:S11]  /*6610*/  @P2 BRA `(.L_x_50) ;  /* 0x00000000000c2947 */ /* 0x00cff60003800000 */
[----:B------:R-:W-:Y:S04]  /*6620*/  SHF.L.U32 R3, R8, 0x1f, RZ ;  /* 0x0000001f08037819 */ /* 0x000fe800000006ff */
[----:B------:R-:W2:Y:S02]  /*6630*/  SYNCS.PHASECHK.TRANS64.TRYWAIT P0, [UR21], R3 ;  /* 0x00000003ff0075a7 */ /* 0x000ea40008001115 */
[----:B--2---:R-:W-:Y:S05]  /*6640*/  @!P0 BRA `(.L_x_51) ;  /* 0x0000005c00308947 */ /* 0x004fea0003800000 */
.L_x_50:
[----:B------:R-:W-:Y:S01]  /*6650*/  UISETP.NE.AND UP0, UPT, UR20, URZ, UPT ;  /* 0x000000ff1400728c */ /* 0x000fe2000bf05270 */
[----:B------:R-:W-:Y:S01]  /*6660*/  PLOP3.LUT P2, PT, PT, PT, PT, 0x80, 0x8 ;  /* 0x000000000008781c */ /* 0x000fe20003f4f070 */
[----:B------:R-:W-:Y:S01]  /*6670*/  UIADD3 UR5, UPT, UPT, UR4, 0x1, URZ ;  /* 0x0000000104057890 */ /* 0x000fe2000fffe0ff */
[----:B------:R-:W-:Y:S03]  /*6680*/  ELECT P1, URZ, PT ;  /* 0x0000000000ff782f */ /* 0x000fe60003820000 */
[----:B------:R-:W-:Y:S01]  /*6690*/  UISETP.NE.AND UP1, UPT, UR5, 0x4, UPT ;  /* 0x000000040500788c */ /* 0x000fe2000bf25270 */
[----:B------:R-:W-:Y:S01]  /*66a0*/  PLOP3.LUT P0, PT, PT, PT, UP0, 0x80, 0x8 ;  /* 0x000000000008781c */ /* 0x000fe20003f0f008 */
[----:B------:R-:W-:Y:S02]  /*66b0*/  ULEA UR18, UR4, UR25, 0xb ;  /* 0x0000001904127291 */ /* 0x000fe4000f8e58ff */
[----:B------:R-:W-:Y:S02]  /*66c0*/  USEL UR6, URZ, 0x1, UP1 ;  /* 0x00000001ff067887 */ /* 0x000fe40008800000 */
[----:B------:R-:W-:Y:S02]  /*66d0*/  USEL UR22, UR5, URZ, UP1 ;  /* 0x000000ff05167287 */ /* 0x000fe40008800000 */
[----:B------:R-:W-:Y:S02]  /*66e0*/  ULEA UR16, UR4, UR24, 0xa ;  /* 0x0000001804107291 */ /* 0x000fe4000f8e50ff */
[----:B------:R-:W-:Y:S01]  /*66f0*/  @UP0 ULEA UR5, UR22, UR23, 0x3 ;  /* 0x0000001716050291 */ /* 0x000fe2000f8e18ff */
[----:B------:R-:W-:Y:S01]  /*6700*/  LOP3.LUT R8, R8, UR6, RZ, 0x3c, !PT ;  /* 0x0000000608087c12 */ /* 0x000fe2000f8e3cff */
[----:B------:R-:W-:Y:S01]  /*6710*/  UIADD3 UR8, UPT, UPT, UR18, 0x40, URZ ;  /* 0x0000004012087890 */ /* 0x000fe2000fffe0ff */
[----:B-----5:R-:W-:Y:S01]  /*6720*/  @P1 R2UR.BROADCAST UR6, R2 ;  /* 0x00000000020612ca */ /* 0x020fe200008e0000 */
[----:B------:R-:W-:Y:S01]  /*6730*/  UIADD3 UR4, UPT, UPT, UR16, 0x2, URZ ;  /* 0x0000000210047890 */ /* 0x000fe2000fffe0ff */
[----:B-1----:R-:W-:Y:S01]  /*6740*/  @P0 SHF.L.U32 R0, R8, 0x1f, RZ ;  /* 0x0000001f08000819 */ /* 0x002fe200000006ff */
[----:B------:R-:W-:Y:S02]  /*6750*/  UIADD3 UR12, UPT, UPT, UR18, 0x80, URZ ;  /* 0x00000080120c7890 */ /* 0x000fe4000fffe0ff */
[----:B------:R-:W-:Y:S01]  /*6760*/  UIADD3 UR10, UPT, UPT, UR18, 0xc0, URZ ;  /* 0x000000c0120a7890 */ /* 0x000fe2000fffe0ff */
[----:B------:R3:W4:Y:S01]  /*6770*/  @P0 SYNCS.PHASECHK.TRANS64.TRYWAIT P2, [UR5], R0 ;  /* 0x00000000ff0005a7 */ /* 0x0007220008041105 */
[----:B------:R-:W-:Y:S11]  /*6780*/  ELECT P0, URZ, PT ;  /* 0x0000000000ff782f */ /* 0x000ff60003800000 */
[----:B------:R-:W-:Y:S02]  /*6790*/  @!UPT UIADD3 URZ, UPT, UPT, URZ, URZ, URZ ;  /* 0x000000fffffff290 */ /* 0x000fe4000fffe0ff */
[C---:B------:R-:W-:Y:S02]  /*67a0*/  @P0 R2UR.BROADCAST UR15, R2.reuse ;  /* 0x00000000020f02ca */ /* 0x040fe400008e0000 */
[----:B------:R-:W-:Y:S11]  /*67b0*/  ELECT P0, URZ, PT ;  /* 0x0000000000ff782f */ /* 0x000ff60003800000 */
[----:B------:R-:W-:Y:S02]  /*67c0*/  @!UPT UIADD3 URZ, UPT, UPT, URZ, URZ, URZ ;  /* 0x000000fffffff290 */ /* 0x000fe4000fffe0ff */
[C---:B------:R-:W-:Y:S02]  /*67d0*/  @P0 R2UR.BROADCAST UR14, R2.reuse ;  /* 0x00000000020e02ca */ /* 0x040fe400008e0000 */
[----:B------:R-:W-:Y:S01]  /*67e0*/  ELECT P0, URZ, PT ;  /* 0x0000000000ff782f */ /* 0x000fe20003800000 */
[----:B------:R-:W-:Y:S01]  /*67f0*/  UMOV UR19, 0x20004020 ;  /* 0x2000402000137882 */ /* 0x000fe20000000000 */
[----:B------:R-:W-:Y:S01]  /*6800*/  UMOV UR17, 0x40004080 ;  /* 0x4000408000117882 */ /* 0x000fe20000000000 */
[----:B------:R-:W-:Y:S01]  /*6810*/  UMOV UR9, 0x20004020 ;  /* 0x2000402000097882 */ /* 0x000fe20000000000 */
[----:B------:R1:W-:Y:S01]  /*6820*/  UTCHMMA gdesc[UR16], gdesc[UR18], tmem[UR6], tmem[UR42], idesc[UR43], UP2 ;  /* 0x00ff2a12100075ea */ /* 0x0003e20009000006 */
[----:B------:R-:W-:Y:S01]  /*6830*/  UPLOP3.LUT UP2, UPT, UPT, UPT, UPT, 0x80, 0x8 ;  /* 0x000000000008789c */ /* 0x000fe20003f4f070 */
[----:B------:R-:W-:Y:S01]  /*6840*/  UMOV UR5, 0x40004080 ;  /* 0x4000408000057882 */ /* 0x000fe20000000000 */
[----:B------:R-:W-:Y:S01]  /*6850*/  UMOV UR13, 0x20004020 ;  /* 0x20004020000d7882 */ /* 0x000fe20000000000 */
[----:B------:R2:W-:Y:S01]  /*6860*/  UTCHMMA gdesc[UR4], gdesc[UR8], tmem[UR15], tmem[UR40], idesc[UR41], UPT ;  /* 0x00ff2808040075ea */ /* 0x0005e2000b80000f */
[----:B------:R-:W-:Y:S01]  /*6870*/  UMOV UR7, 0x40004080 ;  /* 0x4000408000077882 */ /* 0x000fe20000000000 */
[----:B------:R-:W-:Y:S01]  /*6880*/  UMOV UR11, 0x20004020 ;  /* 0x20004020000b7882 */ /* 0x000fe20000000000 */
[----:B-1----:R-:W-:Y:S02]  /*6890*/  UIADD3 UR6, UPT, UPT, UR16, 0x4, URZ ;  /* 0x0000000410067890 */ /* 0x002fe4000fffe0ff */
[C---:B------:R-:W-:Y:S02]  /*68a0*/  @P0 R2UR.BROADCAST UR19, R2.reuse ;  /* 0x00000000021302ca */ /* 0x040fe400008e0000 */
[----:B------:R-:W-:Y:S11]  /*68b0*/  ELECT P0, URZ, PT ;  /* 0x0000000000ff782f */ /* 0x000ff60003800000 */
[----:B------:R-:W-:Y:S02]  /*68c0*/  @!UPT UIADD3 URZ, UPT, UPT, URZ, URZ, URZ ;  /* 0x000000fffffff290 */ /* 0x000fe4000fffe0ff */
[C---:B------:R-:W-:Y:S02]  /*68d0*/  @P0 R2UR.BROADCAST UR17, R2.reuse ;  /* 0x00000000021102ca */ /* 0x040fe400008e0000 */
[----:B------:R-:W-:Y:S01]  /*68e0*/  ELECT P0, URZ, PT ;  /* 0x0000000000ff782f */ /* 0x000fe20003800000 */
[----:B--2---:R-:W-:Y:S02]  /*68f0*/  UIADD3 UR4, UPT, UPT, UR16, 0x6, URZ ;  /* 0x0000000610047890 */ /* 0x004fe4000fffe0ff */
[----:B------:R-:W-:Y:S01]  /*6900*/  UIADD3 UR8, UPT, UPT, UR18, 0x100, URZ ;  /* 0x0000010012087890 */ /* 0x000fe2000fffe0ff */
[----:B------:R1:W-:Y:S01]  /*6910*/  UTCHMMA gdesc[UR6], gdesc[UR12], tmem[UR14], tmem[UR38], idesc[UR39], UPT ;  /* 0x00ff260c060075ea */ /* 0x0003e2000b80000e */
[----:B------:R-:W-:Y:S05]  /*6920*/  UMOV UR15, 0x20004020 ;  /* 0x20004020000f7882 */ /* 0x000fea0000000000 */
[----:B------:R2:W-:Y:S01]  /*6930*/  UTCHMMA gdesc[UR4], gdesc[UR10], tmem[UR19], tmem[UR36], idesc[UR37], UPT ;  /* 0x00ff240a040075ea */ /* 0x0005e2000b800013 */
[----:B-1----:R-:W-:Y:S02]  /*6940*/  UIADD3 UR6, UPT, UPT, UR16, 0x40, URZ ;  /* 0x0000004010067890 */ /* 0x002fe4000fffe0ff */
[----:B------:R-:W-:Y:S02]  /*6950*/  UIADD3 UR14, UPT, UPT, UR18, 0x140, URZ ;  /* 0x00000140120e7890 */ /* 0x000fe4000fffe0ff */
[----:B------:R-:W-:Y:S02]  /*6960*/  UIADD3 UR12, UPT, UPT, UR18, 0x180, URZ ;  /* 0x00000180120c7890 */ /* 0x000fe4000fffe0ff */
[----:B--2---:R-:W-:Y:S01]  /*6970*/  UIADD3 UR4, UPT, UPT, UR16, 0x42, URZ ;  /* 0x0000004210047890 */ /* 0x004fe2000fffe0ff */
[C---:B------:R-:W-:Y:S02]  /*6980*/  @P0 R2UR.BROADCAST UR19, R2.reuse ;  /* 0x00000000021302ca */ /* 0x040fe400008e0000 */
[----:B------:R-:W-:Y:S01]  /*6990*/  ELECT P0, URZ, PT ;  /* 0x0000000000ff782f */ /* 0x000fe20003800000 */
[----:B------:R1:W-:Y:S01]  /*69a0*/  UTCHMMA gdesc[UR6], gdesc[UR8], tmem[UR17], tmem[UR34], idesc[UR35], UPT ;  /* 0x00ff2208060075ea */ /* 0x0003e2000b800011 */
[----:B------:R-:W-:Y:S09]  /*69b0*/  UIADD3 UR10, UPT, UPT, UR18, 0x1c0, URZ ;  /* 0x000001c0120a7890 */ /* 0x000ff2000fffe0ff */
[----:B------:R2:W-:Y:S01]  /*69c0*/  UTCHMMA gdesc[UR4], gdesc[UR14], tmem[UR19], tmem[UR32], idesc[UR33], UPT ;  /* 0x00ff200e040075ea */ /* 0x0005e2000b800013 */
[----:B-1----:R-:W-:Y:S01]  /*69d0*/  UIADD3 UR8, UPT, UPT, UR16, 0x44, URZ ;  /* 0x0000004410087890 */ /* 0x002fe2000fffe0ff */
[C---:B------:R-:W-:Y:S02]  /*69e0*/  @P0 R2UR.BROADCAST UR17, R2.reuse ;  /* 0x00000000021102ca */ /* 0x040fe400008e0000 */
[----:B------:R-:W-:Y:S01]  /*69f0*/  ELECT P0, URZ, PT ;  /* 0x0000000000ff782f */ /* 0x000fe20003800000 */
[----:B------:R-:W-:Y:S01]  /*6a00*/  UIADD3 UR6, UPT, UPT, UR16, 0x46, URZ ;  /* 0x0000004610067890 */ /* 0x000fe2000fffe0ff */
[----:B------:R-:W-:Y:S01]  /*6a10*/  UMOV UR9, 0x40004080 ;  /* 0x4000408000097882 */ /* 0x000fe20000000000 */
[----:B--2---:R-:W-:Y:S10]  /*6a20*/  UIADD3 UR5, UPT, UPT, UR21, 0x20, URZ ;  /* 0x0000002015057890 */ /* 0x004ff4000fffe0ff */
[----:B------:R-:W-:Y:S01]  /*6a30*/  @P0 R2UR.BROADCAST UR14, R2 ;  /* 0x00000000020e02ca */ /* 0x000fe200008e0000 */
[----:B------:R-:W-:Y:S01]  /*6a40*/  UIADD3 UR4, UPT, UPT, UR20, 0x1, URZ ;  /* 0x0000000114047890 */ /* 0x000fe2000fffe0ff */
[----:B------:R1:W-:Y:S03]  /*6a50*/  UTCHMMA gdesc[UR8], gdesc[UR12], tmem[UR17], tmem[UR30], idesc[UR31], UPT ;  /* 0x00ff1e0c080075ea */ /* 0x0003e6000b800011 */
[----:B------:R-:W-:Y:S03]  /*6a60*/  UISETP.GT.U32.AND UP0, UPT, UR4, 0x1, UPT ;  /* 0x000000010400788c */ /* 0x000fe6000bf04070 */
[----:B------:R-:W-:Y:S05]  /*6a70*/  UMOV UR4, UR22 ;  /* 0x0000001600047c82 */ /* 0x000fea0008000000 */
[----:B------:R3:W-:Y:S01]  /*6a80*/  UTCHMMA gdesc[UR6], gdesc[UR10], tmem[UR14], tmem[UR28], idesc[UR29], UPT ;  /* 0x00ff1c0a060075ea */ /* 0x0007e2000b80000e */
[----:B------:R3:W-:Y:S01]  /*6a90*/  UTCBAR [UR5], URZ ;  /* 0x000000ff050073e9 */ /* 0x0007e200080000ff */
[----:B-1----:R-:W-:Y:S07]  /*6aa0*/  UIADD3 UR8, UPT, UPT, UR20, -0x1, URZ ;  /* 0xffffffff14087890 */ /* 0x002fee000fffe0ff */
[----:B------:R-:W-:Y:S01]  /*6ab0*/  UMOV UR20, UR8 ;  /* 0x0000000800147c82 */ /* 0x000fe20008000000 */
[----:B----4-:R-:W-:Y:S05]  /*6ac0*/  BRA.U UP0, `(.L_x_52) ;  /* 0xfffffff900cc7547 */ /* 0x010fea000b83ffff */
.L_x_49:
[----:B------:R-:W-:Y:S01]  /*6ad0*/  UIADD3 UR4, UPT, UPT, UR26, 0x1, URZ ;  /* 0x000000011a047890 */ /* 0x000fe2000fffe0ff */
[----:B------:R-:W-:Y:S01]  /*6ae0*/  LOP3.LUT P0, RZ, R6, 0x1, RZ, 0xc0, !PT ;  /* 0x0000000106ff7812 */ /* 0x000fe2000780c0ff */
[----:B---3--:R-:W-:Y:S01]  /*6af0*/  UIADD3 UR5, UPT, UPT, UR27, 0xa0, URZ ;  /* 0x000000a01b057890 */ /* 0x008fe2000fffe0ff */
[----:B------:R-:W-:Y:S01]  /*6b00*/  LOP3.LUT R9, R9, 0x1, RZ, 0x3c, !PT ;  /* 0x0000000109097812 */ /* 0x000fe200078e3cff */
[----:B------:R-:W-:-:S04]  /*6b10*/  UISETP.NE.AND UP0, UPT, UR4, 0x2, UPT ;  /* 0x000000020400788c */ /* 0x000fc8000bf05270 */
[----:B------:R-:W-:Y:S02]  /*6b20*/  USEL UR6, URZ, 0x1, UP0 ;  /* 0x00000001ff067887 */ /* 0x000fe40008000000 */
[----:B------:R-:W-:Y:S01]  /*6b30*/  USEL UR26, UR4, URZ, UP0 ;  /* 0x000000ff041a7287 */ /* 0x000fe20008000000 */
[----:B------:R2:W-:Y:S03]  /*6b40*/  UTCBAR [UR5], URZ ;  /* 0x000000ff050073e9 */ /* 0x0005e600080000ff */
[----:B------:R-:W-:Y:S01]  /*6b50*/  LOP3.LUT R10, R10, UR6, RZ, 0x3c, !PT ;  /* 0x000000060a0a7c12 */ /* 0x000fe2000f8e3cff */
[----:B------:R-:W-:Y:S07]  /*6b60*/  @P0 BRA `(.L_x_53) ;  /* 0xfffffff800400947 */ /* 0x000fee000383ffff */
[----:B------:R-:W3:Y:S01]  /*6b70*/  S2UR UR6, SR_CgaCtaId ;  /* 0x00000000000679c3 */ /* 0x000ee20000008800 */
[----:B------:R-:W-:Y:S01]  /*6b80*/  ELECT P0, URZ, PT ;  /* 0x0000000000ff782f */ /* 0x000fe20003800000 */
[----:B-1----:R-:W-:Y:S01]  /*6b90*/  IMAD.MOV.U32 R0, RZ, RZ, 0x1 ;  /* 0x00000001ff007424 */ /* 0x002fe200078e00ff */
[----:B------:R-:W-:Y:S01]  /*6ba0*/  UIADD3 UR23, UPT, UPT, UR23, 0xb0, URZ ;  /* 0x000000b017177890 */ /* 0x000fe2000fffe0ff */
[----:B------:R-:W-:Y:S01]  /*6bb0*/  SHF.L.U32 R2, R10, 0x1f, RZ ;  /* 0x0000001f0a027819 */ /* 0x000fe200000006ff */
[----:B------:R-:W-:-:S03]  /*6bc0*/  UMOV UR4, 0x40 ;  /* 0x0000004000047882 */ /* 0x000fc60000000000 */
[----:B------:R-:W-:Y:S01]  /*6bd0*/  UVIRTCOUNT.DEALLOC.SMPOOL 0x80 ;  /* 0x000000800000784c */ /* 0x000fe20000000000 */
[----:B---3--:R-:W-:Y:S02]  /*6be0*/  ULEA UR6, UR6, UR4, 0x18 ;  /* 0x0000000406067291 */ /* 0x008fe4000f8ec0ff */
[----:B------:R-:W-:-:S07]  /*6bf0*/  ULEA UR4, UR26, UR23, 0x3 ;  /* 0x000000171a047291 */ /* 0x000fce000f8e18ff */
[----:B------:R1:W-:Y:S02]  /*6c00*/  @P0 STS.U8 [UR6+0x1c], R0 ;  /* 0x00001c00ff000988 */ /* 0x0003e40008000006 */
[----:B------:R-:W3:Y:S02]  /*6c10*/  SYNCS.PHASECHK.TRANS64.TRYWAIT P0, [UR4], R2 ;  /* 0x00000002ff0075a7 */ /* 0x000ee40008001104 */
[----:B-1-3--:R-:W-:Y:S05]  /*6c20*/  @!P0 BRA `(.L_x_54) ;  /* 0x0000005400d08947 */ /* 0x00afea0003800000 */
.L_x_143:
[----:B------:R-:W-:-:S04]  /*6c30*/  UIADD3 UR4, UPT, UPT, UR26, 0x1, URZ ;  /* 0x000000011a047890 */ /* 0x000fc8000fffe0ff */
[----:B------:R-:W-:-:S04]  /*6c40*/  UISETP.NE.AND UP0, UPT, UR4, 0x2, UPT ;  /* 0x000000020400788c */ /* 0x000fc8000bf05270 */
[----:B--2---:R-:W-:Y:S02]  /*6c50*/  USEL UR5, URZ, 0x1, UP0 ;  /* 0x00000001ff057887 */ /* 0x004fe40008000000 */
[----:B------:R-:W-:-:S04]  /*6c60*/  USEL UR4, UR4, URZ, UP0 ;  /* 0x000000ff04047287 */ /* 0x000fc80008000000 */
[----:B------:R-:W-:Y:S01]  /*6c70*/  ULEA UR4, UR4, UR23, 0x3 ;  /* 0x0000001704047291 */ /* 0x000fe2000f8e18ff */
[----:B-1----:R-:W-:-:S04]  /*6c80*/  LOP3.LUT R2, R10, UR5, RZ, 0x3c, !PT ;  /* 0x000000050a027c12 */ /* 0x002fc8000f8e3cff */
[----:B------:R-:W-:-:S04]  /*6c90*/  SHF.L.U32 R2, R2, 0x1f, RZ ;  /* 0x0000001f02027819 */ /* 0x000fc800000006ff */
[----:B------:R-:W1:Y:S02]  /*6ca0*/  SYNCS.PHASECHK.TRANS64.TRYWAIT P0, [UR4], R2 ;  /* 0x00000002ff0075a7 */ /* 0x000e640008001104 */
[----:B-1----:R-:W-:Y:S05]  /*6cb0*/  @!P0 BRA `(.L_x_55) ;  /* 0x0000005400c48947 */ /* 0x002fea0003800000 */
.L_x_145:
[----:B------:R-:W-:Y:S01]  /*6cc0*/  NOP ;  /* 0x0000000000007918 */ /* 0x000fe20000000000 */
[----:B-1----:R-:W1:Y:S01]  /*6cd0*/  LDS R0, [UR6+0x14] ;  /* 0x00001406ff007984 */ /* 0x002e620008000800 */
[----:B------:R-:W-:Y:S01]  /*6ce0*/  LOP3.LUT R3, R11, 0xffff, RZ, 0xc0, !PT ;  /* 0x0000ffff0b037812 */ /* 0x000fe200078ec0ff */
[----:B------:R-:W-:-:S03]  /*6cf0*/  IMAD.MOV.U32 R2, RZ, RZ, 0xffff ;  /* 0x0000ffffff027424 */ /* 0x000fc600078e00ff */
[----:B------:R-:W-:-:S04]  /*6d00*/  SHF.R.U32.HI R3, RZ, 0x5, R3 ;  /* 0x00000005ff037819 */ /* 0x000fc80000011603 */
[----:B------:R-:W-:-:S04]  /*6d10*/  SHF.L.U32 R2, R2, R3, RZ ;  /* 0x0000000302027219 */ /* 0x000fc800000006ff */
[----:B-1----:R-:W-:-:S04]  /*6d20*/  LOP3.LUT R0, R0, R2, RZ, 0xc0, !PT ;  /* 0x0000000200007212 */ /* 0x002fc800078ec0ff */
[----:B------:R-:W-:Y:S01]  /*6d30*/  ISETP.NE.AND P0, PT, R0, R2, PT ;  /* 0x000000020000720c */ /* 0x000fe20003f05270 */
[----:B------:R-:W-:-:S05]  /*6d40*/  IMAD.MOV.U32 R0, RZ, RZ, 0x1 ;  /* 0x00000001ff007424 */ /* 0x000fca00078e00ff */
[----:B------:R-:W-:-:S07]  /*6d50*/  SHF.L.U32 R0, R0, R3, RZ ;  /* 0x0000000300007219 */ /* 0x000fce00000006ff */
[----:B------:R-:W-:Y:S05]  /*6d60*/  @P0 BRA `(.L_x_56) ;  /* 0x00000000005c0947 */ /* 0x000fea0003800000 */
[----:B------:R-:W1:Y:S02]  /*6d70*/  LDS R3, [UR6+0x18] ;  /* 0x00001806ff037984 */ /* 0x000e640008000800 */
[----:B-1----:R-:W-:-:S04]  /*6d80*/  LOP3.LUT R3, R3, R0, RZ, 0xc0, !PT ;  /* 0x0000000003037212 */ /* 0x002fc800078ec0ff */
[----:B------:R-:W-:-:S13]  /*6d90*/  ISETP.NE.AND P0, PT, R3, R0, PT ;  /* 0x000000000300720c */ /* 0x000fda0003f05270 */
[----:B------:R-:W-:Y:S05]  /*6da0*/  @P0 BRA `(.L_x_57) ;  /* 0x0000000000400947 */ /* 0x000fea0003800000 */
[----:B------:R-:W-:Y:S01]  /*6db0*/  R2UR UR4, R2 ;  /* 0x00000000020472ca */ /* 0x000fe200000e0000 */
[----:B------:R-:W1:Y:S01]  /*6dc0*/  S2R R3, SR_LANEID ;  /* 0x0000000000037919 */ /* 0x000e620000000000 */
[----:B------:R-:W-:-:S04]  /*6dd0*/  LOP3.LUT R0, RZ, R0, RZ, 0x33, !PT ;  /* 0x00000000ff007212 */ /* 0x000fc800078e33ff */
[----:B------:R-:W2:Y:S07]  /*6de0*/  REDUX UR7, R0 ;  /* 0x00000000000773c4 */ /* 0x000eae0000000000 */
[----:B------:R-:W-:-:S03]  /*6df0*/  ULOP3.LUT UR5, URZ, UR4, URZ, 0x33, !UPT ;  /* 0x00000004ff057292 */ /* 0x000fc6000f8e33ff */
[----:B------:R-:W-:Y:S02]  /*6e00*/  VOTEU.ANY UR4, UPT, PT ;  /* 0x0000000000047886 */ /* 0x000fe400038e0100 */
[----:B------:R-:W-:Y:S01]  /*6e10*/  UFLO.U32 UR4, UR4 ;  /* 0x00000004000472bd */ /* 0x000fe200080e0000 */
[----:B------:R-:W-:-:S04]  /*6e20*/  IMAD.U32 R2, RZ, RZ, UR5 ;  /* 0x00000005ff027e24 */ /* 0x000fc8000f8e00ff */
[----:B------:R-:W3:Y:S02]  /*6e30*/  REDUX UR8, R2 ;  /* 0x00000000020873c4 */ /* 0x000ee40000000000 */
[----:B------:R4:W-:Y:S01]  /*6e40*/  UTCATOMSWS.AND URZ, UR5 ;  /* 0x0000000500ff79e3 */ /* 0x0009e20008000000 */
[----:B--2---:R-:W-:Y:S01]  /*6e50*/  IMAD.U32 R0, RZ, RZ, UR7 ;  /* 0x00000007ff007e24 */ /* 0x004fe2000f8e00ff */
[----:B-1----:R-:W-:Y:S01]  /*6e60*/  ISETP.EQ.U32.AND P0, PT, R3, UR4, PT ;  /* 0x0000000403007c0c */ /* 0x002fe2000bf02070 */
[----:B---3--:R-:W-:-:S12]  /*6e70*/  IMAD.U32 R2, RZ, RZ, UR8 ;  /* 0x00000008ff027e24 */ /* 0x008fd8000f8e00ff */
[----:B------:R4:W-:Y:S04]  /*6e80*/  @P0 ATOMS.AND RZ, [UR6+0x14], R2 ;  /* 0x00001402ffff098c */ /* 0x0009e8000a800006 */
[----:B------:R4:W-:Y:S01]  /*6e90*/  @P0 ATOMS.AND RZ, [UR6+0x18], R0 ;  /* 0x00001800ffff098c */ /* 0x0009e2000a800006 */
[----:B------:R-:W-:Y:S05]  /*6ea0*/  BRA `(.L_x_58) ;  /* 0x0000000000147947 */ /* 0x000fea0003800000 */
.L_x_57:
[----:B------:R-:W-:Y:S02]  /*6eb0*/  MOV R2, 0x6ed0 ;  /* 0x00006ed000027802 */ /* 0x000fe40000000f00 */
[----:B-----5:R-:W-:Y:S05]  /*6ec0*/  CALL.REL.NOINC `($__internal_0_$__cuda_sm10x_tcgen05_guardrail_trap_col_being_dealloced_not_returned_by_alloc) ;  /* 0x0000005800b07944 */ /* 0x020fea0003c00000 */
[----:B------:R-:W-:Y:S05]  /*6ed0*/  BRA `(.L_x_58) ;  /* 0x0000000000087947 */ /* 0x000fea0003800000 */
.L_x_56:
[----:B------:R-:W-:Y:S02]  /*6ee0*/  MOV R2, 0x6f00 ;  /* 0x00006f0000027802 */ /* 0x000fe40000000f00 */
[----:B-----5:R-:W-:Y:S05]  /*6ef0*/  CALL.REL.NOINC `($__internal_2_$__cuda_sm10x_tcgen05_guardrail_trap_unallocated_columns_being_dealloced) ;  /* 0x0000005800bc7944 */ /* 0x020fea0003c00000 */
.L_x_58:
[----:B------:R-:W-:Y:S01]  /*6f00*/  NOP ;  /* 0x0000000000007918 */ /* 0x000fe20000000000 */
[----:B----4-:R-:W-:Y:S05]  /*6f10*/  EXIT ;  /* 0x000000000000794d */ /* 0x010fea0003800000 */
.L_x_42:
[----:B------:R-:W-:-:S09]  /*6f20*/  UISETP.NE.OR UP0, UPT, UR18, 0x3, !UP3 ;  /* 0x000000031200788c */ /* 0x000fd2000df05670 */
[----:B------:R-:W-:Y:S05]  /*6f30*/  BRA.U UP0, `(.L_x_59) ;  /* 0x0000001100e07547 */ /* 0x000fea000b800000 */
[----:B------:R-:W2:Y:S01]  /*6f40*/  LDCU.64 UR4, c[0x0][0x988] ;  /* 0x00013100ff0477ac */ /* 0x000ea20008000a00 */
[----:B------:R-:W3:Y:S01]  /*6f50*/  S2UR UR10, SR_CgaCtaId ;  /* 0x00000000000a79c3 */ /* 0x000ee20000008800 */
[----:B------:R-:W-:Y:S01]  /*6f60*/  R2UR UR45, R56 ;  /* 0x00000000382d72ca */ /* 0x000fe200000e0000 */
[----:B------:R-:W-:Y:S01]  /*6f70*/  HFMA2 R9, -RZ, RZ, 0, 0 ;  /* 0x00000000ff097431 */ /* 0x000fe200000001ff */
[----:B------:R-:W4:Y:S01]  /*6f80*/  LDCU UR38, c[0x0][0x370] ;  /* 0x00006e00ff2677ac */ /* 0x000f220008000800 */
[----:B------:R-:W-:Y:S01]  /*6f90*/  R2UR UR44, R57 ;  /* 0x00000000392c72ca */ /* 0x000fe200000e0000 */
[----:B------:R-:W-:Y:S01]  /*6fa0*/  IMAD.MOV.U32 R10, RZ, RZ, 0x1 ;  /* 0x00000001ff0a7424 */ /* 0x000fe200078e00ff */
[----:B------:R-:W4:Y:S02]  /*6fb0*/  LDCU.128 UR28, c[0x0][0xc10] ;  /* 0x00018200ff1c77ac */ /* 0x000f240008000c00 */
[----:B------:R-:W1:Y:S01]  /*6fc0*/  LDC.64 R12, c[0x0][0x348] ;  /* 0x0000d200ff0c7b82 */ /* 0x000e620000000a00 */
[----:B------:R-:W-:Y:S01]  /*6fd0*/  IMAD.MOV.U32 R3, RZ, RZ, 0x2000 ;  /* 0x00002000ff037424 */ /* 0x000fe200078e00ff */
[----:B------:R-:W3:Y:S01]  /*6fe0*/  LDCU UR37, c[0x0][0x374] ;  /* 0x00006e80ff2577ac */ /* 0x000ee20008000800 */
[----:B------:R-:W1:Y:S01]  /*6ff0*/  LDCU.64 UR24, c[0x0][0x990] ;  /* 0x00013200ff1877ac */ /* 0x000e620008000a00 */
[----:B------:R-:W1:Y:S01]  /*7000*/  LDCU UR17, c[0x0][0xc0c] ;  /* 0x00018180ff1177ac */ /* 0x000e620008000800 */
[----:B------:R-:W1:Y:S01]  /*7010*/  LDCU.128 UR32, c[0x0][0xa80] ;  /* 0x00015000ff2077ac */ /* 0x000e620008000c00 */
[----:B--2---:R-:W-:Y:S01]  /*7020*/  UISETP.NE.U32.AND UP0, UPT, UR4, URZ, UPT ;  /* 0x000000ff0400728c */ /* 0x004fe2000bf05070 */
[----:B------:R-:W2:Y:S01]  /*7030*/  LDCU UR56, c[0x0][0xc20] ;  /* 0x00018400ff3877ac */ /* 0x000ea20008000800 */
[----:B------:R-:W2:Y:S01]  /*7040*/  LDCU UR4, c[0x0][0xc30] ;  /* 0x00018600ff0477ac */ /* 0x000ea20008000800 */
[----:B------:R-:W2:Y:S01]  /*7050*/  LDCU.128 UR40, c[0x0][0xa90] ;  /* 0x00015200ff2877ac */ /* 0x000ea20008000c00 */
[----:B------:R-:W-:Y:S01]  /*7060*/  UMOV UR20, 0x400 ;  /* 0x0000040000147882 */ /* 0x000fe20000000000 */
[----:B----4-:R-:W-:-:S02]  /*7070*/  UIMAD.WIDE.U32 UR6, UR38, UR28, URZ ;  /* 0x0000001c260672a5 */ /* 0x010fc4000f8e00ff */
[----:B---3--:R-:W-:Y:S02]  /*7080*/  UIMAD.WIDE.U32 UR8, UR37, UR31, URZ ;  /* 0x0000001f250872a5 */ /* 0x008fe4000f8e00ff */
[----:B------:R-:W-:Y:S02]  /*7090*/  ULEA UR20, UR10, UR20, 0x18 ;  /* 0x000000140a147291 */ /* 0x000fe4000f8ec0ff */
[----:B------:R-:W-:Y:S02]  /*70a0*/  UISETP.NE.AND.EX UP4, UPT, UR5, URZ, UPT, UP0 ;  /* 0x000000ff0500728c */ /* 0x000fe4000bf85300 */
[----:B-1----:R-:W-:Y:S02]  /*70b0*/  UISETP.GE.AND UP0, UPT, UR39, 0x1, UPT ;  /* 0x000000012700788c */ /* 0x002fe4000bf06270 */
[----:B------:R-:W-:Y:S02]  /*70c0*/  UISETP.NE.U32.AND UP5, UPT, UR24, URZ, UPT ;  /* 0x000000ff1800728c */ /* 0x000fe4000bfa5070 */
[----:B------:R-:W-:-:S02]  /*70d0*/  UISETP.NE.AND UP0, UPT, UR17, 0x1, UPT ;  /* 0x000000011100788c */ /* 0x000fc4000bf05270 */
[----:B------:R-:W-:Y:S02]  /*70e0*/  UIADD3 UR47, UPT, UPT, UR20, 0x58, URZ ;  /* 0x00000058142f7890 */ /* 0x000fe4000fffe0ff */
[----:B------:R-:W-:Y:S02]  /*70f0*/  UIADD3 UR46, UPT, UPT, UR20, 0x98, URZ ;  /* 0x00000098142e7890 */ /* 0x000fe4000fffe0ff */
[----:B------:R-:W-:Y:S02]  /*7100*/  UIADD3 UR36, UPT, UPT, UR20, 0x40, URZ ;  /* 0x0000004014247890 */ /* 0x000fe4000fffe0ff */
[----:B------:R-:W-:Y:S02]  /*7110*/  UIADD3 UR27, UPT, UPT, UR20, 0x48, URZ ;  /* 0x00000048141b7890 */ /* 0x000fe4000fffe0ff */
[----:B------:R-:W-:Y:S02]  /*7120*/  UIADD3 UR26, UPT, UPT, UR20, 0x50, URZ ;  /* 0x00000050141a7890 */ /* 0x000fe4000fffe0ff */
[----:B------:R-:W-:Y:S01]  /*7130*/  UISETP.NE.AND UP0, UPT, UR30, 0x1, UPT ;  /* 0x000000011e00788c */ /* 0x000fe2000bf05270 */
[----:B------:R-:W-:Y:S01]  /*7140*/  UMOV UR54, UR7 ;  /* 0x0000000700367c82 */ /* 0x000fe20008000000 */
[----:B------:R-:W-:Y:S01]  /*7150*/  UMOV UR53, UR9 ;  /* 0x0000000900357c82 */ /* 0x000fe20008000000 */
[----:B------:R-:W-:-:S02]  /*7160*/  UISETP.NE.AND UP0, UPT, UR32, 0x1, UPT ;  /* 0x000000012000788c */ /* 0x000fc4000bf05270 */
[----:B------:R-:W-:Y:S01]  /*7170*/  UISETP.NE.AND UP0, UPT, UR35, 0x1, UPT ;  /* 0x000000012300788c */ /* 0x000fe2000bf05270 */
[----:B------:R-:W1:Y:S01]  /*7180*/  LDCU UR57, c[0x0][0xaa0] ;  /* 0x00015400ff3977ac */ /* 0x000e620008000800 */
[----:B------:R-:W-:Y:S02]  /*7190*/  UPLOP3.LUT UP3, UPT, UPT, UPT, UPT, 0x40, 0x4 ;  /* 0x000000000004789c */ /* 0x000fe40003f6e870 */
[----:B------:R-:W-:Y:S01]  /*71a0*/  UISETP.NE.AND UP6, UPT, UR39, 0x1, UPT ;  /* 0x000000012700788c */ /* 0x000fe2000bfc5270 */
[----:B------:R-:W3:Y:S01]  /*71b0*/  LDCU.64 UR18, c[0x0][0xc28] ;  /* 0x00018500ff1277ac */ /* 0x000ee20008000a00 */
[----:B------:R-:W-:Y:S02]  /*71c0*/  UISETP.NE.AND.EX UP5, UPT, UR25, URZ, UPT, UP5 ;  /* 0x000000ff1900728c */ /* 0x000fe4000bfa5350 */
[----:B------:R-:W-:Y:S02]  /*71d0*/  UPRMT UR47, UR10, 0x654, UR47 ;  /* 0x000006540a2f7896 */ /* 0x000fe4000800002f */
[----:B------:R-:W-:-:S02]  /*71e0*/  UPRMT UR46, URZ, 0x654, UR46 ;  /* 0x00000654ff2e7896 */ /* 0x000fc4000800002e */
[----:B------:R-:W-:Y:S02]  /*71f0*/  UPRMT UR50, UR10, 0x654, UR36 ;  /* 0x000006540a327896 */ /* 0x000fe40008000024 */
[----:B------:R-:W-:Y:S02]  /*7200*/  UPRMT UR49, UR10, 0x654, UR27 ;  /* 0x000006540a317896 */ /* 0x000fe4000800001b */
[----:B------:R-:W-:Y:S02]  /*7210*/  UPRMT UR48, UR10, 0x654, UR26 ;  /* 0x000006540a307896 */ /* 0x000fe4000800001a */
[----:B------:R-:W-:Y:S02]  /*7220*/  USHF.R.U32.HI UR54, URZ, UR29, UR54 ;  /* 0x0000001dff367299 */ /* 0x000fe40008011636 */
[----:B--2---:R-:W-:Y:S02]  /*7230*/  USHF.R.U32.HI UR53, URZ, UR56, UR53 ;  /* 0x00000038ff357299 */ /* 0x004fe40008011635 */
[----:B------:R-:W-:-:S02]  /*7240*/  UISETP.NE.AND UP2, UPT, UR4, 0x1, UPT ;  /* 0x000000010400788c */ /* 0x000fc4000bf45270 */
[----:B-1-3--:R-:W-:-:S11]  /*7250*/  UISETP.NE.AND UP0, UPT, UR42, 0x1, UPT ;  /* 0x000000012a00788c */ /* 0x00afd6000bf05270 */
.L_x_70:
[----:B------:R-:W-:Y:S04]  /*7260*/  SHF.L.U32 R2, R9, 0x1f, RZ ;  /* 0x0000001f09027819 */ /* 0x000fe800000006ff */
[----:B-1----:R-:W1:Y:S02]  /*7270*/  SYNCS.PHASECHK.TRANS64.TRYWAIT P0, [UR20+0x90], R2 ;  /* 0x00009002ff0075a7 */ /* 0x002e640008001114 */
[----:B-1----:R-:W-:Y:S05]  /*7280*/  @!P0 BRA `(.L_x_60) ;  /* 0x0000005000688947 */ /* 0x002fea0003800000 */
.L_x_147:
[----:B------:R-:W2:Y:S01]  /*7290*/  LDS.128 R4, [UR20+0xd0] ;  /* 0x0000d014ff047984 */ /* 0x000ea20008000c00 */
[----:B------:R-:W-:Y:S01]  /*72a0*/  @!PT LDS RZ, [RZ] ;  /* 0x00000000fffff984 */ /* 0x000fe20000000800 */
[----:B------:R-:W-:Y:S01]  /*72b0*/  @!PT LDS RZ, [RZ] ;  /* 0x00000000fffff984 */ /* 0x000fe20000000800 */
[----:B------:R-:W-:Y:S01]  /*72c0*/  @!PT LDS RZ, [RZ] ;  /* 0x00000000fffff984 */ /* 0x000fe20000000800 */
[----:B------:R-:W-:Y:S01]  /*72d0*/  @!PT LDS RZ, [RZ] ;  /* 0x00000000fffff984 */ /* 0x000fe20000000800 */
[----:B------:R3:W-:Y:S06]  /*72e0*/  MEMBAR.ALL.CTA ;  /* 0x0000000000007992 */ /* 0x0007ec0000008000 */
[----:B---3--:R-:W3:Y:S02]  /*72f0*/  FENCE.VIEW.ASYNC.S ;  /* 0x00000000000073c6 */ /* 0x008ee40000000000 */
[----:B---3--:R-:W-:Y:S01]  /*7300*/  SYNCS.ARRIVE.TRANS64.RED.A1T0 RZ, [UR46], RZ ;  /* 0x000000ffffff79a7 */ /* 0x008fe2000810042e */
[----:B--2---:R-:W-:Y:S11]  /*7310*/  LOP3.LUT P0, RZ, R6, 0x1, RZ, 0xc0, !PT ;  /* 0x0000000106ff7812 */ /* 0x004ff6000780c0ff */
[----:B------:R-:W-:Y:S02]  /*7320*/  @!UPT UIADD3 URZ, UPT, UPT, URZ, URZ, URZ ;  /* 0x000000fffffff290 */ /* 0x000fe4000fffe0ff */
[----:B------:R-:W-:Y:S01]  /*7330*/  VOTEU.ANY UP0, P0 ;  /* 0x0000000000ff7886 */ /* 0x000fe20000000100 */
[----:B------:R-:W-:Y:S11]  /*7340*/  PLOP3.LUT P0, PT, PT, PT, UP0, 0x80, 0x8 ;  /* 0x000000000008781c */ /* 0x000ff60003f0f008 */
[----:B------:R-:W-:Y:S02]  /*7350*/  @!UPT UIADD3 URZ, UPT, UPT, URZ, URZ, URZ ;  /* 0x000000fffffff290 */ /* 0x000fe4000fffe0ff */
[----:B-1----:R-:W-:Y:S02]  /*7360*/  @P0 MOV R2, R4 ;  /* 0x0000000400020202 */ /* 0x002fe40000000f00 */
[----:B------:R-:W-:Y:S02]  /*7370*/  @P0 LOP3.LUT R0, R5, 0xffff, RZ, 0xc0, !PT ;  /* 0x0000ffff05000812 */ /* 0x000fe400078ec0ff */
[----:B------:R-:W-:Y:S02]  /*7380*/  @P0 R2UR UR5, R2 ;  /* 0x00000000020502ca */ /* 0x000fe400000e0000 */
[----:B------:R-:W-:Y:S11]  /*7390*/  @P0 R2UR UR4, R0 ;  /* 0x00000000000402ca */ /* 0x000ff600000e0000 */
[----:B------:R-:W-:Y:S02]  /*73a0*/  @UP0 UMOV UR16, UR5 ;  /* 0x0000000500100c82 */ /* 0x000fe40008000000 */
[----:B------:R-:W-:Y:S01]  /*73b0*/  @UP0 UMOV UR15, UR4 ;  /* 0x00000004000f0c82 */ /* 0x000fe20008000000 */
[----:B------:R-:W-:Y:S09]  /*73c0*/  UISETP.GE.AND UP0, UPT, UR39, 0x1, UPT ;  /* 0x000000012700788c */ /* 0x000ff2000bf06270 */
[----:B------:R-:W-:Y:S05]  /*73d0*/  BRA.U !UP0, `(.L_x_61) ;  /* 0x0000000108b47547 */ /* 0x000fea000b800000 */
[----:B------:R-:W-:Y:S02]  /*73e0*/  UIMAD.WIDE.U32 UR8, UR15, UR31, URZ ;  /* 0x0000001f0f0872a5 */ /* 0x000fe4000f8e00ff */
[----:B------:R-:W-:Y:S02]  /*73f0*/  UP2UR UR14, UPR, URZ, 0x2 ;  /* 0x00000002ff0e7883 */ /* 0x000fe40008000000 */
[----:B------:R-:W-:Y:S02]  /*7400*/  UISETP.NE.AND UP1, UPT, UR30, 0x1, UPT ;  /* 0x000000011e00788c */ /* 0x000fe4000bf25270 */
[----:B------:R-:W-:Y:S02]  /*7410*/  UIMAD.WIDE.U32 UR10, UR16, UR28, URZ ;  /* 0x0000001c100a72a5 */ /* 0x000fe4000f8e00ff */
[----:B------:R-:W-:Y:S02]  /*7420*/  USEL UR4, UR37, UR53, !UP1 ;  /* 0x0000003525047287 */ /* 0x000fe4000c800000 */
[----:B------:R-:W-:Y:S02]  /*7430*/  UISETP.NE.AND UP0, UPT, UR17, 0x1, UPT ;  /* 0x000000011100788c */ /* 0x000fe4000bf05270 */
[----:B------:R-:W-:Y:S02]  /*7440*/  UIMAD.WIDE.U32 UR12, UR4, UR18, URZ ;  /* 0x00000012040c72a5 */ /* 0x000fe4000f8e00ff */
[----:B------:R-:W-:Y:S01]  /*7450*/  USEL UR7, UR38, UR54, !UP0 ;  /* 0x0000003626077287 */ /* 0x000fe2000c000000 */
[----:B------:R-:W-:Y:S02]  /*7460*/  UMOV UR5, UR9 ;  /* 0x0000000900057c82 */ /* 0x000fe40008000000 */
[----:B------:R-:W-:Y:S02]  /*7470*/  USHF.R.U32.HI UR6, URZ, UR56, UR5 ;  /* 0x00000038ff067299 */ /* 0x000fe40008011605 */
[----:B------:R-:W-:Y:S02]  /*7480*/  UIMAD.WIDE.U32 UR22, UR7, UR18, URZ ;  /* 0x00000012071672a5 */ /* 0x000fe4000f8e00ff */
[----:B------:R-:W-:Y:S02]  /*7490*/  USEL UR6, UR15, UR6, !UP1 ;  /* 0x000000060f067287 */ /* 0x000fe4000c800000 */
[----:B------:R-:W-:Y:S01]  /*74a0*/  UISETP.NE.AND UP1, UPT, UR14, URZ, UPT ;  /* 0x000000ff0e00728c */ /* 0x000fe2000bf25270 */
[----:B------:R-:W-:Y:S01]  /*74b0*/  UMOV UR5, UR11 ;  /* 0x0000000b00057c82 */ /* 0x000fe20008000000 */
[----:B------:R-:W-:Y:S02]  /*74c0*/  UIMAD.WIDE.U32 UR10, UR6, UR18, URZ ;  /* 0x00000012060a72a5 */ /* 0x000fe4000f8e00ff */
[----:B------:R-:W-:Y:S03]  /*74d0*/  USHF.R.U32.HI UR8, URZ, UR29, UR5 ;  /* 0x0000001dff087299 */ /* 0x000fe60008011605 */
[----:B------:R-:W-:Y:S02]  /*74e0*/  UMOV UR5, UR13 ;  /* 0x0000000d00057c82 */ /* 0x000fe40008000000 */
[----:B------:R-:W-:Y:S03]  /*74f0*/  @UP6 USHF.R.U32.HI UR4, URZ, UR19, UR5 ;  /* 0x00000013ff046299 */ /* 0x000fe60008011605 */
[----:B------:R-:W-:Y:S01]  /*7500*/  UMOV UR5, UR23 ;  /* 0x0000001700057c82 */ /* 0x000fe20008000000 */
[----:B------:R-:W-:Y:S02]  /*7510*/  UIMAD UR4, UR39, UR4, URZ ;  /* 0x00000004270472a4 */ /* 0x000fe4000f8e02ff */
[----:B------:R-:W-:Y:S02]  /*7520*/  @UP6 USHF.R.U32.HI UR7, URZ, UR19, UR5 ;  /* 0x00000013ff076299 */ /* 0x000fe40008011605 */
[----:B------:R-:W-:Y:S02]  /*7530*/  USEL UR5, UR16, UR8, !UP0 ;  /* 0x0000000810057287 */ /* 0x000fe4000c000000 */
[----:B------:R-:W-:Y:S02]  /*7540*/  UIMAD UR8, UR39, UR7, URZ ;  /* 0x00000007270872a4 */ /* 0x000fe4000f8e02ff */
[----:B------:R-:W-:Y:S03]  /*7550*/  UISETP.GE.AND UP0, UPT, UR6, UR4, UPT ;  /* 0x000000040600728c */ /* 0x000fe6000bf06270 */
[----:B------:R-:W-:Y:S01]  /*7560*/  UMOV UR4, UR11 ;  /* 0x0000000b00047c82 */ /* 0x000fe20008000000 */
[----:B------:R-:W-:Y:S02]  /*7570*/  UISETP.GE.OR UP0, UPT, UR5, UR8, UP0 ;  /* 0x000000080500728c */ /* 0x000fe40008706670 */
[----:B------:R-:W-:Y:S02]  /*7580*/  USHF.R.U32.HI UR4, URZ, UR19, UR4 ;  /* 0x00000013ff047299 */ /* 0x000fe40008011604 */
[----:B------:R-:W-:Y:S02]  /*7590*/  UIMAD.WIDE.U32 UR8, UR5, UR18, URZ ;  /* 0x00000012050872a5 */ /* 0x000fe4000f8e00ff */
[----:B------:R-:W-:Y:S04]  /*75a0*/  USEL UR10, UR6, UR4, !UP6 ;  /* 0x00000004060a7287 */ /* 0x000fe8000f000000 */
[----:B------:R-:W-:Y:S01]  /*75b0*/  UIADD3 UR11, UPT, UPT, -UR10, URZ, URZ ;  /* 0x000000ff0a0b7290 */ /* 0x000fe2000fffe1ff */
[----:B------:R-:W-:Y:S02]  /*75c0*/  @!UP0 UMOV UR4, UR9 ;  /* 0x0000000900048c82 */ /* 0x000fe40008000000 */
[----:B------:R-:W-:Y:S02]  /*75d0*/  @!UP0 USHF.R.U32.HI UR4, URZ, UR19, UR4 ;  /* 0x00000013ff048299 */ /* 0x000fe40008011604 */
[----:B------:R-:W-:Y:S02]  /*75e0*/  UIMAD UR8, UR39, UR11, UR6 ;  /* 0x0000000b270872a4 */ /* 0x000fe4000f8e0206 */
[----:B------:R-:W-:Y:S04]  /*75f0*/  @!UP0 USEL UR4, UR5, UR4, !UP6 ;  /* 0x0000000405048287 */ /* 0x000fe8000f000000 */
[----:B------:R-:W-:Y:S02]  /*7600*/  @!UP0 UIMAD UR8, UR7, UR8, UR4 ;  /* 0x00000008070882a4 */ /* 0x000fe4000f8e0204 */
[----:B------:R-:W-:Y:S02]  /*7610*/  @!UP0 UIADD3 UR9, UPT, UPT, UR10, -UR4, URZ ;  /* 0x800000040a098290 */ /* 0x000fe4000fffe0ff */
[----:B------:R-:W-:Y:S02]  /*7620*/  UIADD3 UR4, UPT, UPT, -UR5, URZ, URZ ;  /* 0x000000ff05047290 */ /* 0x000fe4000fffe1ff */
[----:B------:R-:W-:Y:S02]  /*7630*/  UIADD3 UR7, UPT, UPT, -UR6, URZ, URZ ;  /* 0x000000ff06077290 */ /* 0x000fe4000fffe1ff */
[----:B------:R-:W-:Y:S02]  /*7640*/  @!UP0 UIMAD UR6, UR9, UR39, UR5 ;  /* 0x00000027090682a4 */ /* 0x000fe4000f8e0205 */
[----:B------:R-:W-:Y:S02]  /*7650*/  UIMAD UR16, UR17, UR4, UR16 ;  /* 0x00000004111072a4 */ /* 0x000fe4000f8e0210 */
[----:B------:R-:W-:Y:S01]  /*7660*/  UIMAD UR15, UR30, UR7, UR15 ;  /* 0x000000071e0f72a4 */ /* 0x000fe2000f8e020f */
[----:B------:R-:W-:Y:S02]  /*7670*/  @!UP0 UMOV UR5, UR8 ;  /* 0x0000000800058c82 */ /* 0x000fe40008000000 */
[----:B------:R-:W-:Y:S02]  /*7680*/  UIMAD UR16, UR5, UR17, UR16 ;  /* 0x00000011051072a4 */ /* 0x000fe4000f8e0210 */
[----:B------:R-:W-:Y:S11]  /*7690*/  UIMAD UR15, UR6, UR30, UR15 ;  /* 0x0000001e060f72a4 */ /* 0x000ff6000f8e020f */
[----:B------:R-:W-:Y:S01]  /*76a0*/  @!UPT UIADD3 URZ, UPT, UPT, URZ, URZ, URZ ;  /* 0x000000fffffff290 */ /* 0x000fe2000fffe0ff */
.L_x_61:
[----:B------:R-:W1:Y:S01]  /*76b0*/  @!UP2 LDCU.128 UR8, c[0x0][0xc10] ;  /* 0x00018200ff08a7ac */ /* 0x000e620008000c00 */
[----:B------:R-:W-:Y:S02]  /*76c0*/  ISETP.NE.U32.AND P1, PT, RZ, UR24, PT ;  /* 0x00000018ff007c0c */ /* 0x000fe4000bf25070 */
[----:B------:R-:W-:Y:S02]  /*76d0*/  SHF.L.U32 R8, R10, 0x1f, RZ ;  /* 0x0000001f0a087819 */ /* 0x000fe400000006ff */
[----:B------:R-:W-:Y:S01]  /*76e0*/  ISETP.NE.AND.EX P1, PT, RZ, UR25, PT, P1 ;  /* 0x00000019ff007c0c */ /* 0x000fe2000bf25310 */
[----:B------:R-:W2:Y:S01]  /*76f0*/  @!UP2 LDCU UR5, c[0x0][0xc0c] ;  /* 0x00018180ff05a7ac */ /* 0x000ea20008000800 */
[----:B-1----:R-:W-:Y:S07]  /*7700*/  UIMAD.WIDE.U32 UR6, UR16, UR8, URZ ;  /* 0x00000008100672a5 */ /* 0x002fee000f8e00ff */
[----:B------:R-:W-:Y:S01]  /*7710*/  @!UP2 UMOV UR4, UR7 ;  /* 0x000000070004ac82 */ /* 0x000fe20008000000 */
[----:B--2---:R-:W-:Y:S02]  /*7720*/  @!UP2 UISETP.NE.AND UP0, UPT, UR5, 0x1, UPT ;  /* 0x000000010500a88c */ /* 0x004fe4000bf05270 */
[----:B------:R-:W-:Y:S02]  /*7730*/  @!UP2 USHF.R.U32.HI UR4, URZ, UR9, UR4 ;  /* 0x00000009ff04a299 */ /* 0x000fe40008011604 */
[----:B------:R-:W-:Y:S02]  /*7740*/  UIMAD.WIDE.U32 UR6, UR15, UR11, URZ ;  /* 0x0000000b0f0672a5 */ /* 0x000fe4000f8e00ff */
[----:B------:R-:W-:Y:S02]  /*7750*/  @!UP2 USEL UR8, UR16, UR4, !UP0 ;  /* 0x000000041008a287 */ /* 0x000fe4000c000000 */
[----:B------:R-:W-:Y:S03]  /*7760*/  @!UP2 UISETP.NE.AND UP0, UPT, UR10, 0x1, UPT ;  /* 0x000000010a00a88c */ /* 0x000fe6000bf05270 */
[----:B------:R-:W-:Y:S01]  /*7770*/  @!UP2 UMOV UR6, UR7 ;  /* 0x000000070006ac82 */ /* 0x000fe20008000000 */
[----:B------:R-:W-:Y:S01]  /*7780*/  USHF.L.U32 UR7, UR21, 0x7, URZ ;  /* 0x0000000715077899 */ /* 0x000fe200080006ff */
[----:B------:R-:W1:Y:S02]  /*7790*/  @!UP2 LDCU UR4, c[0x0][0xc20] ;  /* 0x00018400ff04a7ac */ /* 0x000e640008000800 */
[----:B-1----:R-:W-:Y:S04]  /*77a0*/  @!UP2 USHF.R.U32.HI UR6, URZ, UR4, UR6 ;  /* 0x00000004ff06a299 */ /* 0x002fe80008011606 */
[----:B------:R-:W-:Y:S04]  /*77b0*/  @!UP2 USEL UR6, UR15, UR6, !UP0 ;  /* 0x000000060f06a287 */ /* 0x000fe8000c000000 */
[----:B------:R-:W-:Y:S02]  /*77c0*/  @!UP2 UIADD3 UR4, UPT, UPT, -UR8, UR6, URZ ;  /* 0x000000060804a290 */ /* 0x000fe4000fffe1ff */
[----:B------:R-:W-:Y:S02]  /*77d0*/  @!UP2 UIADD3 UR6, UPT, UPT, UR8, -UR6, URZ ;  /* 0x800000060806a290 */ /* 0x000fe4000fffe0ff */
[----:B------:R-:W-:Y:S02]  /*77e0*/  @!UP2 UIMAD UR16, UR4, UR5, UR16 ;  /* 0x000000050410a2a4 */ /* 0x000fe4000f8e0210 */
[----:B------:R-:W-:Y:S01]  /*77f0*/  @!UP2 UIMAD UR15, UR6, UR10, UR15 ;  /* 0x0000000a060fa2a4 */ /* 0x000fe2000f8e020f */
[----:B------:R-:W-:Y:S11]  /*7800*/  BRA.U UP3, `(.L_x_62) ;  /* 0x0000000103107547 */ /* 0x000ff6000b800000 */
[----:B------:R-:W-:Y:S04]  /*7810*/  MOV R2, UR55 ;  /* 0x0000003700027c02 */ /* 0x000fe80008000f00 */
[----:B------:R-:W-:Y:S04]  /*7820*/  SHF.L.U32 R2, R2, 0x1f, RZ ;  /* 0x0000001f02027819 */ /* 0x000fe800000006ff */
[----:B------:R-:W1:Y:S02]  /*7830*/  SYNCS.PHASECHK.TRANS64.TRYWAIT P2, [UR20+0x88], R2 ;  /* 0x00008802ff0075a7 */ /* 0x000e640008041114 */
[----:B-1----:R-:W-:Y:S05]  /*7840*/  @!P2 BRA `(.L_x_63) ;  /* 0x0000004c0010a947 */ /* 0x002fea0003800000 */
.L_x_62:
[----:B------:R-:W-:Y:S05]  /*7850*/  BRA.U !UP5, `(.L_x_64) ;  /* 0x000000010d387547 */ /* 0x000fea000b800000 */
[----:B------:R-:W-:Y:S01]  /*7860*/  UPLOP3.LUT UP1, UPT, UPT, UPT, UP4, 0x80, 0x8 ;  /* 0x000000000008789c */ /* 0x000fe20003f2f040 */
[----:B-1----:R-:W-:Y:S01]  /*7870*/  HFMA2 R0, -RZ, RZ, 0, 5.9604644775390625e-08 ;  /* 0x00000001ff007431 */ /* 0x002fe200000001ff */
[----:B------:R-:W1:Y:S01]  /*7880*/  LDCU.64 UR8, c[0x0][0x358] ;  /* 0x00006b00ff0877ac */ /* 0x000e620008000a00 */
[----:B------:R-:W-:Y:S03]  /*7890*/  IMAD.MOV.U32 R63, RZ, RZ, 0x1 ;  /* 0x00000001ff3f7424 */ /* 0x000fe600078e00ff */
[----:B------:R-:W-:Y:S05]  /*78a0*/  PLOP3.LUT P2, PT, PT, PT, UP1, 0x80, 0x8 ;  /* 0x000000000008781c */ /* 0x000fea0003f4f018 */
[----:B------:R-:W2:Y:S01]  /*78b0*/  @UP1 LDCU.64 UR4, c[0x0][0x988] ;  /* 0x00013100ff0417ac */ /* 0x000ea20008000a00 */
[----:B------:R-:W-:Y:S07]  /*78c0*/  @UP1 UIMAD UR6, UR52, UR24, URZ ;  /* 0x00000018340612a4 */ /* 0x000fee000f8e02ff */
[----:B------:R-:W-:Y:S01]  /*78d0*/  @!P2 PRMT R63, R0, 0x7610, R63 ;  /* 0x00007610003fa816 */ /* 0x000fe2000000003f */
[----:B--2---:R-:W-:Y:S06]  /*78e0*/  @UP1 UIMAD.WIDE UR4, UR6, 0x4, UR4 ;  /* 0x00000004060418a5 */ /* 0x004fec000f8e0204 */
[----:B------:R-:W-:Y:S01]  /*78f0*/  IMAD.U32 R14, RZ, RZ, UR4 ;  /* 0x00000004ff0e7e24 */ /* 0x000fe2000f8e00ff */
[----:B------:R-:W-:Y:S04]  /*7900*/  MOV R15, UR5 ;  /* 0x00000005000f7c02 */ /* 0x000fe80008000f00 */
[----:B------:R-:W2:Y:S01]  /*7910*/  @!UP1 LDCU UR4, c[0x0][0x980] ;  /* 0x00013000ff0497ac */ /* 0x000ea20008000800 */
[----:B-1---5:R3:W5:Y:S02]  /*7920*/  @P2 LDG.E R27, desc[UR8][R14.64] ;  /* 0x000000080e1b2981 */ /* 0x022764000c1e1900 */
[----:B--23--:R-:W-:Y:S07]  /*7930*/  @!P2 IMAD.U32 R27, RZ, RZ, UR4 ;  /* 0x00000004ff1bae24 */ /* 0x00cfee000f8e00ff */
.L_x_64:
[----:B-----5:R-:W-:Y:S01]  /*7940*/  @!P1 FSETP.EQ.AND P3, PT, R27, RZ, PT ;  /* 0x000000ff1b00920b */ /* 0x020fe20003f62000 */
[----:B------:R-:W-:Y:S01]  /*7950*/  @!UPT UIADD3 URZ, UPT, UPT, URZ, URZ, URZ ;  /* 0x000000fffffff290 */ /* 0x000fe2000fffe0ff */
[----:B------:R-:W-:Y:S11]  /*7960*/  @!P1 BRA `(.L_x_65) ;  /* 0x0000000000149947 */ /* 0x000ff60003800000 */
[----:B------:R-:W-:Y:S02]  /*7970*/  LOP3.LUT P1, RZ, R63, 0xff, RZ, 0xc0, !PT ;  /* 0x000000ff3fff7812 */ /* 0x000fe4000782c0ff */
[----:B------:R-:W-:Y:S04]  /*7980*/  PLOP3.LUT P3, PT, PT, PT, UP1, 0x80, 0x8 ;  /* 0x000000000008781c */ /* 0x000fe80003f6f018 */
[----:B------:R-:W-:Y:S07]  /*7990*/  PLOP3.LUT P3, PT, P3, PT, PT, 0x8, 0x80 ;  /* 0x000000000080781c */ /* 0x000fee0001f6e170 */
[----:B------:R-:W-:Y:S11]  /*79a0*/  @P1 FSETP.EQ.AND P3, PT, R27, RZ, PT ;  /* 0x000000ff1b00120b */ /* 0x000ff60003f62000 */
[----:B------:R-:W-:Y:S02]  /*79b0*/  @!UPT UIADD3 URZ, UPT, UPT, URZ, URZ, URZ ;  /* 0x000000fffffff290 */ /* 0x000fe4000fffe0ff */
.L_x_65:
[----:B------:R-:W-:Y:S01]  /*79c0*/  USHF.L.U32 UR11, UR51, 0x6, URZ ;  /* 0x00000006330b7899 */ /* 0x000fe200080006ff */
[----:B------:R-:W2:Y:S01]  /*79d0*/  SYNCS.PHASECHK.TRANS64.TRYWAIT P1, [UR20+0x60], R8 ;  /* 0x00006008ff0075a7 */ /* 0x000ea20008021114 */
[----:B------:R-:W-:Y:S02]  /*79e0*/  UISETP.NE.AND UP0, UPT, UR32, 0x1, UPT ;  /* 0x000000012000788c */ /* 0x000fe4000bf05270 */
[----:B------:R-:W-:Y:S01]  /*79f0*/  UIMAD.WIDE.U32 UR4, UR11, UR33, URZ ;  /* 0x000000210b0472a5 */ /* 0x000fe2000f8e00ff */
[----:B------:R-:W-:Y:S04]  /*7a00*/  ELECT P2, URZ, PT ;  /* 0x0000000000ff782f */ /* 0x000fe80003840000 */
[----:B------:R-:W-:Y:S02]  /*7a10*/  PLOP3.LUT P2, PT, P3, P2, PT, 0xf2, 0x2f ;  /* 0x00000000002f781c */ /* 0x000fe40001f45e72 */
[----:B------:R-:W-:Y:S02]  /*7a20*/  UMOV UR4, UR5 ;  /* 0x0000000500047c82 */ /* 0x000fe40008000000 */
[----:B------:R-:W-:Y:S04]  /*7a30*/  USHF.R.U32.HI UR4, URZ, UR34, UR4 ;  /* 0x00000022ff047299 */ /* 0x000fe80008011604 */
[----:B------:R-:W-:Y:S02]  /*7a40*/  USEL UR12, UR11, UR4, !UP0 ;  /* 0x000000040b0c7287 */ /* 0x000fe4000c000000 */
[----:B------:R-:W-:Y:S02]  /*7a50*/  UISETP.NE.AND UP0, UPT, UR35, 0x1, UPT ;  /* 0x000000012300788c */ /* 0x000fe4000bf05270 */
[----:B------:R-:W-:Y:S02]  /*7a60*/  UIMAD.WIDE.U32 UR4, UR12, UR40, URZ ;  /* 0x000000280c0472a5 */ /* 0x000fe4000f8e00ff */
[----:B------:R-:W-:Y:S01]  /*7a70*/  UIADD3 UR6, UPT, UPT, -UR12, URZ, URZ ;  /* 0x000000ff0c067290 */ /* 0x000fe2000fffe1ff */
[----:B-1----:R-:W-:Y:S03]  /*7a80*/  @!P2 IMAD.MOV.U32 R0, RZ, 0x20, RZ ;  /* 0x00000020ff00a824 */ /* 0x002fe600078e00ff */
[----:B------:R-:W-:Y:S01]  /*7a90*/  UIMAD UR11, UR32, UR6, UR11 ;  /* 0x00000006200b72a4 */ /* 0x000fe2000f8e020b */
[----:B------:R-:W-:Y:S01]  /*7aa0*/  @!P2 IMAD.MOV.U32 R0, RZ, 0x400, R0 ;  /* 0x00000400ff00a824 */ /* 0x000fe200078e0000 */
[----:B------:R-:W-:Y:S02]  /*7ab0*/  UMOV UR4, UR5 ;  /* 0x0000000500047c82 */ /* 0x000fe40008000000 */
[----:B------:R-:W-:Y:S04]  /*7ac0*/  USHF.R.U32.HI UR4, URZ, UR41, UR4 ;  /* 0x00000029ff047299 */ /* 0x000fe80008011604 */
[----:B------:R-:W-:Y:S02]  /*7ad0*/  USEL UR13, UR12, UR4, !UP0 ;  /* 0x000000040c0d7287 */ /* 0x000fe4000c000000 */
[----:B------:R-:W-:Y:S02]  /*7ae0*/  UISETP.NE.AND UP0, UPT, UR42, 0x1, UPT ;  /* 0x000000012a00788c */ /* 0x000fe4000bf05270 */
[----:B------:R-:W-:Y:S07]  /*7af0*/  UIMAD.WIDE.U32 UR4, UR13, UR43, URZ ;  /* 0x0000002b0d0472a5 */ /* 0x000fee000f8e00ff */
[----:B------:R-:W-:Y:S02]  /*7b00*/  UMOV UR4, UR5 ;  /* 0x0000000500047c82 */ /* 0x000fe40008000000 */
[----:B------:R-:W-:Y:S04]  /*7b10*/  USHF.R.U32.HI UR4, URZ, UR57, UR4 ;  /* 0x00000039ff047299 */ /* 0x000fe80008011604 */
[----:B------:R-:W-:Y:S02]  /*7b20*/  USEL UR14, UR13, UR4, !UP0 ;  /* 0x000000040d0e7287 */ /* 0x000fe4000c000000 */
[----:B------:R-:W-:Y:S02]  /*7b30*/  UIADD3 UR4, UPT, UPT, -UR13, URZ, URZ ;  /* 0x000000ff0d047290 */ /* 0x000fe4000fffe1ff */
[----:B------:R-:W-:Y:S02]  /*7b40*/  UIADD3 UR5, UPT, UPT, -UR14, URZ, URZ ;  /* 0x000000ff0e057290 */ /* 0x000fe4000fffe1ff */
[----:B------:R-:W-:Y:S02]  /*7b50*/  UIMAD UR12, UR35, UR4, UR12 ;  /* 0x00000004230c72a4 */ /* 0x000fe4000f8e020c */
[----:B------:R-:W-:Y:S01]  /*7b60*/  UIMAD UR13, UR42, UR5, UR13 ;  /* 0x000000052a0d72a4 */ /* 0x000fe2000f8e020d */
[----:B--2---:R-:W-:Y:S11]  /*7b70*/  @!P1 BRA `(.L_x_66) ;  /* 0x00000048005c9947 */ /* 0x004ff60003800000 */
.L_x_150:
[----:B------:R-:W-:Y:S01]  /*7b80*/  @!P2 R2UR UR4, R0 ;  /* 0x000000000004a2ca */ /* 0x000fe200000e0000 */
[----:B------:R-:W-:Y:S01]  /*7b90*/  VOTEU.ALL UP0, P2 ;  /* 0x0000000000ff7886 */ /* 0x000fe20001000000 */
[----:B-1----:R-:W-:Y:S04]  /*7ba0*/  @!P2 IADD3 R2, P1, PT, R12, 0x680, RZ ;  /* 0x000006800c02a810 */ /* 0x002fe80007f3e0ff */
[----:B------:R-:W-:Y:S01]  /*7bb0*/  @!P2 R2UR UR5, R2 ;  /* 0x000000000205a2ca */ /* 0x000fe200000e0000 */
[----:B------:R-:W-:Y:S01]  /*7bc0*/  @!P2 IMAD.X R0, RZ, RZ, R13, P1 ;  /* 0x000000ffff00a224 */ /* 0x000fe200008e060d */
[----:B------:R-:W-:Y:S05]  /*7bd0*/  @!UP0 UIADD3 UR8, UPT, UPT, UR20, 0x400, URZ ;  /* 0x0000040014088890 */ /* 0x000fea000fffe0ff */
[----:B------:R-:W-:Y:S01]  /*7be0*/  @!UP0 UPRMT UR6, UR4, 0x5410, URZ ;  /* 0x0000541004068896 */ /* 0x000fe200080000ff */
[----:B------:R-:W-:Y:S01]  /*7bf0*/  @!P2 R2UR UR4, R0 ;  /* 0x000000000004a2ca */ /* 0x000fe200000e0000 */
[----:B------:R-:W-:Y:S01]  /*7c00*/  VOTEU.ALL UP0, P2 ;  /* 0x0000000000ff7886 */ /* 0x000fe20001000000 */
[----:B------:R-:W-:Y:S03]  /*7c10*/  @!P2 IMAD.MOV.U32 R0, RZ, RZ, 0x2000 ;  /* 0x00002000ff00a424 */ /* 0x000fe600078e00ff */
[----:B------:R-:W-:Y:S01]  /*7c20*/  IMAD.U32 R14, RZ, RZ, UR5 ;  /* 0x00000005ff0e7e24 */ /* 0x000fe2000f8e00ff */
[----:B------:R-:W-:Y:S01]  /*7c30*/  @!UP0 UMOV UR9, UR36 ;  /* 0x0000002400098c82 */ /* 0x000fe20008000000 */
[----:B------:R-:W-:Y:S06]  /*7c40*/  @!UP0 UMOV UR10, UR7 ;  /* 0x00000007000a8c82 */ /* 0x000fec0008000000 */
[----:B------:R-:W-:Y:S01]  /*7c50*/  IMAD.U32 R15, RZ, RZ, UR4 ;  /* 0x00000004ff0f7e24 */ /* 0x000fe2000f8e00ff */
[----:B------:R-:W-:Y:S04]  /*7c60*/  @!P2 R2UR UR4, R14 ;  /* 0x000000000e04a2ca */ /* 0x000fe800000e0000 */
[----:B------:R-:W-:Y:S11]  /*7c70*/  @!P2 R2UR UR5, R15 ;  /* 0x000000000f05a2ca */ /* 0x000ff600000e0000 */
[----:B------:R-:W-:Y:S02]  /*7c80*/  @!UPT UIADD3 URZ, UPT, UPT, URZ, URZ, URZ ;  /* 0x000000fffffff290 */ /* 0x000fe4000fffe0ff */
[----:B------:R1:W-:Y:S01]  /*7c90*/  @!UP0 UTMALDG.5D.IM2COL [UR8], [UR4], UR6 ;  /* 0x00000008040083b4 */ /* 0x0003e20008060006 */
[----:B------:R2:W-:Y:S01]  /*7ca0*/  @!P2 SYNCS.ARRIVE.TRANS64.RED.A0TR RZ, [UR20+0x40], R0 ;  /* 0x00004000ffffa9a7 */ /* 0x0005e20008300414 */
[----:B------:R-:W-:Y:S01]  /*7cb0*/  SYNCS.ARRIVE.TRANS64.RED.A1T0 RZ, [UR50], RZ ;  /* 0x000000ffffff79a7 */ /* 0x000fe20008100432 */
[----:B--2---:R-:W-:Y:S01]  /*7cc0*/  @!P2 IMAD.MOV.U32 R0, RZ, 0x20, RZ ;  /* 0x00000020ff00a824 */ /* 0x004fe200078e00ff */
[----:B------:R-:W2:Y:S03]  /*7cd0*/  SYNCS.PHASECHK.TRANS64.TRYWAIT P1, [UR20+0x68], R8 ;  /* 0x00006808ff0075a7 */ /* 0x000ea60008021114 */
[----:B------:R-:W-:Y:S01]  /*7ce0*/  @!P2 IMAD.MOV.U32 R0, RZ, 0x400, R0 ;  /* 0x00000400ff00a824 */ /* 0x000fe200078e0000 */
[----:B-12---:R-:W-:Y:S06]  /*7cf0*/  @!P1 BRA `(.L_x_67) ;  /* 0x0000004800149947 */ /* 0x006fec0003800000 */
.L_x_152:
[----:B------:R-:W-:Y:S01]  /*7d00*/  @!P2 R2UR UR4, R0 ;  /* 0x000000000004a2ca */ /* 0x000fe200000e0000 */
[----:B------:R-:W-:Y:S01]  /*7d10*/  VOTEU.ALL UP0, P2 ;  /* 0x0000000000ff7886 */ /* 0x000fe20001000000 */
[----:B-1----:R-:W-:Y:S04]  /*7d20*/  @!P2 IADD3 R2, P1, PT, R12, 0x680, RZ ;  /* 0x000006800c02a810 */ /* 0x002fe80007f3e0ff */
[----:B------:R-:W-:Y:S01]  /*7d30*/  @!P2 R2UR UR5, R2 ;  /* 0x000000000205a2ca */ /* 0x000fe200000e0000 */
[----:B------:R-:W-:Y:S01]  /*7d40*/  @!P2 IMAD.X R0, RZ, RZ, R13, P1 ;  /* 0x000000ffff00a224 */ /* 0x000fe200008e060d */
[----:B------:R-:W-:Y:S02]  /*7d50*/  @!UP0 UIADD3 UR10, UPT, UPT, UR7, 0x20, URZ ;  /* 0x00000020070a8890 */ /* 0x000fe4000fffe0ff */
[----:B------:R-:W-:Y:S03]  /*7d60*/  @!UP0 UIADD3 UR8, UPT, UPT, UR20, 0x2400, URZ ;  /* 0x0000240014088890 */ /* 0x000fe6000fffe0ff */
[----:B------:R-:W-:Y:S01]  /*7d70*/  @!UP0 UPRMT UR6, UR4, 0x5410, URZ ;  /* 0x0000541004068896 */ /* 0x000fe200080000ff */
[----:B------:R-:W-:Y:S01]  /*7d80*/  @!P2 R2UR UR4, R0 ;  /* 0x000000000004a2ca */ /* 0x000fe200000e0000 */
[----:B------:R-:W-:Y:S01]  /*7d90*/  VOTEU.ALL UP0, P2 ;  /* 0x0000000000ff7886 */ /* 0x000fe20001000000 */
[----:B------:R-:W-:Y:S03]  /*7da0*/  @!P2 IMAD.MOV.U32 R0, RZ, RZ, 0x2000 ;  /* 0x00002000ff00a424 */ /* 0x000fe600078e00ff */
[----:B------:R-:W-:Y:S01]  /*7db0*/  IMAD.U32 R14, RZ, RZ, UR5 ;  /* 0x00000005ff0e7e24 */ /* 0x000fe2000f8e00ff */
[----:B------:R-:W-:Y:S07]  /*7dc0*/  @!UP0 UMOV UR9, UR27 ;  /* 0x0000001b00098c82 */ /* 0x000fee0008000000 */
        /* <DEDUP_REMOVED lines=11> */
.L_x_154:
        /* <DEDUP_REMOVED lines=20> */
[----:B--2---:R-:W-:Y:S01]  /*7fc0*/  @P0 SHF.R.U32.HI R0, RZ, 0x10, R5 ;  /* 0x00000010ff000819 */ /* 0x004fe20000011605 */
[----:B------:R-:W2:Y:S03]  /*7fd0*/  SYNCS.PHASECHK.TRANS64.TRYWAIT P1, [UR20+0x78], R8 ;  /* 0x00007808ff0075a7 */ /* 0x000ea60008021114 */
[----:B------:R-:W-:Y:S01]  /*7fe0*/  @P0 R2UR UR52, R0 ;  /* 0x00000000003402ca */ /* 0x000fe200000e0000 */
[----:B------:R-:W-:Y:S03]  /*7ff0*/  @!UPT UIADD3 URZ, UPT, UPT, URZ, URZ, URZ ;  /* 0x000000fffffff290 */ /* 0x000fe6000fffe0ff */
[----:B-12---:R-:W-:Y:S11]  /*8000*/  @!P1 BRA `(.L_x_69) ;  /* 0x0000004400809947 */ /* 0x006ff60003800000 */
.L_x_156:
[----:B-1----:R-:W-:Y:S01]  /*8010*/  @!P2 IMAD.MOV.U32 R0, RZ, 0x20, RZ ;  /* 0x00000020ff00a824 */ /* 0x002fe200078e00ff */
[----:B------:R-:W-:Y:S01]  /*8020*/  @!P2 IADD3 R2, P0, PT, R12, 0x680, RZ ;  /* 0x000006800c02a810 */ /* 0x000fe20007f1e0ff */
[----:B------:R-:W-:Y:S01]  /*8030*/  VOTEU.ALL UP0, P2 ;  /* 0x0000000000ff7886 */ /* 0x000fe20001000000 */
[----:B------:R-:W-:Y:S01]  /*8040*/  UIADD3 UR21, UPT, UPT, UR15, UR45, URZ ;  /* 0x0000002d0f157290 */ /* 0x000fe2000fffe0ff */
[----:B------:R-:W-:Y:S01]  /*8050*/  @!P2 IMAD.MOV.U32 R0, RZ, 0x400, R0 ;  /* 0x00000400ff00a824 */ /* 0x000fe200078e0000 */
[----:B------:R-:W-:Y:S01]  /*8060*/  @!P2 R2UR UR5, R2 ;  /* 0x000000000205a2ca */ /* 0x000fe200000e0000 */
[----:B------:R-:W-:Y:S01]  /*8070*/  UIADD3 UR51, UPT, UPT, UR16, UR44, URZ ;  /* 0x0000002c10337290 */ /* 0x000fe2000fffe0ff */
[----:B------:R-:W-:Y:S01]  /*8080*/  LOP3.LUT R10, R10, 0x1, RZ, 0x3c, !PT ;  /* 0x000000010a0a7812 */ /* 0x000fe200078e3cff */
[----:B------:R-:W-:Y:S01]  /*8090*/  @!UP0 UIADD3 UR8, UPT, UPT, UR20, 0x6400, URZ ;  /* 0x0000640014088890 */ /* 0x000fe2000fffe0ff */
[----:B------:R-:W-:Y:S01]  /*80a0*/  @!P2 R2UR UR4, R0 ;  /* 0x000000000004a2ca */ /* 0x000fe200000e0000 */
[----:B------:R-:W-:Y:S01]  /*80b0*/  @!P2 IMAD.X R0, RZ, RZ, R13, P0 ;  /* 0x000000ffff00a224 */ /* 0x000fe200000e060d */
[----:B------:R-:W-:Y:S01]  /*80c0*/  @!UP0 UIADD3 UR10, UPT, UPT, UR7, 0x60, URZ ;  /* 0x00000060070a8890 */ /* 0x000fe2000fffe0ff */
[----:B------:R-:W-:Y:S01]  /*80d0*/  LOP3.LUT P0, RZ, R6, 0x1, RZ, 0xc0, !PT ;  /* 0x0000000106ff7812 */ /* 0x000fe2000780c0ff */
[----:B------:R-:W-:Y:S01]  /*80e0*/  @!UP0 UIADD3 UR9, UPT, UPT, UR20, 0x58, URZ ;  /* 0x0000005814098890 */ /* 0x000fe2000fffe0ff */
[----:B------:R-:W-:Y:S01]  /*80f0*/  LOP3.LUT R9, R9, 0x1, RZ, 0x3c, !PT ;  /* 0x0000000109097812 */ /* 0x000fe200078e3cff */
[----:B------:R-:W-:Y:S03]  /*8100*/  UPLOP3.LUT UP3, UPT, UPT, UPT, UPT, 0x80, 0x8 ;  /* 0x000000000008789c */ /* 0x000fe60003f6f070 */
[----:B------:R-:W-:Y:S04]  /*8110*/  IMAD.U32 R14, RZ, RZ, UR5 ;  /* 0x00000005ff0e7e24 */ /* 0x000fe8000f8e00ff */
[----:B------:R-:W-:Y:S01]  /*8120*/  @!UP0 UPRMT UR6, UR4, 0x5410, URZ ;  /* 0x0000541004068896 */ /* 0x000fe200080000ff */
[----:B------:R-:W-:Y:S01]  /*8130*/  @!P2 R2UR UR4, R0 ;  /* 0x000000000004a2ca */ /* 0x000fe200000e0000 */
[----:B------:R-:W-:Y:S11]  /*8140*/  VOTEU.ALL UP0, P2 ;  /* 0x0000000000ff7886 */ /* 0x000ff60001000000 */
[----:B------:R-:W-:Y:S01]  /*8150*/  @!UPT UIADD3 URZ, UPT, UPT, URZ, URZ, URZ ;  /* 0x000000fffffff290 */ /* 0x000fe2000fffe0ff */
[----:B------:R-:W-:Y:S01]  /*8160*/  IMAD.U32 R15, RZ, RZ, UR4 ;  /* 0x00000004ff0f7e24 */ /* 0x000fe2000f8e00ff */
[----:B------:R-:W-:Y:S04]  /*8170*/  @!P2 R2UR UR4, R14 ;  /* 0x000000000e04a2ca */ /* 0x000fe800000e0000 */
[----:B------:R-:W-:Y:S11]  /*8180*/  @!P2 R2UR UR5, R15 ;  /* 0x000000000f05a2ca */ /* 0x000ff600000e0000 */
[----:B------:R-:W-:Y:S02]  /*8190*/  @!UPT UIADD3 URZ, UPT, UPT, URZ, URZ, URZ ;  /* 0x000000fffffff290 */ /* 0x000fe4000fffe0ff */
[----:B------:R1:W-:Y:S01]  /*81a0*/  @!UP0 UTMALDG.5D.IM2COL [UR8], [UR4], UR6 ;  /* 0x00000008040083b4 */ /* 0x0003e20008060006 */
[----:B------:R1:W-:Y:S01]  /*81b0*/  @!P2 SYNCS.ARRIVE.TRANS64.RED.A0TR RZ, [UR20+0x58], R3 ;  /* 0x00005803ffffa9a7 */ /* 0x0003e20008300414 */
[----:B------:R-:W-:Y:S01]  /*81c0*/  SYNCS.ARRIVE.TRANS64.RED.A1T0 RZ, [UR47], RZ ;  /* 0x000000ffffff79a7 */ /* 0x000fe2000810042f */
[----:B------:R-:W-:Y:S05]  /*81d0*/  @P0 BRA `(.L_x_70) ;  /* 0xfffffff000200947 */ /* 0x000fea000383ffff */
[----:B------:R-:W-:-:S04]  /*81e0*/  SHF.L.U32 R2, R10, 0x1f, RZ ;  /* 0x0000001f0a027819 */ /* 0x000fc800000006ff */
[----:B------:R-:W2:Y:S02]  /*81f0*/  SYNCS.PHASECHK.TRANS64.TRYWAIT P0, [UR20+0x60], R2 ;  /* 0x00006002ff0075a7 */ /* 0x000ea40008001114 */
[----:B--2---:R-:W-:Y:S05]  /*8200*/  @!P0 BRA `(.L_x_71) ;  /* 0x0000004400188947 */ /* 0x004fea0003800000 */
.L_x_158:
[----:B------:R-:W3:Y:S02]  /*8210*/  SYNCS.PHASECHK.TRANS64.TRYWAIT P0, [UR20+0x68], R2 ;  /* 0x00006802ff0075a7 */ /* 0x000ee40008001114 */
[----:B---3--:R-:W-:Y:S05]  /*8220*/  @!P0 BRA `(.L_x_72) ;  /* 0x0000004400288947 */ /* 0x008fea0003800000 */
.L_x_160:
[----:B------:R-:W3:Y:S02]  /*8230*/  SYNCS.PHASECHK.TRANS64.TRYWAIT P0, [UR20+0x70], R2 ;  /* 0x00007002ff0075a7 */ /* 0x000ee40008001114 */
[----:B---3--:R-:W-:Y:S05]  /*8240*/  @!P0 BRA `(.L_x_73) ;  /* 0x0000004400388947 */ /* 0x008fea0003800000 */
.L_x_162:
[----:B--2---:R-:W-:-:S07]  /*8250*/  MOV R0, UR20 ;  /* 0x0000001400007c02 */ /* 0x004fce0008000f00 */
.L_x_74:
[----:B--2---:R-:W-:-:S04]  /*8260*/  SHF.L.U32 R2, R10, 0x1f, RZ ;  /* 0x0000001f0a027819 */ /* 0x004fc800000006ff */
[----:B------:R2:W3:Y:S03]  /*8270*/  SYNCS.PHASECHK.TRANS64.TRYWAIT P0, [R0+URZ+0x78], R2 ;  /* 0x00007802000075a7 */ /* 0x0004e600080011ff */
[----:B---3--:R-:W-:Y:S05]  /*8280*/  @!P0 NANOSLEEP.SYNCS 0x989680 ;  /* 0x009896800000895d */ /* 0x008fea0003900000 */
[----:B------:R-:W3:Y:S02]  /*8290*/  @!P0 SYNCS.PHASECHK.TRANS64 P0, [R0+URZ+0x78], R2 ;  /* 0x00007802000085a7 */ /* 0x000ee400080010ff */
[----:B-1-3--:R-:W-:Y:S05]  /*82a0*/  @P0 EXIT ;  /* 0x000000000000094d */ /* 0x00afea0003800000 */
[----:B------:R-:W-:Y:S05]  /*82b0*/  BRA `(.L_x_74) ;  /* 0xfffffffc00e87947 */ /* 0x000fea000383ffff */
.L_x_59:
[----:B------:R-:W-:-:S06]  /*82c0*/  UISETP.GE.AND UP0, UPT, UR18, 0x4, UPT ;  /* 0x000000041200788c */ /* 0x000fcc000bf06270 */
[----:B------:R-:W-:-:S13]  /*82d0*/  PLOP3.LUT P0, PT, PT, PT, UP0, 0x80, 0x8 ;  /* 0x000000000008781c */ /* 0x000fda0003f0f008 */
[----:B-1----:R-:W-:Y:S05]  /*82e0*/  @!P0 EXIT ;  /* 0x000000000000894d */ /* 0x002fea0003800000 */
[----:B------:R-:W1:Y:S08]  /*82f0*/  S2UR UR4, SR_CgaCtaId ;  /* 0x00000000000479c3 */ /* 0x000e700000008800 */
[----:B------:R-:W-:Y:S01]  /*8300*/  BAR.SYNC.DEFER_BLOCKING 0x6, 0xa0 ;  /* 0x0182800000007b1d */ /* 0x000fe20000010000 */
[C---:B------:R-:W-:Y:S01]  /*8310*/  IMAD.SHL.U32 R3, R62.reuse, 0x20, RZ ;  /* 0x000000203e037824 */ /* 0x040fe200078e00ff */
[C---:B------:R-:W-:Y:S01]  /*8320*/  R2P PR, R62.reuse, 0x6 ;  /* 0x000000063e007804 */ /* 0x040fe20000000000 */
[----:B------:R-:W-:-:S02]  /*8330*/  IMAD.SHL.U32 R0, R62, 0x10, RZ ;  /* 0x000000103e007824 */ /* 0x000fc400078e00ff */
[----:B------:R-:W-:Y:S02]  /*8340*/  HFMA2 R60, -RZ, RZ, 0, 5.9604644775390625e-08 ;  /* 0x00000001ff3c7431 */ /* 0x000fe400000001ff */
[C---:B------:R-:W-:Y:S01]  /*8350*/  IMAD.SHL.U32 R61, R62.reuse, 0x4, RZ ;  /* 0x000000043e3d7824 */ /* 0x040fe200078e00ff */
[----:B------:R-:W-:Y:S01]  /*8360*/  UMOV UR49, 0x400 ;  /* 0x0000040000317882 */ /* 0x000fe20000000000 */
[C---:B------:R-:W-:Y:S01]  /*8370*/  LOP3.LUT R4, R3.reuse, 0xe0, RZ, 0xc0, !PT ;  /* 0x000000e003047812 */ /* 0x040fe200078ec0ff */
[----:B------:R-:W2:Y:S01]  /*8380*/  LDC.64 R50, c[0x0][0x9b0] ;  /* 0x00026c00ff327b82 */ /* 0x000ea20000000a00 */
[----:B------:R-:W-:Y:S01]  /*8390*/  LOP3.LUT R3, R3, 0x100, RZ, 0xc0, !PT ;  /* 0x0000010003037812 */ /* 0x000fe200078ec0ff */
[----:B------:R-:W-:Y:S01]  /*83a0*/  IMAD.U32 R23, R62, 0x10000, RZ ;  /* 0x000100003e177824 */ /* 0x000fe200078e00ff */
[----:B------:R-:W-:Y:S01]  /*83b0*/  LOP3.LUT R61, R4, 0x1c, R61, 0xf8, !PT ;  /* 0x0000001c043d7812 */ /* 0x000fe200078ef83d */
[----:B------:R-:W-:Y:S01]  /*83c0*/  IMAD.MOV.U32 R73, RZ, RZ, 0x10 ;  /* 0x00000010ff497424 */ /* 0x000fe200078e00ff */
[----:B------:R-:W-:Y:S01]  /*83d0*/  LOP3.LUT R0, R3, 0x600, R0, 0xf8, !PT ;  /* 0x0000060003007812 */ /* 0x000fe200078ef800 */
[----:B------:R-:W-:Y:S01]  /*83e0*/  IMAD.MOV.U32 R72, RZ, RZ, 0x20 ;  /* 0x00000020ff487424 */ /* 0x000fe200078e00ff */
[----:B------:R-:W-:Y:S01]  /*83f0*/  SHF.R.U32.HI R4, RZ, 0x2, R62 ;  /* 0x00000002ff047819 */ /* 0x000fe2000001163e */
[----:B------:R-:W3:Y:S01]  /*8400*/  LDC.64 R48, c[0x0][0x9a8] ;  /* 0x00026a00ff307b82 */ /* 0x000ee20000000a00 */
[----:B------:R-:W-:Y:S01]  /*8410*/  LOP3.LUT R62, R62, 0x60, RZ, 0xc0, !PT ;  /* 0x000000603e3e7812 */ /* 0x000fe200078ec0ff */
[----:B------:R-:W-:Y:S01]  /*8420*/  IMAD.MOV.U32 R22, RZ, RZ, RZ ;  /* 0x000000ffff167224 */ /* 0x000fe200078e00ff */
[----:B------:R-:W-:-:S02]  /*8430*/  LOP3.LUT R61, R61, 0x4, R4, 0x78, !PT ;  /* 0x000000043d3d7812 */ /* 0x000fc400078e7804 */
[----:B------:R-:W-:Y:S02]  /*8440*/  CS2R R58, SRZ ;  /* 0x00000000003a7805 */ /* 0x000fe4000001ff00 */
[----:B------:R-:W-:Y:S01]  /*8450*/  LOP3.LUT R23, R23, 0x600000, RZ, 0xc0, !PT ;  /* 0x0060000017177812 */ /* 0x000fe200078ec0ff */
[----:B------:R-:W4:Y:S01]  /*8460*/  LDCU UR61, c[0x0][0x370] ;  /* 0x00006e00ff3d77ac */ /* 0x000f220008000800 */
[----:B------:R-:W-:Y:S02]  /*8470*/  LOP3.LUT R61, R0, R61, RZ, 0xfc, !PT ;  /* 0x0000003d003d7212 */ /* 0x000fe400078efcff */
[----:B------:R-:W-:Y:S01]  /*8480*/  SEL R73, R73, 0xfffffff0, !P2 ;  /* 0xfffffff049497807 */ /* 0x000fe20005000000 */
[----:B-1----:R-:W-:Y:S01]  /*8490*/  ULEA UR49, UR4, UR49, 0x18 ;  /* 0x0000003104317291 */ /* 0x002fe2000f8ec0ff */
[----:B------:R-:W-:Y:S01]  /*84a0*/  SEL R72, R72, 0xffffffe0, !P1 ;  /* 0xffffffe048487807 */ /* 0x000fe20004800000 */
[----:B------:R-:W1:Y:S01]  /*84b0*/  LDCU.64 UR4, c[0x0][0x990] ;  /* 0x00013200ff0477ac */ /* 0x000e620008000a00 */
[----:B------:R-:W2:Y:S06]  /*84c0*/  LDCU UR48, c[0x0][0xc0c] ;  /* 0x00018180ff3077ac */ /* 0x000eac0008000800 */
[----:B------:R-:W4:Y:S01]  /*84d0*/  LDS R2, [UR49+0xe0] ;  /* 0x0000e031ff027984 */ /* 0x000f220008000800 */
[----:B------:R-:W2:Y:S01]  /*84e0*/  LDCU UR38, c[0x0][0xc30] ;  /* 0x00018600ff2677ac */ /* 0x000ea20008000800 */
[----:B------:R-:W2:Y:S01]  /*84f0*/  LDCU.64 UR54, c[0x0][0x988] ;  /* 0x00013100ff3677ac */ /* 0x000ea20008000a00 */
[----:B------:R-:W2:Y:S01]  /*8500*/  LDCU.64 UR46, c[0x0][0xc28] ;  /* 0x00018500ff2e77ac */ /* 0x000ea20008000a00 */
[----:B-1----:R-:W-:-:S02]  /*8510*/  IMAD.U32 R66, RZ, RZ, UR4 ;  /* 0x00000004ff427e24 */ /* 0x002fc4000f8e00ff */
[----:B------:R-:W-:Y:S01]  /*8520*/  IMAD.U32 R65, RZ, RZ, UR5 ;  /* 0x00000005ff417e24 */ /* 0x000fe2000f8e00ff */
[----:B------:R-:W1:Y:S01]  /*8530*/  LDCU.128 UR4, c[0x0][0xb80] ;  /* 0x00017000ff0477ac */ /* 0x000e620008000c00 */
[----:B------:R-:W2:Y:S01]  /*8540*/  LDCU.128 UR56, c[0x0][0xc10] ;  /* 0x00018200ff3877ac */ /* 0x000ea20008000c00 */
[----:B------:R-:W2:Y:S01]  /*8550*/  LDCU UR60, c[0x0][0x374] ;  /* 0x00006e80ff3c77ac */ /* 0x000ea20008000800 */
[----:B------:R-:W-:Y:S01]  /*8560*/  UMOV UR53, URZ ;  /* 0x000000ff00357c82 */ /* 0x000fe20008000000 */
[----:B------:R-:W-:Y:S01]  /*8570*/  UMOV UR50, URZ ;  /* 0x000000ff00327c82 */ /* 0x000fe20008000000 */
[----:B-1----:R-:W-:Y:S01]  /*8580*/  IMAD.U32 R70, RZ, RZ, UR4 ;  /* 0x00000004ff467e24 */ /* 0x002fe2000f8e00ff */
[----:B------:R-:W-:Y:S01]  /*8590*/  UIADD3 UR4, UPT, UPT, UR49, 0x400, URZ ;  /* 0x0000040031047890 */ /* 0x000fe2000fffe0ff */
[----:B------:R-:W-:Y:S01]  /*85a0*/  MOV R69, UR5 ;  /* 0x0000000500457c02 */ /* 0x000fe20008000f00 */
[----:B------:R-:W-:Y:S02]  /*85b0*/  IMAD.U32 R68, RZ, RZ, UR6 ;  /* 0x00000006ff447e24 */ /* 0x000fe4000f8e00ff */
[----:B------:R-:W-:-:S02]  /*85c0*/  IMAD.U32 R67, RZ, RZ, UR7 ;  /* 0x00000007ff437e24 */ /* 0x000fc4000f8e00ff */
[----:B------:R-:W-:Y:S02]  /*85d0*/  IMAD.U32 R71, RZ, RZ, UR4 ;  /* 0x00000004ff477e24 */ /* 0x000fe4000f8e00ff */
[C---:B----4-:R-:W-:Y:S01]  /*85e0*/  VIADD R3, R2.reuse, 0x80 ;  /* 0x0000008002037836 */ /* 0x050fe20000000000 */
[----:B------:R-:W-:-:S04]  /*85f0*/  LOP3.LUT R2, R2, 0xffff, RZ, 0xc0, !PT ;  /* 0x0000ffff02027812 */ /* 0x000fc800078ec0ff */
[----:B------:R-:W-:-:S05]  /*8600*/  LOP3.LUT R3, R3, 0xffff, RZ, 0xc0, !PT ;  /* 0x0000ffff03037812 */ /* 0x000fca00078ec0ff */
[----:B--23--:R1:W-:Y:S02]  /*8610*/  STL.64 [R1], R2 ;  /* 0x0000000201007387 */ /* 0x00c3e40000100a00 */
.L_x_118:
[----:B-1----:R-:W-:Y:S04]  /*8620*/  SHF.L.U32 R2, R58, 0x1f, RZ ;  /* 0x0000001f3a027819 */ /* 0x002fe800000006ff */
[----:B------:R-:W1:Y:S02]  /*8630*/  SYNCS.PHASECHK.TRANS64.TRYWAIT P0, [UR49+0x90], R2 ;  /* 0x00009002ff0075a7 */ /* 0x000e640008001131 */
[----:B-1----:R-:W-:Y:S05]  /*8640*/  @!P0 BRA `(.L_x_75) ;  /* 0x0000004000508947 */ /* 0x002fea0003800000 */
.L_x_164:
[----:B------:R-:W2:Y:S01]  /*8650*/  LDS.128 R52, [UR49+0xd0] ;  /* 0x0000d031ff347984 */ /* 0x000ea20008000c00 */
[----:B------:R-:W-:Y:S01]  /*8660*/  UIADD3 UR4, UPT, UPT, UR49, 0x98, URZ ;  /* 0x0000009831047890 */ /* 0x000fe2000fffe0ff */
[----:B-1----:R-:W-:Y:S01]  /*8670*/  IMAD R2, R22, 0x4, R1 ;  /* 0x0000000416027824 */ /* 0x002fe200078e0201 */
[----:B------:R-:W-:Y:S01]  /*8680*/  UISETP.GE.AND UP1, UPT, UR39, 0x1, UPT ;  /* 0x000000012700788c */ /* 0x000fe2000bf26270 */
[----:B------:R-:W-:Y:S01]  /*8690*/  @!PT LDS RZ, [RZ] ;  /* 0x00000000fffff984 */ /* 0x000fe20000000800 */
[----:B------:R-:W-:Y:S01]  /*86a0*/  @!PT LDS RZ, [RZ] ;  /* 0x00000000fffff984 */ /* 0x000fe20000000800 */
[----:B------:R-:W-:Y:S01]  /*86b0*/  @!PT LDS RZ, [RZ] ;  /* 0x00000000fffff984 */ /* 0x000fe20000000800 */
[----:B------:R-:W-:Y:S01]  /*86c0*/  @!PT LDS RZ, [RZ] ;  /* 0x00000000fffff984 */ /* 0x000fe20000000800 */
[----:B------:R1:W-:Y:S06]  /*86d0*/  MEMBAR.ALL.CTA ;  /* 0x0000000000007992 */ /* 0x0003ec0000008000 */
[----:B-1----:R-:W1:Y:S01]  /*86e0*/  FENCE.VIEW.ASYNC.S ;  /* 0x00000000000073c6 */ /* 0x002e620000000000 */
[----:B------:R-:W-:Y:S09]  /*86f0*/  UPRMT UR4, URZ, 0x654, UR4 ;  /* 0x00000654ff047896 */ /* 0x000ff20008000004 */
[----:B-1----:R-:W-:Y:S01]  /*8700*/  SYNCS.ARRIVE.TRANS64.RED.A1T0 RZ, [UR4], RZ ;  /* 0x000000ffffff79a7 */ /* 0x002fe20008100404 */
[----:B------:R-:W5:Y:S01]  /*8710*/  LDL R2, [R2] ;  /* 0x0000000002027983 */ /* 0x000f620000100800 */
[----:B--2---:R-:W-:Y:S11]  /*8720*/  LOP3.LUT P0, RZ, R54, 0x1, RZ, 0xc0, !PT ;  /* 0x0000000136ff7812 */ /* 0x004ff6000780c0ff */
[----:B------:R-:W-:Y:S02]  /*8730*/  @!UPT UIADD3 URZ, UPT, UPT, URZ, URZ, URZ ;  /* 0x000000fffffff290 */ /* 0x000fe4000fffe0ff */
[----:B------:R-:W-:Y:S01]  /*8740*/  VOTEU.ANY UP0, P0 ;  /* 0x0000000000ff7886 */ /* 0x000fe20000000100 */
[----:B------:R-:W-:Y:S11]  /*8750*/  PLOP3.LUT P0, PT, PT, PT, UP0, 0x80, 0x8 ;  /* 0x000000000008781c */ /* 0x000ff60003f0f008 */
[----:B------:R-:W-:Y:S02]  /*8760*/  @!UPT UIADD3 URZ, UPT, UPT, URZ, URZ, URZ ;  /* 0x000000fffffff290 */ /* 0x000fe4000fffe0ff */
[----:B------:R-:W-:Y:S02]  /*8770*/  @P0 MOV R3, R52 ;  /* 0x0000003400030202 */ /* 0x000fe40000000f00 */
[----:B------:R-:W-:Y:S02]  /*8780*/  @P0 LOP3.LUT R0, R53, 0xffff, RZ, 0xc0, !PT ;  /* 0x0000ffff35000812 */ /* 0x000fe400078ec0ff */
[----:B------:R-:W-:Y:S02]  /*8790*/  @P0 R2UR UR5, R3 ;  /* 0x00000000030502ca */ /* 0x000fe400000e0000 */
[----:B------:R-:W-:Y:S11]  /*87a0*/  @P0 R2UR UR4, R0 ;  /* 0x00000000000402ca */ /* 0x000ff600000e0000 */
[----:B------:R-:W-:Y:S02]  /*87b0*/  @UP0 UMOV UR37, UR5 ;  /* 0x0000000500250c82 */ /* 0x000fe40008000000 */
[----:B------:R-:W-:Y:S01]  /*87c0*/  @UP0 UMOV UR36, UR4 ;  /* 0x0000000400240c82 */ /* 0x000fe20008000000 */
[----:B------:R-:W-:Y:S05]  /*87d0*/  BRA.U !UP1, `(.L_x_76) ;  /* 0x0000000109cc7547 */ /* 0x000fea000b800000 */
[----:B------:R-:W1:Y:S01]  /*87e0*/  LDCU UR9, c[0x0][0xc20] ;  /* 0x00018400ff0977ac */ /* 0x000e620008000800 */
[----:B------:R-:W-:Y:S02]  /*87f0*/  UIMAD.WIDE.U32 UR4, UR60, UR59, URZ ;  /* 0x0000003b3c0472a5 */ /* 0x000fe4000f8e00ff */
[----:B------:R-:W-:Y:S02]  /*8800*/  UIMAD.WIDE.U32 UR6, UR61, UR56, URZ ;  /* 0x000000383d0672a5 */ /* 0x000fe4000f8e00ff */
[----:B------:R-:W-:Y:S02]  /*8810*/  UIMAD.WIDE.U32 UR10, UR36, UR59, URZ ;  /* 0x0000003b240a72a5 */ /* 0x000fe4000f8e00ff */
[----:B------:R-:W-:Y:S02]  /*8820*/  UISETP.NE.AND UP0, UPT, UR58, 0x1, UPT ;  /* 0x000000013a00788c */ /* 0x000fe4000bf05270 */
[----:B------:R-:W-:Y:S02]  /*8830*/  UISETP.NE.AND UP1, UPT, UR48, 0x1, UPT ;  /* 0x000000013000788c */ /* 0x000fe4000bf25270 */
[----:B------:R-:W-:Y:S02]  /*8840*/  UISETP.NE.AND UP2, UPT, UR39, 0x1, UPT ;  /* 0x000000012700788c */ /* 0x000fe4000bf45270 */
[----:B------:R-:W-:Y:S01]  /*8850*/  UIMAD.WIDE.U32 UR12, UR37, UR56, URZ ;  /* 0x00000038250c72a5 */ /* 0x000fe2000f8e00ff */
[----:B------:R-:W-:Y:S01]  /*8860*/  UMOV UR4, UR5 ;  /* 0x0000000500047c82 */ /* 0x000fe20008000000 */
[----:B------:R-:W-:Y:S01]  /*8870*/  UMOV UR6, UR11 ;  /* 0x0000000b00067c82 */ /* 0x000fe20008000000 */
[----:B-1----:R-:W-:Y:S03]  /*8880*/  USHF.R.U32.HI UR8, URZ, UR9, UR4 ;  /* 0x00000009ff087299 */ /* 0x002fe60008011604 */
[----:B------:R-:W-:Y:S02]  /*8890*/  UMOV UR4, UR7 ;  /* 0x0000000700047c82 */ /* 0x000fe40008000000 */
[----:B------:R-:W-:Y:S02]  /*88a0*/  USHF.R.U32.HI UR5, URZ, UR57, UR4 ;  /* 0x00000039ff057299 */ /* 0x000fe40008011604 */
[----:B------:R-:W-:Y:S02]  /*88b0*/  USEL UR4, UR60, UR8, !UP0 ;  /* 0x000000083c047287 */ /* 0x000fe4000c000000 */
[----:B------:R-:W-:Y:S02]  /*88c0*/  USHF.R.U32.HI UR8, URZ, UR9, UR6 ;  /* 0x00000009ff087299 */ /* 0x000fe40008011606 */
[----:B------:R-:W-:Y:S02]  /*88d0*/  UIMAD.WIDE.U32 UR6, UR4, UR46, URZ ;  /* 0x0000002e040672a5 */ /* 0x000fe4000f8e00ff */
[----:B------:R-:W-:Y:S02]  /*88e0*/  USEL UR9, UR61, UR5, !UP1 ;  /* 0x000000053d097287 */ /* 0x000fe4000c800000 */
[----:B------:R-:W-:Y:S02]  /*88f0*/  USEL UR8, UR36, UR8, !UP0 ;  /* 0x0000000824087287 */ /* 0x000fe4000c000000 */
[----:B------:R-:W-:Y:S01]  /*8900*/  UIMAD.WIDE.U32 UR10, UR9, UR46, URZ ;  /* 0x0000002e090a72a5 */ /* 0x000fe2000f8e00ff */
[----:B------:R-:W-:Y:S01]  /*8910*/  UMOV UR6, UR7 ;  /* 0x0000000700067c82 */ /* 0x000fe20008000000 */
[----:B------:R-:W-:Y:S01]  /*8920*/  UMOV UR5, UR13 ;  /* 0x0000000d00057c82 */ /* 0x000fe20008000000 */
[----:B------:R-:W-:Y:S02]  /*8930*/  @UP2 USHF.R.U32.HI UR4, URZ, UR47, UR6 ;  /* 0x0000002fff042299 */ /* 0x000fe40008011606 */
[----:B------:R-:W-:Y:S02]  /*8940*/  USHF.R.U32.HI UR5, URZ, UR57, UR5 ;  /* 0x00000039ff057299 */ /* 0x000fe40008011605 */
[----:B------:R-:W-:Y:S02]  /*8950*/  UIMAD UR4, UR39, UR4, URZ ;  /* 0x00000004270472a4 */ /* 0x000fe4000f8e02ff */
[----:B------:R-:W-:Y:S02]  /*8960*/  USEL UR5, UR37, UR5, !UP1 ;  /* 0x0000000525057287 */ /* 0x000fe4000c800000 */
[----:B------:R-:W-:Y:S01]  /*8970*/  UISETP.GE.AND UP0, UPT, UR8, UR4, UPT ;  /* 0x000000040800728c */ /* 0x000fe2000bf06270 */
[----:B------:R-:W-:Y:S01]  /*8980*/  UMOV UR6, UR11 ;  /* 0x0000000b00067c82 */ /* 0x000fe20008000000 */
[----:B------:R-:W-:Y:S02]  /*8990*/  UIMAD.WIDE.U32 UR10, UR8, UR46, URZ ;  /* 0x0000002e080a72a5 */ /* 0x000fe4000f8e00ff */
[----:B------:R-:W-:Y:S04]  /*89a0*/  @UP2 USHF.R.U32.HI UR9, URZ, UR47, UR6 ;  /* 0x0000002fff092299 */ /* 0x000fe80008011606 */
[----:B------:R-:W-:Y:S01]  /*89b0*/  UIMAD UR6, UR39, UR9, URZ ;  /* 0x00000009270672a4 */ /* 0x000fe2000f8e02ff */
[----:B------:R-:W-:Y:S03]  /*89c0*/  UMOV UR4, UR11 ;  /* 0x0000000b00047c82 */ /* 0x000fe60008000000 */
[----:B------:R-:W-:Y:S02]  /*89d0*/  UISETP.GE.OR UP0, UPT, UR5, UR6, UP0 ;  /* 0x000000060500728c */ /* 0x000fe40008706670 */
[----:B------:R-:W-:Y:S02]  /*89e0*/  USHF.R.U32.HI UR4, URZ, UR47, UR4 ;  /* 0x0000002fff047299 */ /* 0x000fe40008011604 */
[----:B------:R-:W-:Y:S02]  /*89f0*/  UIMAD.WIDE.U32 UR6, UR5, UR46, URZ ;  /* 0x0000002e050672a5 */ /* 0x000fe4000f8e00ff */
[----:B------:R-:W-:Y:S02]  /*8a00*/  USEL UR11, UR8, UR4, !UP2 ;  /* 0x00000004080b7287 */ /* 0x000fe4000d000000 */
[----:B------:R-:W-:Y:S02]  /*8a10*/  UIADD3 UR6, UPT, UPT, -UR5, URZ, URZ ;  /* 0x000000ff05067290 */ /* 0x000fe4000fffe1ff */
[----:B------:R-:W-:Y:S02]  /*8a20*/  UIADD3 UR10, UPT, UPT, -UR11, URZ, URZ ;  /* 0x000000ff0b0a7290 */ /* 0x000fe4000fffe1ff */
[----:B------:R-:W-:Y:S02]  /*8a30*/  UIMAD UR6, UR48, UR6, UR37 ;  /* 0x00000006300672a4 */ /* 0x000fe4000f8e0225 */
[----:B------:R-:W-:Y:S01]  /*8a40*/  UIMAD UR10, UR39, UR10, UR8 ;  /* 0x0000000a270a72a4 */ /* 0x000fe2000f8e0208 */
[----:B------:R-:W-:Y:S01]  /*8a50*/  @!UP0 UMOV UR4, UR7 ;  /* 0x0000000700048c82 */ /* 0x000fe20008000000 */
[----:B------:R-:W-:Y:S02]  /*8a60*/  UIADD3 UR7, UPT, UPT, -UR8, URZ, URZ ;  /* 0x000000ff08077290 */ /* 0x000fe4000fffe1ff */
[----:B------:R-:W-:Y:S04]  /*8a70*/  @!UP0 USHF.R.U32.HI UR4, URZ, UR47, UR4 ;  /* 0x0000002fff048299 */ /* 0x000fe80008011604 */
[----:B------:R-:W-:Y:S04]  /*8a80*/  @!UP0 USEL UR4, UR5, UR4, !UP2 ;  /* 0x0000000405048287 */ /* 0x000fe8000d000000 */
[----:B------:R-:W-:Y:S02]  /*8a90*/  @!UP0 UIMAD UR9, UR9, UR10, UR4 ;  /* 0x0000000a090982a4 */ /* 0x000fe4000f8e0204 */
[----:B------:R-:W-:Y:S02]  /*8aa0*/  @!UP0 UIADD3 UR10, UPT, UPT, UR11, -UR4, URZ ;  /* 0x800000040b0a8290 */ /* 0x000fe4000fffe0ff */
[----:B------:R-:W-:Y:S02]  /*8ab0*/  UIMAD UR4, UR58, UR7, UR36 ;  /* 0x000000073a0472a4 */ /* 0x000fe4000f8e0224 */
[----:B------:R-:W-:Y:S03]  /*8ac0*/  @!UP0 UIMAD UR8, UR10, UR39, UR5 ;  /* 0x000000270a0882a4 */ /* 0x000fe6000f8e0205 */
[----:B------:R-:W-:Y:S02]  /*8ad0*/  @!UP0 UMOV UR5, UR9 ;  /* 0x0000000900058c82 */ /* 0x000fe40008000000 */
[----:B------:R-:W-:Y:S02]  /*8ae0*/  UIMAD UR37, UR5, UR48, UR6 ;  /* 0x00000030052572a4 */ /* 0x000fe4000f8e0206 */
[----:B------:R-:W-:Y:S11]  /*8af0*/  UIMAD UR36, UR8, UR58, UR4 ;  /* 0x0000003a082472a4 */ /* 0x000ff6000f8e0204 */
[----:B------:R-:W-:Y:S01]  /*8b00*/  @!UPT UIADD3 URZ, UPT, UPT, URZ, URZ, URZ ;  /* 0x000000fffffff290 */ /* 0x000fe2000fffe0ff */
.L_x_76:
[----:B------:R-:W-:Y:S01]  /*8b10*/  UISETP.NE.AND UP0, UPT, UR38, 0x1, UPT ;  /* 0x000000012600788c */ /* 0x000fe2000bf05270 */
[----:B------:R-:W-:Y:S01]  /*8b20*/  @P0 SHF.R.U32.HI R0, RZ, 0x10, R53 ;  /* 0x00000010ff000819 */ /* 0x000fe20000011635 */
[----:B------:R-:W-:Y:S01]  /*8b30*/  USHF.L.U32 UR41, UR21, 0x7, URZ ;  /* 0x0000000715297899 */ /* 0x000fe200080006ff */
[----:B------:R-:W-:Y:S02]  /*8b40*/  BSSY.RECONVERGENT B6, `(.L_x_77) ;  /* 0x0000034000067945 */ /* 0x000fe40003800200 */
[----:B------:R-:W-:Y:S02]  /*8b50*/  @P0 R2UR UR62, R0 ;  /* 0x00000000003e02ca */ /* 0x000fe400000e0000 */
[----:B------:R-:W-:Y:S04]  /*8b60*/  LOP3.LUT P0, RZ, R71, 0x3f0, RZ, 0xc0, !PT ;  /* 0x000003f047ff7812 */ /* 0x000fe8000780c0ff */
[----:B------:R-:W1:Y:S01]  /*8b70*/  @!UP0 LDCU.128 UR12, c[0x0][0xc10] ;  /* 0x00018200ff0c87ac */ /* 0x000e620008000c00 */
[----:B------:R-:W2:Y:S01]  /*8b80*/  @!UP0 LDCU UR5, c[0x0][0xc0c] ;  /* 0x00018180ff0587ac */ /* 0x000ea20008000800 */
[----:B------:R-:W3:Y:S01]  /*8b90*/  @!UP0 LDCU UR10, c[0x0][0xc20] ;  /* 0x00018400ff0a87ac */ /* 0x000ee20008000800 */
[----:B-1----:R-:W-:Y:S02]  /*8ba0*/  UIMAD.WIDE.U32 UR8, UR37, UR12, URZ ;  /* 0x0000000c250872a5 */ /* 0x002fe4000f8e00ff */
[----:B------:R-:W-:Y:S02]  /*8bb0*/  UIMAD.WIDE.U32 UR6, UR36, UR15, URZ ;  /* 0x0000000f240672a5 */ /* 0x000fe4000f8e00ff */
[----:B------:R-:W-:Y:S03]  /*8bc0*/  @!UP0 UISETP.NE.AND UP1, UPT, UR14, 0x1, UPT ;  /* 0x000000010e00888c */ /* 0x000fe6000bf25270 */
[----:B------:R-:W-:Y:S01]  /*8bd0*/  @!UP0 UMOV UR4, UR9 ;  /* 0x0000000900048c82 */ /* 0x000fe20008000000 */
[----:B--2---:R-:W-:Y:S02]  /*8be0*/  @!UP0 UISETP.NE.AND UP2, UPT, UR5, 0x1, UPT ;  /* 0x000000010500888c */ /* 0x004fe4000bf45270 */
[----:B------:R-:W-:Y:S01]  /*8bf0*/  @!UP0 USHF.R.U32.HI UR4, URZ, UR13, UR4 ;  /* 0x0000000dff048299 */ /* 0x000fe20008011604 */
[----:B------:R-:W-:Y:S02]  /*8c00*/  @!UP0 UMOV UR6, UR7 ;  /* 0x0000000700068c82 */ /* 0x000fe40008000000 */
[----:B---3--:R-:W-:Y:S02]  /*8c10*/  @!UP0 USHF.R.U32.HI UR6, URZ, UR10, UR6 ;  /* 0x0000000aff068299 */ /* 0x008fe40008011606 */
[----:B------:R-:W-:Y:S02]  /*8c20*/  @!UP0 USEL UR7, UR37, UR4, !UP2 ;  /* 0x0000000425078287 */ /* 0x000fe4000d000000 */
[----:B------:R-:W-:Y:S04]  /*8c30*/  @!UP0 USEL UR6, UR36, UR6, !UP1 ;  /* 0x0000000624068287 */ /* 0x000fe8000c800000 */
[----:B------:R-:W-:Y:S02]  /*8c40*/  @!UP0 UIADD3 UR4, UPT, UPT, -UR7, UR6, URZ ;  /* 0x0000000607048290 */ /* 0x000fe4000fffe1ff */
[----:B------:R-:W-:Y:S02]  /*8c50*/  @!UP0 UIADD3 UR6, UPT, UPT, UR7, -UR6, URZ ;  /* 0x8000000607068290 */ /* 0x000fe4000fffe0ff */
[----:B------:R-:W-:Y:S02]  /*8c60*/  @!UP0 UIMAD UR37, UR4, UR5, UR37 ;  /* 0x00000005042582a4 */ /* 0x000fe4000f8e0225 */
[----:B------:R-:W-:Y:S01]  /*8c70*/  @!UP0 UIMAD UR36, UR6, UR14, UR36 ;  /* 0x0000000e062482a4 */ /* 0x000fe2000f8e0224 */
[----:B------:R-:W-:Y:S11]  /*8c80*/  @!P0 BRA `(.L_x_78) ;  /* 0x00000000007c8947 */ /* 0x000ff60003800000 */
[----:B------:R-:W1:Y:S01]  /*8c90*/  LDCU.64 UR8, c[0x4][0x80] ;  /* 0x01001000ff0877ac */ /* 0x000e620008000a00 */
[----:B------:R-:W-:Y:S01]  /*8ca0*/  MOV R16, 0x0 ;  /* 0x0000000000107802 */ /* 0x000fe20000000f00 */
[----:B------:R-:W-:Y:S02]  /*8cb0*/  HFMA2 R12, -RZ, RZ, 0, 5.9604644775390625e-08 ;  /* 0x00000001ff0c7431 */ /* 0x000fe400000001ff */
[----:B------:R-:W-:Y:S01]  /*8cc0*/  IMAD.MOV.U32 R8, RZ, RZ, 0x70 ;  /* 0x00000070ff087424 */ /* 0x000fe200078e00ff */
[----:B------:R2:W3:Y:S01]  /*8cd0*/  LDC.64 R14, c[0x4][R16] ;  /* 0x01000000100e7b82 */ /* 0x0004e20000000a00 */
[----:B------:R-:W4:Y:S01]  /*8ce0*/  LDCU.64 UR6, c[0x4][0x88] ;  /* 0x01001100ff0677ac */ /* 0x000f220008000a00 */
[----:B------:R-:W-:Y:S01]  /*8cf0*/  IMAD.MOV.U32 R13, RZ, RZ, RZ ;  /* 0x000000ffff0d7224 */ /* 0x000fe200078e00ff */
[----:B------:R-:W2:Y:S01]  /*8d00*/  LDCU.64 UR4, c[0x4][0x8] ;  /* 0x01000100ff0477ac */ /* 0x000ea20008000a00 */
[----:B-1----:R-:W-:Y:S01]  /*8d10*/  MOV R5, UR9 ;  /* 0x0000000900057c02 */ /* 0x002fe20008000f00 */
[----:B------:R-:W-:Y:S01]  /*8d20*/  IMAD.U32 R4, RZ, RZ, UR8 ;  /* 0x00000008ff047e24 */ /* 0x000fe2000f8e00ff */
[----:B----4-:R-:W-:Y:S01]  /*8d30*/  MOV R7, UR7 ;  /* 0x0000000700077c02 */ /* 0x010fe20008000f00 */
[----:B------:R-:W-:Y:S01]  /*8d40*/  IMAD.U32 R6, RZ, RZ, UR6 ;  /* 0x00000006ff067e24 */ /* 0x000fe2000f8e00ff */
[----:B--2---:R-:W-:Y:S01]  /*8d50*/  MOV R11, UR5 ;  /* 0x00000005000b7c02 */ /* 0x004fe20008000f00 */
[----:B------:R-:W-:Y:S02]  /*8d60*/  IMAD.U32 R10, RZ, RZ, UR4 ;  /* 0x00000004ff0a7e24 */ /* 0x000fe4000f8e00ff */
[----:B------:R-:W-:Y:S07]  /*8d70*/  LEPC R20, `(.L_x_79) ;  /* 0x000000001014794e */ /* 0x000fee0000000000 */
[----:B---3-5:R-:W-:Y:S05]  /*8d80*/  CALL.ABS.NOINC R14 ;  /* 0x000000000e007343 */ /* 0x028fea0003c00000 */
.L_x_79:
[----:B------:R-:W1:Y:S01]  /*8d90*/  LDCU.64 UR8, c[0x4][0x80] ;  /* 0x01001000ff0877ac */ /* 0x000e620008000a00 */
[----:B------:R-:W2:Y:S01]  /*8da0*/  LDC.64 R16, c[0x4][R16] ;  /* 0x0100000010107b82 */ /* 0x000ea20000000a00 */
[----:B------:R-:W-:Y:S02]  /*8db0*/  HFMA2 R12, -RZ, RZ, 0, 5.9604644775390625e-08 ;  /* 0x00000001ff0c7431 */ /* 0x000fe400000001ff */
[----:B------:R-:W-:Y:S02]  /*8dc0*/  IMAD.MOV.U32 R8, RZ, RZ, 0x70 ;  /* 0x00000070ff087424 */ /* 0x000fe400078e00ff */
[----:B------:R-:W-:Y:S01]  /*8dd0*/  IMAD.MOV.U32 R13, RZ, RZ, RZ ;  /* 0x000000ffff0d7224 */ /* 0x000fe200078e00ff */
[----:B------:R-:W3:Y:S01]  /*8de0*/  LDCU.64 UR6, c[0x4][0x88] ;  /* 0x01001100ff0677ac */ /* 0x000ee20008000a00 */
[----:B------:R-:W4:Y:S01]  /*8df0*/  LDCU.64 UR4, c[0x4][0x8] ;  /* 0x01000100ff0477ac */ /* 0x000f220008000a00 */
[----:B-1----:R-:W-:Y:S02]  /*8e00*/  MOV R4, UR8 ;  /* 0x0000000800047c02 */ /* 0x002fe40008000f00 */
[----:B------:R-:W-:Y:S02]  /*8e10*/  MOV R5, UR9 ;  /* 0x0000000900057c02 */ /* 0x000fe40008000f00 */
[----:B---3--:R-:W-:Y:S01]  /*8e20*/  MOV R7, UR7 ;  /* 0x0000000700077c02 */ /* 0x008fe20008000f00 */
[----:B------:R-:W-:Y:S01]  /*8e30*/  IMAD.U32 R6, RZ, RZ, UR6 ;  /* 0x00000006ff067e24 */ /* 0x000fe2000f8e00ff */
[----:B----4-:R-:W-:Y:S01]  /*8e40*/  MOV R11, UR5 ;  /* 0x00000005000b7c02 */ /* 0x010fe20008000f00 */
[----:B------:R-:W-:Y:S02]  /*8e50*/  IMAD.U32 R10, RZ, RZ, UR4 ;  /* 0x00000004ff0a7e24 */ /* 0x000fe4000f8e00ff */
[----:B------:R-:W-:Y:S07]  /*8e60*/  LEPC R20, `(.L_x_78) ;  /* 0x000000001014794e */ /* 0x000fee0000000000 */
[----:B--2---:R-:W-:Y:S05]  /*8e70*/  CALL.ABS.NOINC R16 ;  /* 0x0000000010007343 */ /* 0x004fea0003c00000 */
.L_x_78:
[----:B------:R-:W-:Y:S05]  /*8e80*/  BSYNC.RECONVERGENT B6 ;  /* 0x0000000000067941 */ /* 0x000fea0003800200 */
.L_x_77:
[----:B------:R-:W-:Y:S01]  /*8e90*/  R2UR UR5, R66 ;  /* 0x00000000420572ca */ /* 0x000fe200000e0000 */
[----:B------:R-:W-:Y:S01]  /*8ea0*/  UISETP.NE.AND UP2, UPT, UR63, URZ, UPT ;  /* 0x000000ff3f00728c */ /* 0x000fe2000bf45270 */
[----:B------:R-:W-:Y:S02]  /*8eb0*/  R2UR UR4, R65 ;  /* 0x00000000410472ca */ /* 0x000fe400000e0000 */
[----:B------:R-:W-:Y:S02]  /*8ec0*/  ISETP.NE.U32.AND P3, PT, R50, RZ, PT ;  /* 0x000000ff3200720c */ /* 0x000fe40003f65070 */
[----:B------:R-:W-:Y:S02]  /*8ed0*/  ISETP.NE.U32.AND P1, PT, RZ, UR54, PT ;  /* 0x00000036ff007c0c */ /* 0x000fe4000bf25070 */
[----:B------:R-:W-:Y:S02]  /*8ee0*/  PLOP3.LUT P4, PT, PT, PT, UP2, 0x80, 0x8 ;  /* 0x000000000008781c */ /* 0x000fe40003f8f028 */
[----:B------:R-:W-:Y:S02]  /*8ef0*/  ISETP.NE.AND.EX P3, PT, R51, RZ, PT, P3 ;  /* 0x000000ff3300720c */ /* 0x000fe40003f65330 */
[----:B------:R-:W-:Y:S01]  /*8f00*/  ISETP.NE.AND.EX P1, PT, RZ, UR55, PT, P1 ;  /* 0x00000037ff007c0c */ /* 0x000fe2000bf25310 */
[----:B------:R-:W-:Y:S01]  /*8f10*/  UISETP.NE.U32.AND UP0, UPT, UR5, URZ, UPT ;  /* 0x000000ff0500728c */ /* 0x000fe2000bf05070 */
[----:B------:R-:W-:Y:S03]  /*8f20*/  P2R R80, PR, RZ, 0x10 ;  /* 0x00000010ff507803 */ /* 0x000fe60000000000 */
[----:B------:R-:W-:Y:S02]  /*8f30*/  UISETP.NE.AND.EX UP1, UPT, UR4, URZ, UPT, UP0 ;  /* 0x000000ff0400728c */ /* 0x000fe4000bf25300 */
[----:B------:R-:W-:Y:S02]  /*8f40*/  UPLOP3.LUT UP0, UPT, UPT, UPT, UPT, 0x40, 0x4 ;  /* 0x000000000004789c */ /* 0x000fe40003f0e870 */
[----:B------:R-:W-:Y:S06]  /*8f50*/  @UP2 UPLOP3.LUT UP0, UPT, UPT, UPT, UP1, 0x80, 0x8 ;  /* 0x000000000008289c */ /* 0x000fec0003f0f010 */
[----:B------:R-:W-:Y:S01]  /*8f60*/  PLOP3.LUT P0, PT, PT, PT, UP0, 0x80, 0x8 ;  /* 0x000000000008781c */ /* 0x000fe20003f0f008 */
[----:B------:R-:W-:Y:S01]  /*8f70*/  @!UPT UIADD3 URZ, UPT, UPT, URZ, URZ, URZ ;  /* 0x000000fffffff290 */ /* 0x000fe2000fffe0ff */
[----:B------:R-:W-:Y:S11]  /*8f80*/  BRA.U !UP1, `(.L_x_80) ;  /* 0x0000000109407547 */ /* 0x000ff6000b800000 */
[----:B------:R-:W-:Y:S01]  /*8f90*/  UISETP.NE.U32.AND UP0, UPT, UR54, URZ, UPT ;  /* 0x000000ff3600728c */ /* 0x000fe2000bf05070 */
[----:B------:R-:W-:Y:S01]  /*8fa0*/  R2UR UR6, R66 ;  /* 0x00000000420672ca */ /* 0x000fe200000e0000 */
[----:B------:R-:W1:Y:S01]  /*8fb0*/  LDCU.64 UR8, c[0x0][0x358] ;  /* 0x00006b00ff0877ac */ /* 0x000e620008000a00 */
[----:B------:R-:W-:Y:S02]  /*8fc0*/  HFMA2 R63, -RZ, RZ, 0, 5.9604644775390625e-08 ;  /* 0x00000001ff3f7431 */ /* 0x000fe400000001ff */
[----:B------:R-:W-:Y:S01]  /*8fd0*/  IMAD.MOV.U32 R0, RZ, RZ, 0x1 ;  /* 0x00000001ff007424 */ /* 0x000fe200078e00ff */
[----:B------:R-:W-:Y:S06]  /*8fe0*/  UISETP.NE.AND.EX UP0, UPT, UR55, URZ, UPT, UP0 ;  /* 0x000000ff3700728c */ /* 0x000fec000bf05300 */
[----:B------:R-:W-:Y:S05]  /*8ff0*/  PLOP3.LUT P2, PT, PT, PT, UP0, 0x80, 0x8 ;  /* 0x000000000008781c */ /* 0x000fea0003f4f008 */
[----:B------:R-:W2:Y:S01]  /*9000*/  @UP0 LDCU.64 UR4, c[0x0][0x988] ;  /* 0x00013100ff0407ac */ /* 0x000ea20008000a00 */
[----:B------:R-:W-:Y:S07]  /*9010*/  @UP0 UIMAD UR6, UR52, UR6, URZ ;  /* 0x00000006340602a4 */ /* 0x000fee000f8e02ff */
[----:B------:R-:W-:Y:S01]  /*9020*/  @!P2 PRMT R63, R0, 0x7610, R63 ;  /* 0x00007610003fa816 */ /* 0x000fe2000000003f */
[----:B--2---:R-:W-:Y:S06]  /*9030*/  @UP0 UIMAD.WIDE UR4, UR6, 0x4, UR4 ;  /* 0x00000004060408a5 */ /* 0x004fec000f8e0204 */
[----:B------:R-:W-:Y:S02]  /*9040*/  IMAD.U32 R4, RZ, RZ, UR4 ;  /* 0x00000004ff047e24 */ /* 0x000fe4000f8e00ff */
[----:B------:R-:W-:Y:S03]  /*9050*/  IMAD.U32 R5, RZ, RZ, UR5 ;  /* 0x00000005ff057e24 */ /* 0x000fe6000f8e00ff */
[----:B------:R-:W2:Y:S02]  /*9060*/  @!UP0 LDCU UR4, c[0x0][0x980] ;  /* 0x00013000ff0487ac */ /* 0x000ea40008000800 */
[----:B-1---5:R1:W5:Y:S02]  /*9070*/  @P2 LDG.E R27, desc[UR8][R4.64] ;  /* 0x00000008041b2981 */ /* 0x022364000c1e1900 */
[----:B-12---:R-:W-:Y:S02]  /*9080*/  @!P2 MOV R27, UR4 ;  /* 0x00000004001bac02 */ /* 0x006fe40008000f00 */
.L_x_80:
[----:B------:R-:W-:Y:S05]  /*9090*/  @!P3 BRA `(.L_x_81) ;  /* 0x000000000024b947 */ /* 0x000fea0003800000 */
[----:B------:R-:W-:Y:S01]  /*90a0*/  ISETP.NE.U32.AND P2, PT, R48, RZ, PT ;  /* 0x000000ff3000720c */ /* 0x000fe20003f45070 */
[----:B------:R-:W1:Y:S03]  /*90b0*/  LDCU.64 UR4, c[0x0][0x358] ;  /* 0x00006b00ff0477ac */ /* 0x000e660008000a00 */
[----:B------:R-:W-:Y:S11]  /*90c0*/  ISETP.NE.AND.EX P2, PT, R49, RZ, PT, P2 ;  /* 0x000000ff3100720c */ /* 0x000ff60003f45320 */
[----:B------:R-:W-:Y:S02]  /*90d0*/  @!UPT UIADD3 URZ, UPT, UPT, URZ, URZ, URZ ;  /* 0x000000fffffff290 */ /* 0x000fe4000fffe0ff */
[----:B------:R-:W2:Y:S01]  /*90e0*/  @P2 LDC.64 R4, c[0x0][0x9a8] ;  /* 0x00026a00ff042b82 */ /* 0x000ea20000000a00 */
[----:B------:R-:W-:Y:S04]  /*90f0*/  @P2 IMAD R0, R50, UR52, RZ ;  /* 0x0000003432002c24 */ /* 0x000fe8000f8e02ff */
[----:B--2---:R-:W-:Y:S05]  /*9100*/  @P2 IMAD.WIDE R4, R0, 0x4, R4 ;  /* 0x0000000400042825 */ /* 0x004fea00078e0204 */
[----:B-1---5:R1:W5:Y:S02]  /*9110*/  @P2 LDG.E R24, desc[UR4][R4.64] ;  /* 0x0000000404182981 */ /* 0x022364000c1e1900 */
[----:B-1----:R-:W2:Y:S02]  /*9120*/  @!P2 LDC R24, c[0x0][0x9a0] ;  /* 0x00026800ff18ab82 */ /* 0x002ea40000000800 */
.L_x_81:
[----:B-----5:R-:W-:Y:S01]  /*9130*/  FSETP.NEU.AND P2, PT, R27, RZ, PT ;  /* 0x000000ff1b00720b */ /* 0x020fe20003f4d000 */
[----:B------:R-:W1:Y:S01]  /*9140*/  LDCU.128 UR12, c[0x0][0xb90] ;  /* 0x00017200ff0c77ac */ /* 0x000e620008000c00 */
[----:B------:R-:W-:Y:S01]  /*9150*/  SEL R4, RZ, 0xffffffff, P1 ;  /* 0xffffffffff047807 */ /* 0x000fe20000800000 */
[----:B------:R-:W-:Y:S01]  /*9160*/  IMAD.SHL.U32 R87, R61, 0x4, RZ ;  /* 0x000000043d577824 */ /* 0x000fe200078e00ff */
[----:B------:R-:W-:Y:S01]  /*9170*/  @P4 LOP3.LUT P1, RZ, R63, 0xff, RZ, 0xc0, !PT ;  /* 0x000000ff3fff4812 */ /* 0x000fe2000782c0ff */
[----:B------:R-:W-:Y:S01]  /*9180*/  BSSY B1, `(.L_x_82) ;  /* 0x0000057000017945 */ /* 0x000fe20003800000 */
[----:B------:R-:W-:Y:S01]  /*9190*/  @P4 SEL R79, RZ, 0xffffffff, P2 ;  /* 0xffffffffff4f4807 */ /* 0x000fe20001000000 */
[----:B------:R-:W-:Y:S01]  /*91a0*/  VIADD R82, R87, UR49 ;  /* 0x0000003157527c36 */ /* 0x000fe20008000000 */
[----:B------:R-:W-:Y:S01]  /*91b0*/  LOP3.LUT R60, R60, 0x1, RZ, 0x3c, !PT ;  /* 0x000000013c3c7812 */ /* 0x000fe200078e3cff */
[----:B------:R-:W3:Y:S01]  /*91c0*/  LDCU UR11, c[0x0][0xba0] ;  /* 0x00017400ff0b77ac */ /* 0x000ee20008000800 */
[----:B------:R-:W-:Y:S01]  /*91d0*/  @P0 SEL R79, R4, R79, !P1 ;  /* 0x0000004f044f0207 */ /* 0x000fe20004800000 */
[----:B------:R-:W-:Y:S01]  /*91e0*/  IMAD.MOV.U32 R88, RZ, RZ, 0x1 ;  /* 0x00000001ff587424 */ /* 0x000fe200078e00ff */
[----:B------:R-:W-:Y:S01]  /*91f0*/  LEA R84, R22, UR49, 0x3 ;  /* 0x0000003116547c11 */ /* 0x000fe2000f8e18ff */
[----:B------:R-:W-:Y:S01]  /*9200*/  USHF.L.U32 UR8, UR51, 0x6, URZ ;  /* 0x0000000633087899 */ /* 0x000fe200080006ff */
[----:B------:R-:W-:Y:S01]  /*9210*/  @P4 LOP3.LUT R79, R79, 0x1, RZ, 0xc0, !PT ;  /* 0x000000014f4f4812 */ /* 0x000fe200078ec0ff */
[----:B------:R-:W-:Y:S01]  /*9220*/  IMAD.IADD R25, R23, 0x1, R2 ;  /* 0x0000000117197824 */ /* 0x000fe200078e0202 */
[----:B------:R-:W-:Y:S01]  /*9230*/  R2UR UR4, R69 ;  /* 0x00000000450472ca */ /* 0x000fe200000e0000 */
[----:B------:R-:W-:Y:S01]  /*9240*/  IMAD.MOV.U32 R86, RZ, RZ, RZ ;  /* 0x000000ffff567224 */ /* 0x000fe200078e00ff */
[----:B------:R-:W-:Y:S01]  /*9250*/  ISETP.NE.U32.OR P5, PT, R79, 0x1, !P4 ;  /* 0x000000014f00780c */ /* 0x000fe200067a5470 */
[----:B------:R-:W-:Y:S01]  /*9260*/  IMAD.U32 R77, RZ, RZ, UR8 ;  /* 0x00000008ff4d7e24 */ /* 0x000fe2000f8e00ff */
[----:B------:R-:W-:Y:S02]  /*9270*/  R2UR UR6, R68 ;  /* 0x00000000440672ca */ /* 0x000fe400000e0000 */
[----:B------:R-:W-:Y:S02]  /*9280*/  CS2R R42, SRZ ;  /* 0x00000000002a7805 */ /* 0x000fe4000001ff00 */
[----:B------:R-:W-:Y:S02]  /*9290*/  R2UR UR10, R70 ;  /* 0x00000000460a72ca */ /* 0x000fe400000e0000 */
[----:B------:R-:W-:Y:S02]  /*92a0*/  CS2R R40, SRZ ;  /* 0x0000000000287805 */ /* 0x000fe4000001ff00 */
[----:B------:R-:W-:Y:S02]  /*92b0*/  R2UR UR9, R67 ;  /* 0x00000000430972ca */ /* 0x000fe400000e0000 */
[----:B------:R-:W-:Y:S02]  /*92c0*/  CS2R R38, SRZ ;  /* 0x0000000000267805 */ /* 0x000fe4000001ff00 */
[----:B------:R-:W-:Y:S02]  /*92d0*/  PLOP3.LUT P1, PT, PT, PT, UP1, 0x80, 0x8 ;  /* 0x000000000008781c */ /* 0x000fe40003f2f018 */
[----:B------:R-:W-:Y:S02]  /*92e0*/  CS2R R36, SRZ ;  /* 0x0000000000247805 */ /* 0x000fe4000001ff00 */
[----:B------:R-:W-:Y:S01]  /*92f0*/  SEL R89, RZ, 0xffffffff, P2 ;  /* 0xffffffffff597807 */ /* 0x000fe20001000000 */
[----:B------:R-:W-:Y:S01]  /*9300*/  UIMAD.WIDE.U32 UR4, UR8, UR4, URZ ;  /* 0x00000004080472a5 */ /* 0x000fe2000f8e00ff */
[----:B------:R-:W-:Y:S02]  /*9310*/  CS2R R34, SRZ ;  /* 0x0000000000227805 */ /* 0x000fe4000001ff00 */
[----:B------:R-:W-:Y:S02]  /*9320*/  @P5 SHF.L.U32 R0, R60, 0x1f, RZ ;  /* 0x0000001f3c005819 */ /* 0x000fe400000006ff */
[----:B------:R-:W-:Y:S01]  /*9330*/  CS2R R32, SRZ ;  /* 0x0000000000207805 */ /* 0x000fe2000001ff00 */
[----:B------:R-:W-:Y:S01]  /*9340*/  USHF.R.U32.HI UR5, URZ, UR6, UR5 ;  /* 0x00000006ff057299 */ /* 0x000fe20008011605 */
[----:B------:R-:W-:Y:S01]  /*9350*/  CS2R R46, SRZ ;  /* 0x00000000002e7805 */ /* 0x000fe2000001ff00 */
[----:B------:R4:W2:Y:S01]  /*9360*/  @P5 SYNCS.PHASECHK.TRANS64.TRYWAIT P4, [UR49+0x40], R0 ;  /* 0x00004000ff0055a7 */ /* 0x0008a20008081131 */
[----:B------:R-:W-:Y:S01]  /*9370*/  VIADD R83, R82, 0x400 ;  /* 0x0000040052537836 */ /* 0x000fe20000000000 */
[----:B------:R-:W-:Y:S01]  /*9380*/  UISETP.NE.AND UP0, UPT, UR10, 0x1, UPT ;  /* 0x000000010a00788c */ /* 0x000fe2000bf05270 */
[----:B------:R-:W-:Y:S01]  /*9390*/  IMAD.IADD R81, R72, 0x1, R82 ;  /* 0x0000000148517824 */ /* 0x000fe200078e0252 */
[----:B------:R-:W-:Y:S02]  /*93a0*/  CS2R R44, SRZ ;  /* 0x00000000002c7805 */ /* 0x000fe4000001ff00 */
[----:B------:R-:W-:Y:S02]  /*93b0*/  USEL UR5, UR8, UR5, !UP0 ;  /* 0x0000000508057287 */ /* 0x000fe4000c000000 */
[----:B------:R-:W-:Y:S04]  /*93c0*/  UISETP.NE.AND UP0, UPT, UR9, 0x1, UPT ;  /* 0x000000010900788c */ /* 0x000fe8000bf05270 */
[----:B------:R-:W-:Y:S02]  /*93d0*/  IMAD R6, RZ, RZ, -UR5 ;  /* 0x80000005ff067e24 */ /* 0x000fe4000f8e02ff */
[----:B------:R-:W-:Y:S02]  /*93e0*/  IMAD.U32 R76, RZ, RZ, UR5 ;  /* 0x00000005ff4c7e24 */ /* 0x000fe4000f8e00ff */
[----:B------:R-:W-:Y:S01]  /*93f0*/  IMAD R77, R6, UR10, R77 ;  /* 0x0000000a064d7c24 */ /* 0x000fe2000f8e024d */
[----:B----4-:R-:W-:Y:S04]  /*9400*/  SHF.L.U32 R0, R59, 0x1f, RZ ;  /* 0x0000001f3b007819 */ /* 0x010fe800000006ff */
[----:B------:R4:W4:Y:S01]  /*9410*/  SYNCS.PHASECHK.TRANS64.TRYWAIT P3, [R84+URZ+0xa0], R0 ;  /* 0x0000a000540075a7 */ /* 0x00092200080611ff */
[----:B-1----:R-:W-:Y:S07]  /*9420*/  UIMAD.WIDE.U32 UR6, UR5, UR12, URZ ;  /* 0x0000000c050672a5 */ /* 0x002fee000f8e00ff */
[----:B------:R-:W-:Y:S02]  /*9430*/  UMOV UR4, UR7 ;  /* 0x0000000700047c82 */ /* 0x000fe40008000000 */
[----:B------:R-:W-:Y:S04]  /*9440*/  USHF.R.U32.HI UR4, URZ, UR13, UR4 ;  /* 0x0000000dff047299 */ /* 0x000fe80008011604 */
[----:B------:R-:W-:Y:S02]  /*9450*/  USEL UR4, UR5, UR4, !UP0 ;  /* 0x0000000405047287 */ /* 0x000fe4000c000000 */
[----:B------:R-:W-:Y:S02]  /*9460*/  UISETP.NE.AND UP0, UPT, UR14, 0x1, UPT ;  /* 0x000000010e00788c */ /* 0x000fe4000bf05270 */
[----:B------:R-:W-:Y:S02]  /*9470*/  UIMAD.WIDE.U32 UR6, UR4, UR15, URZ ;  /* 0x0000000f040672a5 */ /* 0x000fe4000f8e00ff */
[----:B------:R-:W-:Y:S02]  /*9480*/  IMAD.U32 R75, RZ, RZ, UR4 ;  /* 0x00000004ff4b7e24 */ /* 0x000fe4000f8e00ff */
[----:B------:R-:W-:Y:S01]  /*9490*/  PLOP3.LUT P0, PT, PT, PT, UP0, 0x80, 0x8 ;  /* 0x000000000008781c */ /* 0x000fe20003f0f008 */
[----:B------:R-:W-:Y:S02]  /*94a0*/  IMAD R5, RZ, RZ, -UR4 ;  /* 0x80000004ff057e24 */ /* 0x000fe4000f8e02ff */
[----:B------:R-:W-:Y:S01]  /*94b0*/  UMOV UR6, UR7 ;  /* 0x0000000700067c82 */ /* 0x000fe20008000000 */
[----:B------:R-:W-:Y:S01]  /*94c0*/  IMAD.U32 R74, RZ, RZ, UR4 ;  /* 0x00000004ff4a7e24 */ /* 0x000fe2000f8e00ff */
[----:B---3--:R-:W-:Y:S01]  /*94d0*/  USHF.R.U32.HI UR6, URZ, UR11, UR6 ;  /* 0x0000000bff067299 */ /* 0x008fe20008011606 */
[----:B------:R-:W-:Y:S05]  /*94e0*/  IMAD R76, R5, UR9, R76 ;  /* 0x00000009054c7c24 */ /* 0x000fea000f8e024c */
[----:B------:R-:W-:Y:S02]  /*94f0*/  SEL R75, R75, UR6, !P0 ;  /* 0x000000064b4b7c07 */ /* 0x000fe4000c000000 */
[----:B------:R-:W-:Y:S03]  /*9500*/  LOP3.LUT P0, R78, R63, 0xff, RZ, 0xc0, !PT ;  /* 0x000000ff3f4e7812 */ /* 0x000fe6000780c0ff */
[----:B------:R-:W-:Y:S01]  /*9510*/  IMAD.MOV R3, RZ, RZ, -R75 ;  /* 0x000000ffff037224 */ /* 0x000fe200078e0a4b */
[----:B------:R-:W-:Y:S03]  /*9520*/  @P1 SEL R89, R4, R89, !P0 ;  /* 0x0000005904591207 */ /* 0x000fe60004000000 */
[----:B------:R-:W-:Y:S01]  /*9530*/  IMAD R74, R3, UR14, R74 ;  /* 0x0000000e034a7c24 */ /* 0x000fe2000f8e024a */
[----:B------:R-:W-:Y:S02]  /*9540*/  LOP3.LUT R89, R89, 0x1, RZ, 0xc0, !PT ;  /* 0x0000000159597812 */ /* 0x000fe400078ec0ff */
[----:B--2---:R-:W-:Y:S01]  /*9550*/  @P5 SEL R88, RZ, 0x1, !P4 ;  /* 0x00000001ff585807 */ /* 0x004fe20006000000 */
[----:B------:R-:W-:Y:S06]  /*9560*/  @!P5 BRA `(.L_x_83) ;  /* 0x000000000060d947 */ /* 0x000fec0003800000 */
[----:B------:R-:W-:Y:S01]  /*9570*/  IMAD.MOV.U32 R42, RZ, RZ, RZ ;  /* 0x000000ffff2a7224 */ /* 0x000fe200078e00ff */
[----:B------:R-:W-:Y:S01]  /*9580*/  ISETP.NE.U32.AND P0, PT, R89, 0x1, PT ;  /* 0x000000015900780c */ /* 0x000fe20003f05070 */
[----:B------:R-:W-:Y:S01]  /*9590*/  BSSY B0, `(.L_x_84) ;  /* 0x000000f000007945 */ /* 0x000fe20003800000 */
[----:B------:R-:W-:Y:S02]  /*95a0*/  ISETP.NE.AND P1, PT, R88, RZ, PT ;  /* 0x000000ff5800720c */ /* 0x000fe40003f25270 */
[----:B------:R-:W-:Y:S02]  /*95b0*/  CS2R R38, SRZ ;  /* 0x0000000000267805 */ /* 0x000fe4000001ff00 */
[----:B------:R-:W-:Y:S02]  /*95c0*/  CS2R R36, SRZ ;  /* 0x0000000000247805 */ /* 0x000fe4000001ff00 */
[----:B------:R-:W-:Y:S02]  /*95d0*/  CS2R R40, SRZ ;  /* 0x0000000000287805 */ /* 0x000fe4000001ff00 */
[----:B------:R-:W-:Y:S02]  /*95e0*/  CS2R R46, SRZ ;  /* 0x00000000002e7805 */ /* 0x000fe4000001ff00 */
[----:B------:R-:W-:Y:S02]  /*95f0*/  CS2R R44, SRZ ;  /* 0x00000000002c7805 */ /* 0x000fe4000001ff00 */
[----:B------:R-:W-:Y:S02]  /*9600*/  CS2R R34, SRZ ;  /* 0x0000000000227805 */ /* 0x000fe4000001ff00 */
[----:B------:R-:W-:Y:S01]  /*9610*/  CS2R R32, SRZ ;  /* 0x0000000000207805 */ /* 0x000fe2000001ff00 */
[----:B------:R-:W-:Y:S04]  /*9620*/  @P0 IMAD R5, R73, 0x4, R83 ;  /* 0x0000000449050824 */ /* 0x000fe800078e0253 */
[----:B------:R-:W-:Y:S01]  /*9630*/  @P0 IMAD.IADD R4, R72, 0x1, R5 ;  /* 0x0000000148040824 */ /* 0x000fe200078e0205 */
[----:B------:R-:W-:Y:S06]  /*9640*/  @P1 BRA `(.L_x_85) ;  /* 0x00000000000c1947 */ /* 0x000fec0003800000 */
[----:B------:R-:W-:Y:S04]  /*9650*/  SHF.L.U32 R3, R60, 0x1f, RZ ;  /* 0x0000001f3c037819 */ /* 0x000fe800000006ff */
[----:B------:R-:W1:Y:S02]  /*9660*/  SYNCS.PHASECHK.TRANS64.TRYWAIT P1, [UR49+0x40], R3 ;  /* 0x00004003ff0075a7 */ /* 0x000e640008021131 */
[----:B-1----:R-:W-:Y:S05]  /*9670*/  @!P1 BRA `(.L_x_86) ;  /* 0x00000030005c9947 */ /* 0x002fea0003800000 */
.L_x_85:
[----:B------:R-:W-:Y:S05]  /*9680*/  BSYNC B0 ;  /* 0x0000000000007941 */ /* 0x000fea0003800000 */
.L_x_84:
[----:B------:R-:W-:Y:S05]  /*9690*/  @P0 WARPSYNC.ALL ;  /* 0x0000000000000948 */ /* 0x000fea0003800000 */
[----:B------:R2:W3:Y:S01]  /*96a0*/  @P0 LDSM.16.M88.4 R36, [R5] ;  /* 0x000000000524083b */ /* 0x0004e20000000200 */
[----:B------:R-:W-:Y:S03]  /*96b0*/  HFMA2 R86, -RZ, RZ, 0, 5.9604644775390625e-08 ;  /* 0x00000001ff567431 */ /* 0x000fe600000001ff */
[----:B------:R2:W1:Y:S04]  /*96c0*/  @P0 LDSM.16.M88.4 R40, [R4] ;  /* 0x000000000428083b */ /* 0x0004680000000200 */
[----:B------:R2:W1:Y:S04]  /*96d0*/  @P0 LDSM.16.M88.4 R44, [R87+UR49+0x400] ;  /* 0x00040031572c083b */ /* 0x0004680008000200 */
[----:B------:R2:W1:Y:S02]  /*96e0*/  @P0 LDSM.16.M88.4 R32, [R81+0x400] ;  /* 0x000400005120083b */ /* 0x0004640000000200 */
.L_x_83:
[----:B------:R-:W-:Y:S05]  /*96f0*/  BSYNC B1 ;  /* 0x0000000000017941 */ /* 0x000fea0003800000 */
.L_x_82:
[----:B-1----:R-:W-:Y:S04]  /*9700*/  SHF.R.U32.HI R2, RZ, 0x15, R25 ;  /* 0x00000015ff027819 */ /* 0x002fe80000011619 */
[----:B------:R-:W-:Y:S01]  /*9710*/  LOP3.LUT P0, RZ, R2, 0x3, R64, 0x48, !PT ;  /* 0x0000000302ff7812 */ /* 0x000fe20007804840 */
[----:B------:R-:W-:Y:S01]  /*9720*/  @!UPT UIADD3 URZ, UPT, UPT, URZ, URZ, URZ ;  /* 0x000000fffffff290 */ /* 0x000fe2000fffe0ff */
[----:B----4-:R-:W-:Y:S11]  /*9730*/  @P3 BRA `(.L_x_87) ;  /* 0x0000000000083947 */ /* 0x010ff60003800000 */
[----:B------:R-:W1:Y:S02]  /*9740*/  SYNCS.PHASECHK.TRANS64.TRYWAIT P1, [R84+URZ+0xa0], R0 ;  /* 0x0000a000540075a7 */ /* 0x000e6400080211ff */
[----:B-1----:R-:W-:Y:S05]  /*9750*/  @!P1 BRA `(.L_x_88) ;  /* 0x00000030003c9947 */ /* 0x002fea0003800000 */
.L_x_87:
[----:B------:R-:W-:Y:S05]  /*9760*/  @!P0 BRA `(.L_x_89) ;  /* 0x0000000000408947 */ /* 0x000fea0003800000 */
[----:B------:R-:W2:Y:S01]  /*9770*/  LDCU.64 UR8, c[0x4][0x70] ;  /* 0x01000e00ff0877ac */ /* 0x000ea20008000a00 */
[----:B------:R-:W-:Y:S01]  /*9780*/  MOV R3, 0x0 ;  /* 0x0000000000037802 */ /* 0x000fe20000000f00 */
[----:B------:R-:W-:Y:S02]  /*9790*/  HFMA2 R12, -RZ, RZ, 0, 5.9604644775390625e-08 ;  /* 0x00000001ff0c7431 */ /* 0x000fe400000001ff */
[----:B------:R-:W-:Y:S02]  /*97a0*/  IMAD.MOV.U32 R8, RZ, RZ, 0x192 ;  /* 0x00000192ff087424 */ /* 0x000fe400078e00ff */
[----:B------:R-:W-:Y:S01]  /*97b0*/  IMAD.MOV.U32 R13, RZ, RZ, RZ ;  /* 0x000000ffff0d7224 */ /* 0x000fe200078e00ff */
[----:B------:R-:W4:Y:S01]  /*97c0*/  LDCU.64 UR6, c[0x4][0x78] ;  /* 0x01000f00ff0677ac */ /* 0x000f220008000a00 */
[----:B------:R-:W1:Y:S01]  /*97d0*/  LDC.64 R2, c[0x4][R3] ;  /* 0x0100000003027b82 */ /* 0x000e620000000a00 */
[----:B------:R-:W5:Y:S01]  /*97e0*/  LDCU.64 UR4, c[0x4][0x10] ;  /* 0x01000200ff0477ac */ /* 0x000f620008000a00 */
[----:B--2---:R-:W-:Y:S01]  /*97f0*/  MOV R5, UR9 ;  /* 0x0000000900057c02 */ /* 0x004fe20008000f00 */
[----:B------:R-:W-:Y:S01]  /*9800*/  IMAD.U32 R4, RZ, RZ, UR8 ;  /* 0x00000008ff047e24 */ /* 0x000fe2000f8e00ff */
[----:B----4-:R-:W-:Y:S01]  /*9810*/  MOV R7, UR7 ;  /* 0x0000000700077c02 */ /* 0x010fe20008000f00 */
[----:B------:R-:W-:Y:S01]  /*9820*/  IMAD.U32 R6, RZ, RZ, UR6 ;  /* 0x00000006ff067e24 */ /* 0x000fe2000f8e00ff */
[----:B-----5:R-:W-:Y:S01]  /*9830*/  MOV R11, UR5 ;  /* 0x00000005000b7c02 */ /* 0x020fe20008000f00 */
[----:B------:R-:W-:Y:S02]  /*9840*/  IMAD.U32 R10, RZ, RZ, UR4 ;  /* 0x00000004ff0a7e24 */ /* 0x000fe4000f8e00ff */
[----:B------:R-:W-:Y:S07]  /*9850*/  LEPC R20, `(.L_x_89) ;  /* 0x000000001014794e */ /* 0x000fee0000000000 */
[----:B-1-3--:R-:W-:Y:S05]  /*9860*/  CALL.ABS.NOINC R2 ;  /* 0x0000000002007343 */ /* 0x00afea0003c00000 */
.L_x_89:
[----:B------:R-:W-:Y:S01]  /*9870*/  LOP3.LUT R3, R44, 0xffffe000, RZ, 0xc0, !PT ;  /* 0xffffe0002c037812 */ /* 0x000fe200078ec0ff */
[----:B------:R-:W-:Y:S05]  /*9880*/  WARPSYNC.ALL ;  /* 0x0000000000007948 */ /* 0x000fea0003800000 */
[----:B------:R-:W-:Y:S01]  /*9890*/  R2UR UR4, R25 ;  /* 0x00000000190472ca */ /* 0x000fe200000e0000 */
[----:B------:R-:W-:Y:S01]  /*98a0*/  IMAD.SHL.U32 R91, R73, 0x4, RZ ;  /* 0x00000004495b7824 */ /* 0x000fe200078e00ff */
[----:B------:R-:W-:Y:S01]  /*98b0*/  LOP3.LUT R20, R32, 0xffffe000, RZ, 0xc0, !PT ;  /* 0xffffe00020147812 */ /* 0x000fe200078ec0ff */
[----:B------:R-:W-:Y:S01]  /*98c0*/  BSSY.RECONVERGENT B0, `(.L_x_90) ;  /* 0x000005e000007945 */ /* 0x000fe20003800200 */
[----:B------:R-:W-:Y:S01]  /*98d0*/  LOP3.LUT R21, R33, 0xffffe000, RZ, 0xc0, !PT ;  /* 0xffffe00021157812 */ /* 0x000fe200078ec0ff */
[----:B------:R-:W-:Y:S01]  /*98e0*/  IMAD.IADD R83, R83, 0x1, R91 ;  /* 0x0000000153537824 */ /* 0x000fe200078e025b */
[----:B------:R-:W-:Y:S02]  /*98f0*/  LOP3.LUT R26, R34, 0xffffe000, RZ, 0xc0, !PT ;  /* 0xffffe000221a7812 */ /* 0x000fe400078ec0ff */
[----:B------:R-:W-:Y:S01]  /*9900*/  ISETP.NE.AND P1, PT, R62, RZ, PT ;  /* 0x000000ff3e00720c */ /* 0x000fe20003f25270 */
[----:B------:R-:W-:Y:S01]  /*9910*/  IMAD.IADD R85, R72, 0x1, R83 ;  /* 0x0000000148557824 */ /* 0x000fe200078e0253 */
[----:B------:R-:W-:Y:S03]  /*9920*/  ISETP.NE.AND P6, PT, R80, RZ, PT ;  /* 0x000000ff5000720c */ /* 0x000fe60003fc5270 */
[----:B--2---:R-:W1:Y:S01]  /*9930*/  LDTM.16dp128bit.x8 R4, tmem[UR4] ;  /* 0x00000004000479ee */ /* 0x004e620008180000 */
[----:B------:R-:W-:Y:S01]  /*9940*/  ISETP.NE.U32.OR P0, PT, R79, 0x1, !P6 ;  /* 0x000000014f00780c */ /* 0x000fe20007705470 */
[C---:B-1----:R-:W-:Y:S01]  /*9950*/  FMUL R0, R24.reuse, R4 ;  /* 0x0000000418007220 */ /* 0x042fe20000400000 */
[----:B------:R-:W-:Y:S01]  /*9960*/  LOP3.LUT R4, R45, 0xffffe000, RZ, 0xc0, !PT ;  /* 0xffffe0002d047812 */ /* 0x000fe200078ec0ff */
[C---:B------:R-:W-:Y:S01]  /*9970*/  FMUL R2, R24.reuse, R5 ;  /* 0x0000000518027220 */ /* 0x040fe20000400000 */
[----:B------:R-:W-:Y:S01]  /*9980*/  FMUL R5, R24, R12 ;  /* 0x0000000c18057220 */ /* 0x000fe20000400000 */
[C---:B------:R-:W-:Y:S01]  /*9990*/  FFMA R28, R27.reuse, R3, R0 ;  /* 0x000000031b1c7223 */ /* 0x040fe20000000000 */
[----:B------:R-:W-:Y:S01]  /*99a0*/  LOP3.LUT R3, R46, 0xffffe000, RZ, 0xc0, !PT ;  /* 0xffffe0002e037812 */ /* 0x000fe200078ec0ff */
[----:B------:R-:W-:Y:S01]  /*99b0*/  FFMA R29, R27, R4, R2 ;  /* 0x000000041b1d7223 */ /* 0x000fe20000000002 */
[----:B------:R-:W-:Y:S01]  /*99c0*/  LOP3.LUT R4, R47, 0xffffe000, RZ, 0xc0, !PT ;  /* 0xffffe0002f047812 */ /* 0x000fe200078ec0ff */
[C---:B------:R-:W-:Y:S01]  /*99d0*/  FMUL R0, R24.reuse, R6 ;  /* 0x0000000618007220 */ /* 0x040fe20000400000 */
[----:B------:R-:W-:Y:S01]  /*99e0*/  F2FP.TF32.F32.PACK_B R28, R28 ;  /* 0x0000001cff1c723e */ /* 0x000fe200024050ff */
[C---:B------:R-:W-:Y:S01]  /*99f0*/  FMUL R2, R24.reuse, R7 ;  /* 0x0000000718027220 */ /* 0x040fe20000400000 */
[----:B------:R-:W-:Y:S01]  /*9a00*/  F2FP.TF32.F32.PACK_B R29, R29 ;  /* 0x0000001dff1d723e */ /* 0x000fe200024050ff */
[C---:B------:R-:W-:Y:S01]  /*9a10*/  FFMA R30, R27.reuse, R3, R0 ;  /* 0x000000031b1e7223 */ /* 0x040fe20000000000 */
[C---:B------:R-:W-:Y:S01]  /*9a20*/  FMUL R0, R24.reuse, R8 ;  /* 0x0000000818007220 */ /* 0x040fe20000400000 */
[C---:B------:R-:W-:Y:S01]  /*9a30*/  FFMA R31, R27.reuse, R4, R2 ;  /* 0x000000041b1f7223 */ /* 0x040fe20000000002 */
[C---:B------:R-:W-:Y:S01]  /*9a40*/  FMUL R2, R24.reuse, R9 ;  /* 0x0000000918027220 */ /* 0x040fe20000400000 */
[C---:B------:R-:W-:Y:S01]  /*9a50*/  FMUL R3, R24.reuse, R10 ;  /* 0x0000000a18037220 */ /* 0x040fe20000400000 */
[----:B------:R-:W-:Y:S01]  /*9a60*/  F2FP.TF32.F32.PACK_B R30, R30 ;  /* 0x0000001eff1e723e */ /* 0x000fe200024050ff */
[C---:B------:R-:W-:Y:S01]  /*9a70*/  FMUL R9, R24.reuse, R16 ;  /* 0x0000001018097220 */ /* 0x040fe20000400000 */
[----:B------:R-:W-:Y:S01]  /*9a80*/  F2FP.TF32.F32.PACK_B R31, R31 ;  /* 0x0000001fff1f723e */ /* 0x000fe200024050ff */
[----:B------:R-:W-:Y:S01]  /*9a90*/  FFMA R16, R27, R20, R0 ;  /* 0x000000141b107223 */ /* 0x000fe20000000000 */
[----:B------:R-:W-:Y:S01]  /*9aa0*/  LOP3.LUT R0, R35, 0xffffe000, RZ, 0xc0, !PT ;  /* 0xffffe00023007812 */ /* 0x000fe200078ec0ff */
[C---:B------:R-:W-:Y:S01]  /*9ab0*/  FMUL R4, R24.reuse, R11 ;  /* 0x0000000b18047220 */ /* 0x040fe20000400000 */
[----:B------:R-:W-:Y:S01]  /*9ac0*/  FMUL R10, R24, R17 ;  /* 0x00000011180a7220 */ /* 0x000fe20000400000 */
[C---:B------:R-:W-:Y:S01]  /*9ad0*/  FFMA R17, R27.reuse, R21, R2 ;  /* 0x000000151b117223 */ /* 0x040fe20000000002 */
[----:B---3--:R-:W-:Y:S01]  /*9ae0*/  LOP3.LUT R2, R36, 0xffffe000, RZ, 0xc0, !PT ;  /* 0xffffe00024027812 */ /* 0x008fe200078ec0ff */
[C---:B------:R-:W-:Y:S01]  /*9af0*/  FMUL R11, R24.reuse, R18 ;  /* 0x00000012180b7220 */ /* 0x040fe20000400000 */
[----:B------:R-:W-:Y:S01]  /*9b00*/  F2FP.TF32.F32.PACK_B R16, R16 ;  /* 0x00000010ff10723e */ /* 0x000fe200024050ff */
[----:B------:R-:W-:Y:S01]  /*9b10*/  FFMA R18, R27, R26, R3 ;  /* 0x0000001a1b127223 */ /* 0x000fe20000000003 */
[----:B------:R-:W-:Y:S01]  /*9b20*/  LOP3.LUT R3, R37, 0xffffe000, RZ, 0xc0, !PT ;  /* 0xffffe00025037812 */ /* 0x000fe200078ec0ff */
[----:B------:R-:W-:Y:S01]  /*9b30*/  FMUL R6, R24, R13 ;  /* 0x0000000d18067220 */ /* 0x000fe20000400000 */
[----:B------:R-:W-:Y:S01]  /*9b40*/  LOP3.LUT R13, R38, 0xffffe000, RZ, 0xc0, !PT ;  /* 0xffffe000260d7812 */ /* 0x000fe200078ec0ff */
[C---:B------:R-:W-:Y:S01]  /*9b50*/  FMUL R7, R24.reuse, R14 ;  /* 0x0000000e18077220 */ /* 0x040fe20000400000 */
[----:B------:R-:W-:Y:S01]  /*9b60*/  LOP3.LUT R14, R39, 0xffffe000, RZ, 0xc0, !PT ;  /* 0xffffe000270e7812 */ /* 0x000fe200078ec0ff */
[----:B------:R-:W-:Y:S01]  /*9b70*/  FMUL R12, R24, R19 ;  /* 0x00000013180c7220 */ /* 0x000fe20000400000 */
[----:B------:R-:W-:Y:S01]  /*9b80*/  F2FP.TF32.F32.PACK_B R17, R17 ;  /* 0x00000011ff11723e */ /* 0x000fe200024050ff */
[----:B------:R1:W-:Y:S01]  /*9b90*/  STSM.16.M88.4 [R82+0x400], R28 ;  /* 0x0004001c52007844 */ /* 0x0003e20000000200 */
[----:B------:R-:W-:Y:S01]  /*9ba0*/  F2FP.TF32.F32.PACK_B R18, R18 ;  /* 0x00000012ff12723e */ /* 0x000fe200024050ff */
[C---:B------:R-:W-:Y:S01]  /*9bb0*/  FFMA R19, R27.reuse, R0, R4 ;  /* 0x000000001b137223 */ /* 0x040fe20000000004 */
[----:B------:R-:W-:Y:S01]  /*9bc0*/  LOP3.LUT R0, R40, 0xffffe000, RZ, 0xc0, !PT ;  /* 0xffffe00028007812 */ /* 0x000fe200078ec0ff */
[C---:B------:R-:W-:Y:S01]  /*9bd0*/  FFMA R4, R27.reuse, R2, R5 ;  /* 0x000000021b047223 */ /* 0x040fe20000000005 */
[----:B------:R-:W-:Y:S01]  /*9be0*/  FMUL R8, R24, R15 ;  /* 0x0000000f18087220 */ /* 0x000fe20000400000 */
[----:B------:R-:W-:Y:S01]  /*9bf0*/  FFMA R5, R27, R3, R6 ;  /* 0x000000031b057223 */ /* 0x000fe20000000006 */
[----:B------:R-:W-:Y:S01]  /*9c00*/  LOP3.LUT R2, R41, 0xffffe000, RZ, 0xc0, !PT ;  /* 0xffffe00029027812 */ /* 0x000fe200078ec0ff */
[C---:B------:R-:W-:Y:S01]  /*9c10*/  FFMA R6, R27.reuse, R13, R7 ;  /* 0x0000000d1b067223 */ /* 0x040fe20000000007 */
[----:B------:R-:W-:Y:S01]  /*9c20*/  LOP3.LUT R3, R42, 0xffffe000, RZ, 0xc0, !PT ;  /* 0xffffe0002a037812 */ /* 0x000fe200078ec0ff */
[----:B------:R-:W-:Y:S01]  /*9c30*/  FFMA R7, R27, R14, R8 ;  /* 0x0000000e1b077223 */ /* 0x000fe20000000008 */
[----:B------:R-:W-:Y:S01]  /*9c40*/  LOP3.LUT R13, R43, 0xffffe000, RZ, 0xc0, !PT ;  /* 0xffffe0002b0d7812 */ /* 0x000fe200078ec0ff */
[C---:B------:R-:W-:Y:S01]  /*9c50*/  FFMA R8, R27.reuse, R0, R9 ;  /* 0x000000001b087223 */ /* 0x040fe20000000009 */
[----:B------:R-:W-:Y:S01]  /*9c60*/  F2FP.TF32.F32.PACK_B R19, R19 ;  /* 0x00000013ff13723e */ /* 0x000fe200024050ff */
[C---:B------:R-:W-:Y:S01]  /*9c70*/  FFMA R9, R27.reuse, R2, R10 ;  /* 0x000000021b097223 */ /* 0x040fe2000000000a */
[C---:B------:R-:W-:Y:S01]  /*9c80*/  FFMA R10, R27.reuse, R3, R11 ;  /* 0x000000031b0a7223 */ /* 0x040fe2000000000b */
[----:B------:R-:W-:Y:S01]  /*9c90*/  FFMA R11, R27, R13, R12 ;  /* 0x0000000d1b0b7223 */ /* 0x000fe2000000000c */
[----:B------:R-:W-:Y:S01]  /*9ca0*/  F2FP.TF32.F32.PACK_B R4, R4 ;  /* 0x00000004ff04723e */ /* 0x000fe200024050ff */
[----:B------:R1:W-:Y:S01]  /*9cb0*/  STSM.16.M88.4 [R81+0x400], R16 ;  /* 0x0004001051007844 */ /* 0x0003e20000000200 */
[----:B------:R-:W-:Y:S02]  /*9cc0*/  F2FP.TF32.F32.PACK_B R5, R5 ;  /* 0x00000005ff05723e */ /* 0x000fe400024050ff */
[----:B------:R-:W-:Y:S02]  /*9cd0*/  F2FP.TF32.F32.PACK_B R6, R6 ;  /* 0x00000006ff06723e */ /* 0x000fe400024050ff */
[----:B------:R-:W-:Y:S02]  /*9ce0*/  F2FP.TF32.F32.PACK_B R7, R7 ;  /* 0x00000007ff07723e */ /* 0x000fe400024050ff */
[----:B------:R-:W-:Y:S02]  /*9cf0*/  F2FP.TF32.F32.PACK_B R8, R8 ;  /* 0x00000008ff08723e */ /* 0x000fe400024050ff */
[----:B------:R-:W-:Y:S01]  /*9d00*/  F2FP.TF32.F32.PACK_B R9, R9 ;  /* 0x00000009ff09723e */ /* 0x000fe200024050ff */
[----:B------:R1:W-:Y:S01]  /*9d10*/  STSM.16.M88.4 [R83], R4 ;  /* 0x0000000453007844 */ /* 0x0003e20000000200 */
[----:B------:R-:W-:Y:S02]  /*9d20*/  F2FP.TF32.F32.PACK_B R10, R10 ;  /* 0x0000000aff0a723e */ /* 0x000fe400024050ff */
[----:B------:R-:W-:Y:S05]  /*9d30*/  F2FP.TF32.F32.PACK_B R11, R11 ;  /* 0x0000000bff0b723e */ /* 0x000fea00024050ff */
[----:B------:R1:W-:Y:S01]  /*9d40*/  STSM.16.M88.4 [R85], R8 ;  /* 0x0000000855007844 */ /* 0x0003e20000000200 */
[----:B------:R-:W-:Y:S01]  /*9d50*/  @!PT LDS RZ, [RZ] ;  /* 0x00000000fffff984 */ /* 0x000fe20000000800 */
[----:B------:R-:W-:Y:S01]  /*9d60*/  @!PT LDS RZ, [RZ] ;  /* 0x00000000fffff984 */ /* 0x000fe20000000800 */
[----:B------:R-:W-:Y:S01]  /*9d70*/  @!PT LDS RZ, [RZ] ;  /* 0x00000000fffff984 */ /* 0x000fe20000000800 */
[----:B------:R-:W-:Y:S01]  /*9d80*/  @!PT LDS RZ, [RZ] ;  /* 0x00000000fffff984 */ /* 0x000fe20000000800 */
[----:B------:R2:W-:Y:S07]  /*9d90*/  MEMBAR.ALL.CTA ;  /* 0x0000000000007992 */ /* 0x0005ee0000008000 */
[----:B--2---:R-:W2:Y:S02]  /*9da0*/  FENCE.VIEW.ASYNC.S ;  /* 0x00000000000073c6 */ /* 0x004ea40000000000 */
[----:B--2---:R-:W-:Y:S06]  /*9db0*/  BAR.SYNC.DEFER_BLOCKING 0x1, 0x80 ;  /* 0x0042000000007b1d */ /* 0x004fec0000010000 */
[----:B------:R-:W-:Y:S05]  /*9dc0*/  @P1 BRA `(.L_x_91) ;  /* 0x0000000000341947 */ /* 0x000fea0003800000 */
[----:B------:R-:W2:Y:S01]  /*9dd0*/  LDCU.64 UR6, c[0x0][0x348] ;  /* 0x00006900ff0677ac */ /* 0x000ea20008000a00 */
[----:B------:R-:W-:Y:S02]  /*9de0*/  R2UR UR42, R77 ;  /* 0x000000004d2a72ca */ /* 0x000fe400000e0000 */
[----:B------:R-:W-:Y:S01]  /*9df0*/  R2UR UR43, R76 ;  /* 0x000000004c2b72ca */ /* 0x000fe200000e0000 */
[----:B------:R-:W-:Y:S01]  /*9e00*/  UIADD3 UR4, UPT, UPT, UR49, 0x400, URZ ;  /* 0x0000040031047890 */ /* 0x000fe2000fffe0ff */
[----:B------:R-:W-:Y:S02]  /*9e10*/  R2UR UR44, R74 ;  /* 0x000000004a2c72ca */ /* 0x000fe400000e0000 */
[----:B------:R-:W-:Y:S03]  /*9e20*/  R2UR UR45, R75 ;  /* 0x000000004b2d72ca */ /* 0x000fe600000e0000 */
[----:B------:R-:W-:Y:S05]  /*9e30*/  IMAD.U32 R71, RZ, RZ, UR4 ;  /* 0x00000004ff477e24 */ /* 0x000fea000f8e00ff */
[----:B------:R-:W-:Y:S01]  /*9e40*/  R2UR UR40, R71 ;  /* 0x00000000472872ca */ /* 0x000fe200000e0000 */
[----:B--2---:R-:W-:Y:S04]  /*9e50*/  UIADD3 UR4, UP0, UPT, UR6, 0x780, URZ ;  /* 0x0000078006047890 */ /* 0x004fe8000ff1e0ff */
[----:B------:R-:W-:Y:S09]  /*9e60*/  UIADD3.X UR5, UPT, UPT, URZ, UR7, URZ, UP0, !UPT ;  /* 0x00000007ff057290 */ /* 0x000ff200087fe4ff */
[----:B------:R2:W-:Y:S01]  /*9e70*/  UTMASTG.5D.IM2COL [UR40], [UR4] ;  /* 0x00000028040073b5 */ /* 0x0005e20008060000 */
[----:B------:R0:W-:Y:S01]  /*9e80*/  UTMACMDFLUSH ;  /* 0x00000000000079b7 */ /* 0x0001e20000000000 */
[----:B--2---:R-:W-:Y:S04]  /*9e90*/  DEPBAR.LE SB0, 0x1 ;  /* 0x000080400000791a */ /* 0x004fe80000000000 */
.L_x_91:
[----:B------:R-:W-:Y:S05]  /*9ea0*/  BSYNC.RECONVERGENT B0 ;  /* 0x0000000000007941 */ /* 0x000fea0003800200 */
.L_x_90:
[----:B------:R-:W-:Y:S01]  /*9eb0*/  BAR.SYNC.DEFER_BLOCKING 0x1, 0x80 ;  /* 0x0042000000007b1d */ /* 0x000fe20000010000 */
[----:B------:R-:W-:Y:S01]  /*9ec0*/  LEA R2, R86, UR49, 0x3 ;  /* 0x0000003156027c11 */ /* 0x000fe2000f8e18ff */
[----:B------:R-:W-:Y:S01]  /*9ed0*/  UISETP.NE.AND UP0, UPT, UR53, URZ, UPT ;  /* 0x000000ff3500728c */ /* 0x000fe2000bf05270 */
[----:B-1----:R-:W-:Y:S08]  /*9ee0*/  @P0 SHF.L.U32 R4, R60, 0x1f, RZ ;  /* 0x0000001f3c040819 */ /* 0x002ff000000006ff */
[----:B------:R-:W-:Y:S05]  /*9ef0*/  BRA.U !UP0, `(.L_x_92) ;  /* 0x0000000108287547 */ /* 0x000fea000b800000 */
[----:B------:R-:W1:Y:S01]  /*9f00*/  S2R R0, SR_CgaCtaId ;  /* 0x0000000000007919 */ /* 0x000e620000008800 */
[----:B------:R-:W-:Y:S01]  /*9f10*/  ISETP.NE.U32.OR P1, PT, R79, 0x1, !P6 ;  /* 0x000000014f00780c */ /* 0x000fe20007725470 */
[----:B------:R-:W-:Y:S01]  /*9f20*/  IMAD.U32 R3, RZ, RZ, UR50 ;  /* 0x00000032ff037e24 */ /* 0x000fe2000f8e00ff */
[----:B------:R-:W-:Y:S04]  /*9f30*/  UIADD3 UR4, UPT, UPT, UR50, 0x1, URZ ;  /* 0x0000000132047890 */ /* 0x000fe8000fffe0ff */
[----:B------:R-:W-:Y:S04]  /*9f40*/  UISETP.NE.AND UP0, UPT, UR4, 0x4, UPT ;  /* 0x000000040400788c */ /* 0x000fe8000bf05270 */
[----:B------:R-:W-:Y:S03]  /*9f50*/  USEL UR50, UR4, URZ, UP0 ;  /* 0x000000ff04327287 */ /* 0x000fe60008000000 */
[----:B------:R-:W-:Y:S05]  /*9f60*/  @P1 LEA R3, R3, UR49, 0x3 ;  /* 0x0000003103031c11 */ /* 0x000fea000f8e18ff */
[----:B------:R-:W-:Y:S05]  /*9f70*/  @P1 VIADD R3, R3, 0x60 ;  /* 0x0000006003031836 */ /* 0x000fea0000000000 */
[----:B-1----:R-:W-:Y:S04]  /*9f80*/  @P1 PRMT R0, R0, 0x654, R3 ;  /* 0x0000065400001816 */ /* 0x002fe80000000003 */
[----:B------:R1:W-:Y:S03]  /*9f90*/  @P1 SYNCS.ARRIVE.TRANS64.RED.A1T0 RZ, [R0+URZ], RZ ;  /* 0x000000ff00ff19a7 */ /* 0x0003e600081004ff */
.L_x_92:
[----:B------:R-:W2:Y:S01]  /*9fa0*/  @P0 SYNCS.PHASECHK.TRANS64.TRYWAIT P1, [R2+URZ+0x40], R4 ;  /* 0x00004004020005a7 */ /* 0x000ea200080211ff */
[----:B------:R-:W-:Y:S01]  /*9fb0*/  BSSY B1, `(.L_x_93) ;  /* 0x0000016000017945 */ /* 0x000fe20003800000 */
[----:B--2---:R-:W-:Y:S03]  /*9fc0*/  @P0 SEL R88, RZ, 0x1, !P1 ;  /* 0x00000001ff580807 */ /* 0x004fe60004800000 */
[----:B------:R-:W-:Y:S05]  /*9fd0*/  @!P0 BRA `(.L_x_94) ;  /* 0x00000000004c8947 */ /* 0x000fea0003800000 */
[----:B------:R-:W-:Y:S01]  /*9fe0*/  ISETP.NE.U32.AND P0, PT, R89, 0x1, PT ;  /* 0x000000015900780c */ /* 0x000fe20003f05070 */
[----:B------:R-:W-:Y:S01]  /*9ff0*/  BSSY B0, `(.L_x_95) ;  /* 0x0000009000007945 */ /* 0x000fe20003800000 */
[----:B------:R-:W-:Y:S11]  /*a000*/  ISETP.NE.AND P1, PT, R88, RZ, PT ;  /* 0x000000ff5800720c */ /* 0x000ff60003f25270 */
[----:B------:R-:W-:Y:S05]  /*a010*/  @P0 IMAD R5, R86, 0x2000, R87 ;  /* 0x0000200056050824 */ /* 0x000fea00078e0257 */
[----:B------:R-:W-:Y:S05]  /*a020*/  @P0 IADD3 R4, PT, PT, R5, UR49, RZ ;  /* 0x0000003105040c10 */ /* 0x000fea000fffe0ff */
[----:B------:R-:W-:Y:S01]  /*a030*/  @P0 IMAD.IADD R3, R91, 0x1, R4 ;  /* 0x000000015b030824 */ /* 0x000fe200078e0204 */
[----:B------:R-:W-:Y:S06]  /*a040*/  @P1 BRA `(.L_x_96) ;  /* 0x00000000000c1947 */ /* 0x000fec0003800000 */
[----:B-1----:R-:W-:Y:S04]  /*a050*/  SHF.L.U32 R0, R60, 0x1f, RZ ;  /* 0x0000001f3c007819 */ /* 0x002fe800000006ff */
[----:B------:R-:W1:Y:S02]  /*a060*/  SYNCS.PHASECHK.TRANS64.TRYWAIT P1, [R2+URZ+0x40], R0 ;  /* 0x00004000020075a7 */ /* 0x000e6400080211ff */
[----:B-1----:R-:W-:Y:S05]  /*a070*/  @!P1 BRA `(.L_x_97) ;  /* 0x0000002800089947 */ /* 0x002fea0003800000 */
.L_x_96:
[----:B------:R-:W-:Y:S05]  /*a080*/  BSYNC B0 ;  /* 0x0000000000007941 */ /* 0x000fea0003800000 */
.L_x_95:
[C---:B------:R-:W-:Y:S01]  /*a090*/  @P0 IADD3 R4, PT, PT, R72.reuse, R4, RZ ;  /* 0x0000000448040210 */ /* 0x040fe20007ffe0ff */
[----:B------:R-:W-:Y:S05]  /*a0a0*/  @P0 WARPSYNC.ALL ;  /* 0x0000000000000948 */ /* 0x000fea0003800000 */
[----:B------:R2:W3:Y:S01]  /*a0b0*/  @P0 LDSM.16.M88.4 R44, [R5+UR49+0x400] ;  /* 0x00040031052c083b */ /* 0x0004e20008000200 */
[----:B-1----:R-:W-:Y:S02]  /*a0c0*/  @P0 IADD3 R0, PT, PT, R72, R3, RZ ;  /* 0x0000000348000210 */ /* 0x002fe40007ffe0ff */
[----:B------:R-:W-:Y:S01]  /*a0d0*/  IADD3 R86, PT, PT, R86, 0x1, RZ ;  /* 0x0000000156567810 */ /* 0x000fe20007ffe0ff */
[----:B------:R2:W4:Y:S04]  /*a0e0*/  @P0 LDSM.16.M88.4 R32, [R4+0x400] ;  /* 0x000400000420083b */ /* 0x0005280000000200 */
[----:B------:R2:W1:Y:S04]  /*a0f0*/  @P0 LDSM.16.M88.4 R36, [R3+0x400] ;  /* 0x000400000324083b */ /* 0x0004680000000200 */
[----:B------:R2:W1:Y:S02]  /*a100*/  @P0 LDSM.16.M88.4 R40, [R0+0x400] ;  /* 0x000400000028083b */ /* 0x0004640000000200 */
.L_x_94:
[----:B------:R-:W-:Y:S05]  /*a110*/  BSYNC B1 ;  /* 0x0000000000017941 */ /* 0x000fea0003800000 */
.L_x_93:
[----:B-12---:R-:W-:Y:S05]  /*a120*/  VIADD R0, R25, 0x20 ;  /* 0x0000002019007836 */ /* 0x006fea0000000000 */
[----:B------:R-:W-:Y:S04]  /*a130*/  SHF.R.U32.HI R0, RZ, 0x15, R0 ;  /* 0x00000015ff007819 */ /* 0x000fe80000011600 */
[----:B------:R-:W-:Y:S11]  /*a140*/  LOP3.LUT P0, RZ, R0, 0x3, R64, 0x48, !PT ;  /* 0x0000000300ff7812 */ /* 0x000ff60007804840 */
[----:B------:R-:W-:Y:S02]  /*a150*/  @!UPT UIADD3 URZ, UPT, UPT, URZ, URZ, URZ ;  /* 0x000000fffffff290 */ /* 0x000fe4000fffe0ff */
[----:B------:R-:W-:Y:S05]  /*a160*/  @!P0 BRA `(.L_x_98) ;  /* 0x0000000000408947 */ /* 0x000fea0003800000 */
[----:B------:R-:W1:Y:S01]  /*a170*/  LDCU.64 UR8, c[0x4][0x70] ;  /* 0x01000e00ff0877ac */ /* 0x000e620008000a00 */
[----:B------:R-:W-:Y:S01]  /*a180*/  MOV R3, 0x0 ;  /* 0x0000000000037802 */ /* 0x000fe20000000f00 */
[----:B------:R-:W-:Y:S02]  /*a190*/  HFMA2 R12, -RZ, RZ, 0, 5.9604644775390625e-08 ;  /* 0x00000001ff0c7431 */ /* 0x000fe400000001ff */
[----:B------:R-:W-:Y:S02]  /*a1a0*/  IMAD.MOV.U32 R8, RZ, RZ, 0x192 ;  /* 0x00000192ff087424 */ /* 0x000fe400078e00ff */
[----:B------:R-:W-:Y:S01]  /*a1b0*/  IMAD.MOV.U32 R13, RZ, RZ, RZ ;  /* 0x000000ffff0d7224 */ /* 0x000fe200078e00ff */
[----:B------:R-:W2:Y:S01]  /*a1c0*/  LDCU.64 UR6, c[0x4][0x78] ;  /* 0x01000f00ff0677ac */ /* 0x000ea20008000a00 */
[----:B------:R-:W3:Y:S01]  /*a1d0*/  LDC.64 R2, c[0x4][R3] ;  /* 0x0100000003027b82 */ /* 0x000ee20000000a00 */
[----:B------:R-:W5:Y:S01]  /*a1e0*/  LDCU.64 UR4, c[0x4][0x10] ;  /* 0x01000200ff0477ac */ /* 0x000f620008000a00 */
[----:B-1----:R-:W-:Y:S01]  /*a1f0*/  MOV R5, UR9 ;  /* 0x0000000900057c02 */ /* 0x002fe20008000f00 */
[----:B------:R-:W-:Y:S01]  /*a200*/  IMAD.U32 R4, RZ, RZ, UR8 ;  /* 0x00000008ff047e24 */ /* 0x000fe2000f8e00ff */
[----:B--2---:R-:W-:Y:S01]  /*a210*/  MOV R7, UR7 ;  /* 0x0000000700077c02 */ /* 0x004fe20008000f00 */
[----:B------:R-:W-:Y:S01]  /*a220*/  IMAD.U32 R6, RZ, RZ, UR6 ;  /* 0x00000006ff067e24 */ /* 0x000fe2000f8e00ff */
[----:B-----5:R-:W-:Y:S01]  /*a230*/  MOV R11, UR5 ;  /* 0x00000005000b7c02 */ /* 0x020fe20008000f00 */
[----:B------:R-:W-:Y:S02]  /*a240*/  IMAD.U32 R10, RZ, RZ, UR4 ;  /* 0x00000004ff0a7e24 */ /* 0x000fe4000f8e00ff */
[----:B------:R-:W-:Y:S07]  /*a250*/  LEPC R20, `(.L_x_98) ;  /* 0x000000001014794e */ /* 0x000fee0000000000 */
[----:B---34-:R-:W-:Y:S05]  /*a260*/  CALL.ABS.NOINC R2 ;  /* 0x0000000002007343 */ /* 0x018fea0003c00000 */
.L_x_98:
[----:B---3--:R-:W-:Y:S01]  /*a270*/  LOP3.LUT R3, R44, 0xffffe000, RZ, 0xc0, !PT ;  /* 0xffffe0002c037812 */ /* 0x008fe200078ec0ff */
[----:B------:R-:W-:Y:S05]  /*a280*/  WARPSYNC.ALL ;  /* 0x0000000000007948 */ /* 0x000fea0003800000 */
[----:B------:R-:W-:Y:S01]  /*a290*/  R2UR UR4, R25 ;  /* 0x00000000190472ca */ /* 0x000fe200000e0000 */
[----:B------:R-:W1:Y:S01]  /*a2a0*/  S2R R90, SR_CgaCtaId ;  /* 0x00000000005a7919 */ /* 0x000e620000008800 */
[----:B----4-:R-:W-:Y:S01]  /*a2b0*/  LOP3.LUT R20, R32, 0xffffe000, RZ, 0xc0, !PT ;  /* 0xffffe00020147812 */ /* 0x010fe200078ec0ff */
[----:B------:R-:W-:Y:S01]  /*a2c0*/  BSSY.RECONVERGENT B0, `(.L_x_99) ;  /* 0x0000061000007945 */ /* 0x000fe20003800200 */
[----:B------:R-:W-:Y:S02]  /*a2d0*/  ISETP.NE.AND P6, PT, R80, RZ, PT ;  /* 0x000000ff5000720c */ /* 0x000fe40003fc5270 */
[----:B------:R-:W-:Y:S02]  /*a2e0*/  ISETP.NE.AND P1, PT, R62, RZ, PT ;  /* 0x000000ff3e00720c */ /* 0x000fe40003f25270 */
[----:B------:R-:W-:Y:S05]  /*a2f0*/  ISETP.NE.U32.OR P0, PT, R79, 0x1, !P6 ;  /* 0x000000014f00780c */ /* 0x000fea0007705470 */
[----:B------:R-:W2:Y:S02]  /*a300*/  LDTM.16dp128bit.x8 R4, tmem[UR4+0x20] ;  /* 0x00002004000479ee */ /* 0x000ea40008180000 */
[C---:B--2---:R-:W-:Y:S01]  /*a310*/  FMUL R0, R24.reuse, R4 ;  /* 0x0000000418007220 */ /* 0x044fe20000400000 */
        /* <DEDUP_REMOVED lines=17> */
[----:B------:R-:W-:Y:S01]  /*a430*/  FFMA R16, R27, R20, R0 ;  /* 0x000000141b107223 */ /* 0x000fe20000000000 */
[----:B------:R-:W-:Y:S01]  /*a440*/  LOP3.LUT R0, R33, 0xffffe000, RZ, 0xc0, !PT ;  /* 0xffffe00021007812 */ /* 0x000fe200078ec0ff */
[----:B------:R-:W-:Y:S01]  /*a450*/  FMUL R6, R24, R13 ;  /* 0x0000000d18067220 */ /* 0x000fe20000400000 */
[----:B------:R-:W-:Y:S01]  /*a460*/  LOP3.LUT R13, R34, 0xffffe000, RZ, 0xc0, !PT ;  /* 0xffffe000220d7812 */ /* 0x000fe200078ec0ff */
[C---:B------:R-:W-:Y:S01]  /*a470*/  FMUL R3, R24.reuse, R10 ;  /* 0x0000000a18037220 */ /* 0x040fe20000400000 */
[----:B------:R-:W-:Y:S01]  /*a480*/  F2FP.TF32.F32.PACK_B R31, R31 ;  /* 0x0000001fff1f723e */ /* 0x000fe200024050ff */
[C---:B------:R-:W-:Y:S01]  /*a490*/  FMUL R7, R24.reuse, R14 ;  /* 0x0000000e18077220 */ /* 0x040fe20000400000 */
[----:B------:R-:W-:Y:S01]  /*a4a0*/  LOP3.LUT R14, R35, 0xffffe000, RZ, 0xc0, !PT ;  /* 0xffffe000230e7812 */ /* 0x000fe200078ec0ff */
[----:B------:R-:W-:Y:S01]  /*a4b0*/  FMUL R8, R24, R15 ;  /* 0x0000000f18087220 */ /* 0x000fe20000400000 */
[----:B------:R-:W-:Y:S01]  /*a4c0*/  LOP3.LUT R15, R36, 0xffffe000, RZ, 0xc0, !PT ;  /* 0xffffe000240f7812 */ /* 0x000fe200078ec0ff */
[C---:B------:R-:W-:Y:S01]  /*a4d0*/  FMUL R10, R24.reuse, R17 ;  /* 0x00000011180a7220 */ /* 0x040fe20000400000 */
[----:B------:R-:W-:Y:S01]  /*a4e0*/  F2FP.TF32.F32.PACK_B R16, R16 ;  /* 0x00000010ff10723e */ /* 0x000fe200024050ff */
[----:B------:R-:W-:Y:S01]  /*a4f0*/  FFMA R17, R27, R0, R2 ;  /* 0x000000001b117223 */ /* 0x000fe20000000002 */
[----:B------:R-:W-:Y:S01]  /*a500*/  LOP3.LUT R0, R37, 0xffffe000, RZ, 0xc0, !PT ;  /* 0xffffe00025007812 */ /* 0x000fe200078ec0ff */
[----:B------:R-:W-:Y:S01]  /*a510*/  FMUL R4, R24, R11 ;  /* 0x0000000b18047220 */ /* 0x000fe20000400000 */
[----:B------:R-:W-:Y:S01]  /*a520*/  LOP3.LUT R2, R38, 0xffffe000, RZ, 0xc0, !PT ;  /* 0xffffe00026027812 */ /* 0x000fe200078ec0ff */
[----:B------:R-:W-:Y:S01]  /*a530*/  FMUL R11, R24, R18 ;  /* 0x00000012180b7220 */ /* 0x000fe20000400000 */
[----:B------:R-:W-:Y:S01]  /*a540*/  F2FP.TF32.F32.PACK_B R17, R17 ;  /* 0x00000011ff11723e */ /* 0x000fe200024050ff */
[----:B------:R-:W-:Y:S01]  /*a550*/  FFMA R18, R27, R13, R3 ;  /* 0x0000000d1b127223 */ /* 0x000fe20000000003 */
[----:B------:R-:W-:Y:S01]  /*a560*/  LOP3.LUT R3, R42, 0xffffe000, RZ, 0xc0, !PT ;  /* 0xffffe0002a037812 */ /* 0x000fe200078ec0ff */
[----:B------:R-:W-:Y:S01]  /*a570*/  FMUL R12, R24, R19 ;  /* 0x00000013180c7220 */ /* 0x000fe20000400000 */
[----:B------:R-:W-:Y:S01]  /*a580*/  LOP3.LUT R13, R43, 0xffffe000, RZ, 0xc0, !PT ;  /* 0xffffe0002b0d7812 */ /* 0x000fe200078ec0ff */
[C---:B------:R-:W-:Y:S01]  /*a590*/  FFMA R19, R27.reuse, R14, R4 ;  /* 0x0000000e1b137223 */ /* 0x040fe20000000004 */
[----:B------:R-:W-:Y:S01]  /*a5a0*/  F2FP.TF32.F32.PACK_B R18, R18 ;  /* 0x00000012ff12723e */ /* 0x000fe200024050ff */
[C---:B------:R-:W-:Y:S01]  /*a5b0*/  FFMA R4, R27.reuse, R15, R5 ;  /* 0x0000000f1b047223 */ /* 0x040fe20000000005 */
[----:B------:R-:W-:Y:S01]  /*a5c0*/  FFMA R5, R27, R0, R6 ;  /* 0x000000001b057223 */ /* 0x000fe20000000006 */
[----:B------:R-:W-:Y:S01]  /*a5d0*/  LOP3.LUT R0, R39, 0xffffe000, RZ, 0xc0, !PT ;  /* 0xffffe00027007812 */ /* 0x000fe200078ec0ff */
[C---:B------:R-:W-:Y:S01]  /*a5e0*/  FFMA R6, R27.reuse, R2, R7 ;  /* 0x000000021b067223 */ /* 0x040fe20000000007 */
[----:B------:R-:W-:Y:S01]  /*a5f0*/  LOP3.LUT R2, R40, 0xffffe000, RZ, 0xc0, !PT ;  /* 0xffffe00028027812 */ /* 0x000fe200078ec0ff */
[----:B------:R2:W-:Y:S01]  /*a600*/  STSM.16.M88.4 [R82+0x2400], R28 ;  /* 0x0024001c52007844 */ /* 0x0005e20000000200 */
[----:B------:R-:W-:Y:S01]  /*a610*/  F2FP.TF32.F32.PACK_B R19, R19 ;  /* 0x00000013ff13723e */ /* 0x000fe200024050ff */
[----:B------:R-:W-:Y:S01]  /*a620*/  FFMA R7, R27, R0, R8 ;  /* 0x000000001b077223 */ /* 0x000fe20000000008 */
[----:B------:R-:W-:Y:S01]  /*a630*/  LOP3.LUT R0, R41, 0xffffe000, RZ, 0xc0, !PT ;  /* 0xffffe00029007812 */ /* 0x000fe200078ec0ff */
[C---:B------:R-:W-:Y:S01]  /*a640*/  FFMA R8, R27.reuse, R2, R9 ;  /* 0x000000021b087223 */ /* 0x040fe20000000009 */
[----:B------:R-:W-:Y:S03]  /*a650*/  F2FP.TF32.F32.PACK_B R4, R4 ;  /* 0x00000004ff04723e */ /* 0x000fe600024050ff */
[----:B------:R2:W-:Y:S01]  /*a660*/  STSM.16.M88.4 [R81+0x2400], R16 ;  /* 0x0024001051007844 */ /* 0x0005e20000000200 */
[----:B------:R-:W-:Y:S01]  /*a670*/  F2FP.TF32.F32.PACK_B R5, R5 ;  /* 0x00000005ff05723e */ /* 0x000fe200024050ff */
[C---:B------:R-:W-:Y:S01]  /*a680*/  FFMA R9, R27.reuse, R0, R10 ;  /* 0x000000001b097223 */ /* 0x040fe2000000000a */
[C---:B------:R-:W-:Y:S01]  /*a690*/  FFMA R10, R27.reuse, R3, R11 ;  /* 0x000000031b0a7223 */ /* 0x040fe2000000000b */
[----:B------:R-:W-:Y:S01]  /*a6a0*/  FFMA R11, R27, R13, R12 ;  /* 0x0000000d1b0b7223 */ /* 0x000fe2000000000c */
[----:B------:R-:W-:Y:S01]  /*a6b0*/  F2FP.TF32.F32.PACK_B R6, R6 ;  /* 0x00000006ff06723e */ /* 0x000fe200024050ff */
[----:B------:R-:W-:Y:S01]  /*a6c0*/  IMAD.U32 R2, RZ, RZ, UR50 ;  /* 0x00000032ff027e24 */ /* 0x000fe2000f8e00ff */
[----:B------:R-:W-:Y:S02]  /*a6d0*/  F2FP.TF32.F32.PACK_B R7, R7 ;  /* 0x00000007ff07723e */ /* 0x000fe400024050ff */
[----:B------:R-:W-:Y:S02]  /*a6e0*/  F2FP.TF32.F32.PACK_B R8, R8 ;  /* 0x00000008ff08723e */ /* 0x000fe400024050ff */
[----:B------:R-:W-:Y:S01]  /*a6f0*/  F2FP.TF32.F32.PACK_B R9, R9 ;  /* 0x00000009ff09723e */ /* 0x000fe200024050ff */
[----:B------:R2:W-:Y:S01]  /*a700*/  STSM.16.M88.4 [R83+0x2000], R4 ;  /* 0x0020000453007844 */ /* 0x0005e20000000200 */
[----:B------:R-:W-:Y:S02]  /*a710*/  F2FP.TF32.F32.PACK_B R10, R10 ;  /* 0x0000000aff0a723e */ /* 0x000fe400024050ff */
[----:B------:R-:W-:Y:S02]  /*a720*/  F2FP.TF32.F32.PACK_B R11, R11 ;  /* 0x0000000bff0b723e */ /* 0x000fe400024050ff */
[----:B------:R-:W-:Y:S02]  /*a730*/  @P0 LEA R2, R2, UR49, 0x3 ;  /* 0x0000003102020c11 */ /* 0x000fe4000f8e18ff */
[----:B------:R-:W-:Y:S01]  /*a740*/  LEA R0, R86, UR49, 0x3 ;  /* 0x0000003156007c11 */ /* 0x000fe2000f8e18ff */
[----:B------:R2:W-:Y:S01]  /*a750*/  STSM.16.M88.4 [R85+0x2000], R8 ;  /* 0x0020000855007844 */ /* 0x0005e20000000200 */
[----:B------:R-:W-:Y:S01]  /*a760*/  @P0 SHF.L.U32 R3, R60, 0x1f, RZ ;  /* 0x0000001f3c030819 */ /* 0x000fe200000006ff */
[----:B------:R-:W-:Y:S01]  /*a770*/  @P0 VIADD R2, R2, 0x60 ;  /* 0x0000006002020836 */ /* 0x000fe20000000000 */
[----:B------:R-:W-:Y:S01]  /*a780*/  @!PT LDS RZ, [RZ] ;  /* 0x00000000fffff984 */ /* 0x000fe20000000800 */
[----:B------:R-:W-:Y:S01]  /*a790*/  @!PT LDS RZ, [RZ] ;  /* 0x00000000fffff984 */ /* 0x000fe20000000800 */
[----:B------:R-:W-:Y:S01]  /*a7a0*/  @!PT LDS RZ, [RZ] ;  /* 0x00000000fffff984 */ /* 0x000fe20000000800 */
[----:B------:R-:W-:Y:S01]  /*a7b0*/  @!PT LDS RZ, [RZ] ;  /* 0x00000000fffff984 */ /* 0x000fe20000000800 */
[----:B------:R3:W-:Y:S06]  /*a7c0*/  MEMBAR.ALL.CTA ;  /* 0x0000000000007992 */ /* 0x0007ec0000008000 */
[----:B---3--:R-:W3:Y:S01]  /*a7d0*/  FENCE.VIEW.ASYNC.S ;  /* 0x00000000000073c6 */ /* 0x008ee20000000000 */
[----:B-1----:R-:W-:Y:S01]  /*a7e0*/  @P0 PRMT R2, R90, 0x654, R2 ;  /* 0x000006545a020816 */ /* 0x002fe20000000002 */
[----:B---3--:R-:W-:Y:S06]  /*a7f0*/  BAR.SYNC.DEFER_BLOCKING 0x1, 0x80 ;  /* 0x0042000000007b1d */ /* 0x008fec0000010000 */
[----:B------:R-:W-:Y:S05]  /*a800*/  @P1 BRA `(.L_x_100) ;  /* 0x0000000000301947 */ /* 0x000fea0003800000 */
[----:B------:R-:W1:Y:S01]  /*a810*/  LDCU.64 UR6, c[0x0][0x348] ;  /* 0x00006900ff0677ac */ /* 0x000e620008000a00 */
[----:B------:R-:W-:Y:S02]  /*a820*/  R2UR UR10, R77 ;  /* 0x000000004d0a72ca */ /* 0x000fe400000e0000 */
[----:B------:R-:W-:Y:S01]  /*a830*/  R2UR UR11, R76 ;  /* 0x000000004c0b72ca */ /* 0x000fe200000e0000 */
[----:B------:R-:W-:Y:S01]  /*a840*/  UIADD3 UR9, UPT, UPT, UR41, 0x20, URZ ;  /* 0x0000002029097890 */ /* 0x000fe2000fffe0ff */
[----:B------:R-:W-:Y:S01]  /*a850*/  R2UR UR12, R74 ;  /* 0x000000004a0c72ca */ /* 0x000fe200000e0000 */
[----:B------:R-:W-:Y:S01]  /*a860*/  UIADD3 UR8, UPT, UPT, UR49, 0x2400, URZ ;  /* 0x0000240031087890 */ /* 0x000fe2000fffe0ff */
[----:B------:R-:W-:Y:S01]  /*a870*/  R2UR UR13, R75 ;  /* 0x000000004b0d72ca */ /* 0x000fe200000e0000 */
[----:B-1----:R-:W-:Y:S04]  /*a880*/  UIADD3 UR4, UP0, UPT, UR6, 0x780, URZ ;  /* 0x0000078006047890 */ /* 0x002fe8000ff1e0ff */
[----:B------:R-:W-:Y:S09]  /*a890*/  UIADD3.X UR5, UPT, UPT, URZ, UR7, URZ, UP0, !UPT ;  /* 0x00000007ff057290 */ /* 0x000ff200087fe4ff */
[----:B------:R1:W-:Y:S01]  /*a8a0*/  UTMASTG.5D.IM2COL [UR8], [UR4] ;  /* 0x00000008040073b5 */ /* 0x0003e20008060000 */
[----:B------:R0:W-:Y:S01]  /*a8b0*/  UTMACMDFLUSH ;  /* 0x00000000000079b7 */ /* 0x0001e20000000000 */
[----:B-1----:R-:W-:Y:S04]  /*a8c0*/  DEPBAR.LE SB0, 0x1 ;  /* 0x000080400000791a */ /* 0x002fe80000000000 */
.L_x_100:
[----:B------:R-:W-:Y:S05]  /*a8d0*/  BSYNC.RECONVERGENT B0 ;  /* 0x0000000000007941 */ /* 0x000fea0003800200 */
.L_x_99:
[----:B------:R-:W-:Y:S01]  /*a8e0*/  BAR.SYNC.DEFER_BLOCKING 0x1, 0x80 ;  /* 0x0042000000007b1d */ /* 0x000fe20000010000 */
[----:B------:R-:W-:Y:S04]  /*a8f0*/  UIADD3 UR4, UPT, UPT, UR50, 0x1, URZ ;  /* 0x0000000132047890 */ /* 0x000fe8000fffe0ff */
[----:B------:R-:W-:Y:S04]  /*a900*/  UISETP.NE.AND UP0, UPT, UR4, 0x4, UPT ;  /* 0x000000040400788c */ /* 0x000fe8000bf05270 */
[----:B------:R-:W-:Y:S01]  /*a910*/  USEL UR40, UR4, URZ, UP0 ;  /* 0x000000ff04287287 */ /* 0x000fe20008000000 */
[----:B------:R1:W-:Y:S01]  /*a920*/  @P0 SYNCS.ARRIVE.TRANS64.RED.A1T0 RZ, [R2+URZ], RZ ;  /* 0x000000ff02ff09a7 */ /* 0x0003e200081004ff */
[----:B------:R-:W-:Y:S01]  /*a930*/  BSSY B1, `(.L_x_101) ;  /* 0x0000017000017945 */ /* 0x000fe20003800000 */
[----:B------:R-:W3:Y:S02]  /*a940*/  @P0 SYNCS.PHASECHK.TRANS64.TRYWAIT P1, [R0+URZ+0x40], R3 ;  /* 0x00004003000005a7 */ /* 0x000ee400080211ff */
[----:B---3--:R-:W-:Y:S01]  /*a950*/  @P0 SEL R88, RZ, 0x1, !P1 ;  /* 0x00000001ff580807 */ /* 0x008fe20004800000 */
[----:B-1----:R-:W-:Y:S06]  /*a960*/  @!P0 BRA `(.L_x_102) ;  /* 0x00000000004c8947 */ /* 0x002fec0003800000 */
[----:B------:R-:W-:Y:S01]  /*a970*/  ISETP.NE.U32.AND P0, PT, R89, 0x1, PT ;  /* 0x000000015900780c */ /* 0x000fe20003f05070 */
[----:B------:R-:W-:Y:S01]  /*a980*/  BSSY B0, `(.L_x_103) ;  /* 0x0000009000007945 */ /* 0x000fe20003800000 */
[----:B------:R-:W-:Y:S11]  /*a990*/  ISETP.NE.AND P1, PT, R88, RZ, PT ;  /* 0x000000ff5800720c */ /* 0x000ff60003f25270 */
[----:B--2---:R-:W-:Y:S05]  /*a9a0*/  @P0 IMAD R4, R86, 0x2000, R87 ;  /* 0x0000200056040824 */ /* 0x004fea00078e0257 */
[----:B------:R-:W-:Y:S05]  /*a9b0*/  @P0 IADD3 R3, PT, PT, R4, UR49, RZ ;  /* 0x0000003104030c10 */ /* 0x000fea000fffe0ff */
[----:B------:R-:W-:Y:S01]  /*a9c0*/  @P0 IMAD.IADD R2, R91, 0x1, R3 ;  /* 0x000000015b020824 */ /* 0x000fe200078e0203 */
[----:B------:R-:W-:Y:S06]  /*a9d0*/  @P1 BRA `(.L_x_104) ;  /* 0x00000000000c1947 */ /* 0x000fec0003800000 */
[----:B------:R-:W-:Y:S04]  /*a9e0*/  SHF.L.U32 R5, R60, 0x1f, RZ ;  /* 0x0000001f3c057819 */ /* 0x000fe800000006ff */
[----:B------:R-:W1:Y:S02]  /*a9f0*/  SYNCS.PHASECHK.TRANS64.TRYWAIT P1, [R0+URZ+0x40], R5 ;  /* 0x00004005000075a7 */ /* 0x000e6400080211ff */
[----:B-1----:R-:W-:Y:S05]  /*aa00*/  @!P1 BRA `(.L_x_105) ;  /* 0x0000001c00b89947 */ /* 0x002fea0003800000 */
.L_x_104:
[----:B------:R-:W-:Y:S05]  /*aa10*/  BSYNC B0 ;  /* 0x0000000000007941 */ /* 0x000fea0003800000 */
.L_x_103:
[C---:B------:R-:W-:Y:S01]  /*aa20*/  @P0 IADD3 R3, PT, PT, R72.reuse, R3, RZ ;  /* 0x0000000348030210 */ /* 0x040fe20007ffe0ff */
[----:B------:R-:W-:Y:S05]  /*aa30*/  @P0 WARPSYNC.ALL ;  /* 0x0000000000000948 */ /* 0x000fea0003800000 */
[----:B------:R3:W4:Y:S01]  /*aa40*/  @P0 LDSM.16.M88.4 R44, [R4+UR49+0x400] ;  /* 0x00040031042c083b */ /* 0x0007220008000200 */
[----:B-1----:R-:W-:Y:S02]  /*aa50*/  @P0 IADD3 R0, PT, PT, R72, R2, RZ ;  /* 0x0000000248000210 */ /* 0x002fe40007ffe0ff */
[----:B------:R-:W-:Y:S01]  /*aa60*/  IADD3 R86, PT, PT, R86, 0x1, RZ ;  /* 0x0000000156567810 */ /* 0x000fe20007ffe0ff */
[----:B------:R3:W1:Y:S04]  /*aa70*/  @P0 LDSM.16.M88.4 R32, [R3+0x400] ;  /* 0x000400000320083b */ /* 0x0006680000000200 */
[----:B------:R3:W2:Y:S04]  /*aa80*/  @P0 LDSM.16.M88.4 R36, [R2+0x400] ;  /* 0x000400000224083b */ /* 0x0006a80000000200 */
[----:B------:R3:W1:Y:S02]  /*aa90*/  @P0 LDSM.16.M88.4 R40, [R0+0x400] ;  /* 0x000400000028083b */ /* 0x0006640000000200 */
.L_x_102:
[----:B------:R-:W-:Y:S05]  /*aaa0*/  BSYNC B1 ;  /* 0x0000000000017941 */ /* 0x000fea0003800000 */
.L_x_101:
[----:B---3--:R-:W-:Y:S05]  /*aab0*/  VIADD R0, R25, 0x40 ;  /* 0x0000004019007836 */ /* 0x008fea0000000000 */
[----:B------:R-:W-:Y:S04]  /*aac0*/  SHF.R.U32.HI R0, RZ, 0x15, R0 ;  /* 0x00000015ff007819 */ /* 0x000fe80000011600 */
[----:B------:R-:W-:Y:S11]  /*aad0*/  LOP3.LUT P0, RZ, R0, 0x3, R64, 0x48, !PT ;  /* 0x0000000300ff7812 */ /* 0x000ff60007804840 */
[----:B------:R-:W-:Y:S02]  /*aae0*/  @!UPT UIADD3 URZ, UPT, UPT, URZ, URZ, URZ ;  /* 0x000000fffffff290 */ /* 0x000fe4000fffe0ff */
[----:B------:R-:W-:Y:S05]  /*aaf0*/  @!P0 BRA `(.L_x_106) ;  /* 0x0000000000408947 */ /* 0x000fea0003800000 */
[----:B------:R-:W3:Y:S01]  /*ab00*/  LDCU.64 UR8, c[0x4][0x70] ;  /* 0x01000e00ff0877ac */ /* 0x000ee20008000a00 */
[----:B------:R-:W-:Y:S01]  /*ab10*/  MOV R3, 0x0 ;  /* 0x0000000000037802 */ /* 0x000fe20000000f00 */
[----:B------:R-:W-:Y:S02]  /*ab20*/  HFMA2 R12, -RZ, RZ, 0, 5.9604644775390625e-08 ;  /* 0x00000001ff0c7431 */ /* 0x000fe400000001ff */
[----:B--2---:R-:W-:Y:S02]  /*ab30*/  IMAD.MOV.U32 R8, RZ, RZ, 0x192 ;  /* 0x00000192ff087424 */ /* 0x004fe400078e00ff */
[----:B------:R-:W-:Y:S01]  /*ab40*/  IMAD.MOV.U32 R13, RZ, RZ, RZ ;  /* 0x000000ffff0d7224 */ /* 0x000fe200078e00ff */
[----:B------:R-:W2:Y:S01]  /*ab50*/  LDCU.64 UR6, c[0x4][0x78] ;  /* 0x01000f00ff0677ac */ /* 0x000ea20008000a00 */
[----:B------:R-:W1:Y:S01]  /*ab60*/  LDC.64 R2, c[0x4][R3] ;  /* 0x0100000003027b82 */ /* 0x000e620000000a00 */
[----:B------:R-:W5:Y:S01]  /*ab70*/  LDCU.64 UR4, c[0x4][0x10] ;  /* 0x01000200ff0477ac */ /* 0x000f620008000a00 */
[----:B---3--:R-:W-:Y:S01]  /*ab80*/  MOV R5, UR9 ;  /* 0x0000000900057c02 */ /* 0x008fe20008000f00 */
[----:B------:R-:W-:Y:S01]  /*ab90*/  IMAD.U32 R4, RZ, RZ, UR8 ;  /* 0x00000008ff047e24 */ /* 0x000fe2000f8e00ff */
[----:B--2---:R-:W-:Y:S01]  /*aba0*/  MOV R7, UR7 ;  /* 0x0000000700077c02 */ /* 0x004fe20008000f00 */
[----:B------:R-:W-:Y:S01]  /*abb0*/  IMAD.U32 R6, RZ, RZ, UR6 ;  /* 0x00000006ff067e24 */ /* 0x000fe2000f8e00ff */
[----:B-----5:R-:W-:Y:S01]  /*abc0*/  MOV R11, UR5 ;  /* 0x00000005000b7c02 */ /* 0x020fe20008000f00 */
[----:B------:R-:W-:Y:S02]  /*abd0*/  IMAD.U32 R10, RZ, RZ, UR4 ;  /* 0x00000004ff0a7e24 */ /* 0x000fe4000f8e00ff */
[----:B------:R-:W-:Y:S07]  /*abe0*/  LEPC R20, `(.L_x_106) ;  /* 0x000000001014794e */ /* 0x000fee0000000000 */
[----:B-1--4-:R-:W-:Y:S05]  /*abf0*/  CALL.ABS.NOINC R2 ;  /* 0x0000000002007343 */ /* 0x012fea0003c00000 */
.L_x_106:
[----:B----4-:R-:W-:Y:S01]  /*ac00*/  LOP3.LUT R20, R44, 0xffffe000, RZ, 0xc0, !PT ;  /* 0xffffe0002c147812 */ /* 0x010fe200078ec0ff */
[----:B------:R-:W-:Y:S05]  /*ac10*/  WARPSYNC.ALL ;  /* 0x0000000000007948 */ /* 0x000fea0003800000 */
[----:B------:R-:W-:Y:S01]  /*ac20*/  R2UR UR4, R25 ;  /* 0x00000000190472ca */ /* 0x000fe200000e0000 */
[----:B------:R-:W-:Y:S01]  /*ac30*/  BSSY.RECONVERGENT B0, `(.L_x_107) ;  /* 0x0000062000007945 */ /* 0x000fe20003800200 */
[----:B------:R-:W-:Y:S02]  /*ac40*/  LOP3.LUT R21, R45, 0xffffe000, RZ, 0xc0, !PT ;  /* 0xffffe0002d157812 */ /* 0x000fe400078ec0ff */
[----:B------:R-:W-:Y:S02]  /*ac50*/  LOP3.LUT R26, R46, 0xffffe000, RZ, 0xc0, !PT ;  /* 0xffffe0002e1a7812 */ /* 0x000fe400078ec0ff */
[----:B--2---:R-:W-:Y:S02]  /*ac60*/  LOP3.LUT R31, R47, 0xffffe000, RZ, 0xc0, !PT ;  /* 0xffffe0002f1f7812 */ /* 0x004fe400078ec0ff */
[----:B------:R-:W-:Y:S02]  /*ac70*/  ISETP.NE.AND P6, PT, R80, RZ, PT ;  /* 0x000000ff5000720c */ /* 0x000fe40003fc5270 */
[----:B------:R-:W-:Y:S02]  /*ac80*/  ISETP.NE.AND P1, PT, R62, RZ, PT ;  /* 0x000000ff3e00720c */ /* 0x000fe40003f25270 */
[----:B------:R-:W-:Y:S01]  /*ac90*/  ISETP.NE.U32.OR P0, PT, R79, 0x1, !P6 ;  /* 0x000000014f00780c */ /* 0x000fe20007705470 */
[----:B------:R-:W2:Y:S02]  /*aca0*/  LDTM.16dp128bit.x8 R4, tmem[UR4+0x40] ;  /* 0x00004004000479ee */ /* 0x000ea40008180000 */
[C---:B--2---:R-:W-:Y:S01]  /*acb0*/  FMUL R0, R24.reuse, R4 ;  /* 0x0000000418007220 */ /* 0x044fe20000400000 */
[C---:B------:R-:W-:Y:S01]  /*acc0*/  FMUL R2, R24.reuse, R5 ;  /* 0x0000000518027220 */ /* 0x040fe20000400000 */
[C---:B------:R-:W-:Y:S01]  /*acd0*/  FMUL R3, R24.reuse, R6 ;  /* 0x0000000618037220 */ /* 0x040fe20000400000 */
[----:B------:R-:W-:Y:S01]  /*ace0*/  FMUL R7, R24, R7 ;  /* 0x0000000718077220 */ /* 0x000fe20000400000 */
[C---:B------:R-:W-:Y:S01]  /*acf0*/  FFMA R28, R27.reuse, R20, R0 ;  /* 0x000000141b1c7223 */ /* 0x040fe20000000000 */
[----:B-1----:R-:W-:Y:S01]  /*ad00*/  LOP3.LUT R0, R32, 0xffffe000, RZ, 0xc0, !PT ;  /* 0xffffe00020007812 */ /* 0x002fe200078ec0ff */
[----:B------:R-:W-:Y:S01]  /*ad10*/  FFMA R29, R27, R21, R2 ;  /* 0x000000151b1d7223 */ /* 0x000fe20000000002 */
[----:B------:R-:W-:Y:S01]  /*ad20*/  LOP3.LUT R2, R33, 0xffffe000, RZ, 0xc0, !PT ;  /* 0xffffe00021027812 */ /* 0x000fe200078ec0ff */
[C---:B------:R-:W-:Y:S01]  /*ad30*/  FFMA R30, R27.reuse, R26, R3 ;  /* 0x0000001a1b1e7223 */ /* 0x040fe20000000003 */
[----:B------:R-:W-:Y:S01]  /*ad40*/  LOP3.LUT R3, R34, 0xffffe000, RZ, 0xc0, !PT ;  /* 0xffffe00022037812 */ /* 0x000fe200078ec0ff */
[C---:B------:R-:W-:Y:S01]  /*ad50*/  FMUL R4, R24.reuse, R8 ;  /* 0x0000000818047220 */ /* 0x040fe20000400000 */
[----:B------:R-:W-:Y:S01]  /*ad60*/  F2FP.TF32.F32.PACK_B R28, R28 ;  /* 0x0000001cff1c723e */ /* 0x000fe200024050ff */
[----:B------:R-:W-:Y:S01]  /*ad70*/  FFMA R31, R27, R31, R7 ;  /* 0x0000001f1b1f7223 */ /* 0x000fe20000000007 */
[----:B------:R-:W-:Y:S01]  /*ad80*/  LOP3.LUT R7, R35, 0xffffe000, RZ, 0xc0, !PT ;  /* 0xffffe00023077812 */ /* 0x000fe200078ec0ff */
[C---:B------:R-:W-:Y:S01]  /*ad90*/  FMUL R5, R24.reuse, R9 ;  /* 0x0000000918057220 */ /* 0x040fe20000400000 */
[----:B------:R-:W-:Y:S01]  /*ada0*/  F2FP.TF32.F32.PACK_B R29, R29 ;  /* 0x0000001dff1d723e */ /* 0x000fe200024050ff */
[C---:B------:R-:W-:Y:S01]  /*adb0*/  FMUL R6, R24.reuse, R10 ;  /* 0x0000000a18067220 */ /* 0x040fe20000400000 */
[----:B------:R-:W-:Y:S01]  /*adc0*/  F2FP.TF32.F32.PACK_B R30, R30 ;  /* 0x0000001eff1e723e */ /* 0x000fe200024050ff */
[----:B------:R-:W-:Y:S01]  /*add0*/  FMUL R11, R24, R11 ;  /* 0x0000000b180b7220 */ /* 0x000fe20000400000 */
[----:B------:R-:W-:Y:S01]  /*ade0*/  F2FP.TF32.F32.PACK_B R31, R31 ;  /* 0x0000001fff1f723e */ /* 0x000fe200024050ff */
[C---:B------:R-:W-:Y:S01]  /*adf0*/  FFMA R4, R27.reuse, R0, R4 ;  /* 0x000000001b047223 */ /* 0x040fe20000000004 */
[----:B------:R-:W-:Y:S01]  /*ae00*/  LOP3.LUT R0, R36, 0xffffe000, RZ, 0xc0, !PT ;  /* 0xffffe00024007812 */ /* 0x000fe200078ec0ff */
        /* <DEDUP_REMOVED lines=18> */
[----:B------:R1:W-:Y:S01]  /*af30*/  STSM.16.M88.4 [R82+0x4400], R28 ;  /* 0x0044001c52007844 */ /* 0x0003e20000000200 */
[----:B------:R-:W-:Y:S01]  /*af40*/  F2FP.TF32.F32.PACK_B R8, R8 ;  /* 0x00000008ff08723e */ /* 0x000fe200024050ff */
[C---:B------:R-:W-:Y:S01]  /*af50*/  FFMA R10, R27.reuse, R3, R10 ;  /* 0x000000031b0a7223 */ /* 0x040fe2000000000a */
[----:B------:R-:W-:Y:S05]  /*af60*/  LOP3.LUT R3, R42, 0xffffe000, RZ, 0xc0, !PT ;  /* 0xffffe0002a037812 */ /* 0x000fea00078ec0ff */
[----:B------:R1:W-:Y:S01]  /*af70*/  STSM.16.M88.4 [R81+0x4400], R4 ;  /* 0x0044000451007844 */ /* 0x0003e20000000200 */
[----:B------:R-:W-:Y:S01]  /*af80*/  F2FP.TF32.F32.PACK_B R9, R9 ;  /* 0x00000009ff09723e */ /* 0x000fe200024050ff */
[C---:B------:R-:W-:Y:S01]  /*af90*/  FMUL R12, R24.reuse, R16 ;  /* 0x00000010180c7220 */ /* 0x040fe20000400000 */
[----:B------:R-:W-:Y:S01]  /*afa0*/  F2FP.TF32.F32.PACK_B R10, R10 ;  /* 0x0000000aff0a723e */ /* 0x000fe200024050ff */
[----:B------:R-:W-:Y:S01]  /*afb0*/  FFMA R11, R27, R11, R15 ;  /* 0x0000000b1b0b7223 */ /* 0x000fe2000000000f */
[C---:B------:R-:W-:Y:S01]  /*afc0*/  FMUL R13, R24.reuse, R17 ;  /* 0x00000011180d7220 */ /* 0x040fe20000400000 */
[C---:B------:R-:W-:Y:S01]  /*afd0*/  FMUL R14, R24.reuse, R18 ;  /* 0x00000012180e7220 */ /* 0x040fe20000400000 */
[----:B------:R-:W-:Y:S01]  /*afe0*/  LOP3.LUT R15, R43, 0xffffe000, RZ, 0xc0, !PT ;  /* 0xffffe0002b0f7812 */ /* 0x000fe200078ec0ff */
[----:B------:R-:W-:Y:S01]  /*aff0*/  FMUL R19, R24, R19 ;  /* 0x0000001318137220 */ /* 0x000fe20000400000 */
[C---:B------:R-:W-:Y:S01]  /*b000*/  FFMA R12, R27.reuse, R0, R12 ;  /* 0x000000001b0c7223 */ /* 0x040fe2000000000c */
[C---:B------:R-:W-:Y:S01]  /*b010*/  FFMA R13, R27.reuse, R2, R13 ;  /* 0x000000021b0d7223 */ /* 0x040fe2000000000d */
[C---:B------:R-:W-:Y:S01]  /*b020*/  FFMA R14, R27.reuse, R3, R14 ;  /* 0x000000031b0e7223 */ /* 0x040fe2000000000e */
[----:B------:R-:W-:Y:S01]  /*b030*/  FFMA R15, R27, R15, R19 ;  /* 0x0000000f1b0f7223 */ /* 0x000fe20000000013 */
[----:B------:R-:W-:Y:S01]  /*b040*/  F2FP.TF32.F32.PACK_B R11, R11 ;  /* 0x0000000bff0b723e */ /* 0x000fe200024050ff */
[----:B------:R-:W-:Y:S01]  /*b050*/  IMAD.U32 R16, RZ, RZ, UR40 ;  /* 0x00000028ff107e24 */ /* 0x000fe2000f8e00ff */
        /* <DEDUP_REMOVED lines=15> */
[----:B--2---:R-:W2:Y:S01]  /*b150*/  FENCE.VIEW.ASYNC.S ;  /* 0x00000000000073c6 */ /* 0x004ea20000000000 */
[----:B------:R-:W-:Y:S01]  /*b160*/  @P0 PRMT R16, R90, 0x654, R16 ;  /* 0x000006545a100816 */ /* 0x000fe20000000010 */
[----:B--2---:R-:W-:Y:S06]  /*b170*/  BAR.SYNC.DEFER_BLOCKING 0x1, 0x80 ;  /* 0x0042000000007b1d */ /* 0x004fec0000010000 */
[----:B------:R-:W-:Y:S05]  /*b180*/  @P1 BRA `(.L_x_108) ;  /* 0x0000000000301947 */ /* 0x000fea0003800000 */
[----:B------:R-:W2:Y:S01]  /*b190*/  LDCU.64 UR6, c[0x0][0x348] ;  /* 0x00006900ff0677ac */ /* 0x000ea20008000a00 */
[----:B------:R-:W-:Y:S02]  /*b1a0*/  R2UR UR10, R77 ;  /* 0x000000004d0a72ca */ /* 0x000fe400000e0000 */
[----:B------:R-:W-:Y:S01]  /*b1b0*/  R2UR UR11, R76 ;  /* 0x000000004c0b72ca */ /* 0x000fe200000e0000 */
[----:B------:R-:W-:Y:S01]  /*b1c0*/  UIADD3 UR9, UPT, UPT, UR41, 0x40, URZ ;  /* 0x0000004029097890 */ /* 0x000fe2000fffe0ff */
[----:B------:R-:W-:Y:S01]  /*b1d0*/  R2UR UR12, R74 ;  /* 0x000000004a0c72ca */ /* 0x000fe200000e0000 */
[----:B------:R-:W-:Y:S01]  /*b1e0*/  UIADD3 UR8, UPT, UPT, UR49, 0x4400, URZ ;  /* 0x0000440031087890 */ /* 0x000fe2000fffe0ff */
[----:B------:R-:W-:Y:S01]  /*b1f0*/  R2UR UR13, R75 ;  /* 0x000000004b0d72ca */ /* 0x000fe200000e0000 */
[----:B--2---:R-:W-:Y:S04]  /*b200*/  UIADD3 UR4, UP0, UPT, UR6, 0x780, URZ ;  /* 0x0000078006047890 */ /* 0x004fe8000ff1e0ff */
[----:B------:R-:W-:Y:S09]  /*b210*/  UIADD3.X UR5, UPT, UPT, URZ, UR7, URZ, UP0, !UPT ;  /* 0x00000007ff057290 */ /* 0x000ff200087fe4ff */
[----:B------:R2:W-:Y:S01]  /*b220*/  UTMASTG.5D.IM2COL [UR8], [UR4] ;  /* 0x00000008040073b5 */ /* 0x0005e20008060000 */
[----:B------:R0:W-:Y:S01]  /*b230*/  UTMACMDFLUSH ;  /* 0x00000000000079b7 */ /* 0x0001e20000000000 */
[----:B--2---:R-:W-:Y:S04]  /*b240*/  DEPBAR.LE SB0, 0x1 ;  /* 0x000080400000791a */ /* 0x004fe80000000000 */
.L_x_108:
[----:B------:R-:W-:Y:S05]  /*b250*/  BSYNC.RECONVERGENT B0 ;  /* 0x0000000000007941 */ /* 0x000fea0003800200 */
.L_x_107:
        /* <DEDUP_REMOVED lines=8> */
[----:B--2---:R-:W-:Y:S06]  /*b2e0*/  @!P0 BRA `(.L_x_110) ;  /* 0x0000000000488947 */ /* 0x004fec0003800000 */
[----:B------:R-:W-:Y:S01]  /*b2f0*/  ISETP.NE.U32.AND P0, PT, R89, 0x1, PT ;  /* 0x000000015900780c */ /* 0x000fe20003f05070 */
[----:B------:R-:W-:Y:S01]  /*b300*/  BSSY B0, `(.L_x_111) ;  /* 0x0000009000007945 */ /* 0x000fe20003800000 */
[----:B------:R-:W-:Y:S11]  /*b310*/  ISETP.NE.AND P1, PT, R88, RZ, PT ;  /* 0x000000ff5800720c */ /* 0x000ff60003f25270 */
[----:B------:R-:W-:Y:S05]  /*b320*/  @P0 IMAD R86, R86, 0x2000, R87 ;  /* 0x0000200056560824 */ /* 0x000fea00078e0257 */
[----:B------:R-:W-:Y:S05]  /*b330*/  @P0 IADD3 R0, PT, PT, R86, UR49, RZ ;  /* 0x0000003156000c10 */ /* 0x000fea000fffe0ff */
[----:B------:R-:W-:Y:S01]  /*b340*/  @P0 IMAD.IADD R91, R91, 0x1, R0 ;  /* 0x000000015b5b0824 */ /* 0x000fe200078e0200 */
[----:B------:R-:W-:Y:S06]  /*b350*/  @P1 BRA `(.L_x_112) ;  /* 0x00000000000c1947 */ /* 0x000fec0003800000 */
[----:B------:R-:W-:Y:S04]  /*b360*/  SHF.L.U32 R3, R60, 0x1f, RZ ;  /* 0x0000001f3c037819 */ /* 0x000fe800000006ff */
[----:B------:R-:W2:Y:S02]  /*b370*/  SYNCS.PHASECHK.TRANS64.TRYWAIT P1, [R2+URZ+0x40], R3 ;  /* 0x00004003020075a7 */ /* 0x000ea400080211ff */
[----:B--2---:R-:W-:Y:S05]  /*b380*/  @!P1 BRA `(.L_x_113) ;  /* 0x00000014006c9947 */ /* 0x004fea0003800000 */
.L_x_112:
[----:B------:R-:W-:Y:S05]  /*b390*/  BSYNC B0 ;  /* 0x0000000000007941 */ /* 0x000fea0003800000 */
.L_x_111:
[C---:B--2---:R-:W-:Y:S01]  /*b3a0*/  @P0 IADD3 R2, PT, PT, R72.reuse, R0, RZ ;  /* 0x0000000048020210 */ /* 0x044fe20007ffe0ff */
[----:B------:R-:W-:Y:S05]  /*b3b0*/  @P0 WARPSYNC.ALL ;  /* 0x0000000000000948 */ /* 0x000fea0003800000 */
[----:B------:R2:W3:Y:S01]  /*b3c0*/  @P0 LDSM.16.M88.4 R44, [R86+UR49+0x400] ;  /* 0x00040031562c083b */ /* 0x0004e20008000200 */
[----:B------:R-:W-:Y:S03]  /*b3d0*/  @P0 IADD3 R0, PT, PT, R72, R91, RZ ;  /* 0x0000005b48000210 */ /* 0x000fe60007ffe0ff */
[----:B------:R2:W4:Y:S04]  /*b3e0*/  @P0 LDSM.16.M88.4 R32, [R2+0x400] ;  /* 0x000400000220083b */ /* 0x0005280000000200 */
[----:B------:R2:W1:Y:S04]  /*b3f0*/  @P0 LDSM.16.M88.4 R36, [R91+0x400] ;  /* 0x000400005b24083b */ /* 0x0004680000000200 */
[----:B------:R2:W1:Y:S02]  /*b400*/  @P0 LDSM.16.M88.4 R40, [R0+0x400] ;  /* 0x000400000028083b */ /* 0x0004640000000200 */
.L_x_110:
[----:B------:R-:W-:Y:S05]  /*b410*/  BSYNC B1 ;  /* 0x0000000000017941 */ /* 0x000fea0003800000 */
.L_x_109:
[----:B--2---:R-:W-:Y:S05]  /*b420*/  VIADD R0, R25, 0x60 ;  /* 0x0000006019007836 */ /* 0x004fea0000000000 */
[----:B------:R-:W-:Y:S04]  /*b430*/  SHF.R.U32.HI R0, RZ, 0x15, R0 ;  /* 0x00000015ff007819 */ /* 0x000fe80000011600 */
[----:B------:R-:W-:Y:S11]  /*b440*/  LOP3.LUT P0, RZ, R0, 0x3, R64, 0x48, !PT ;  /* 0x0000000300ff7812 */ /* 0x000ff60007804840 */
[----:B------:R-:W-:Y:S02]  /*b450*/  @!UPT UIADD3 URZ, UPT, UPT, URZ, URZ, URZ ;  /* 0x000000fffffff290 */ /* 0x000fe4000fffe0ff */
[----:B------:R-:W-:Y:S05]  /*b460*/  @!P0 BRA `(.L_x_114) ;  /* 0x0000000000408947 */ /* 0x000fea0003800000 */
[----:B------:R-:W2:Y:S01]  /*b470*/  LDCU.64 UR8, c[0x4][0x70] ;  /* 0x01000e00ff0877ac */ /* 0x000ea20008000a00 */
[----:B------:R-:W-:Y:S01]  /*b480*/  MOV R3, 0x0 ;  /* 0x0000000000037802 */ /* 0x000fe20000000f00 */
[----:B-1----:R-:W-:Y:S02]  /*b490*/  HFMA2 R12, -RZ, RZ, 0, 5.9604644775390625e-08 ;  /* 0x00000001ff0c7431 */ /* 0x002fe400000001ff */
[----:B------:R-:W-:Y:S02]  /*b4a0*/  IMAD.MOV.U32 R8, RZ, RZ, 0x192 ;  /* 0x00000192ff087424 */ /* 0x000fe400078e00ff */
[----:B------:R-:W-:Y:S01]  /*b4b0*/  IMAD.MOV.U32 R13, RZ, RZ, RZ ;  /* 0x000000ffff0d7224 */ /* 0x000fe200078e00ff */
[----:B------:R-:W1:Y:S01]  /*b4c0*/  LDCU.64 UR6, c[0x4][0x78] ;  /* 0x01000f00ff0677ac */ /* 0x000e620008000a00 */
[----:B------:R-:W3:Y:S01]  /*b4d0*/  LDC.64 R2, c[0x4][R3] ;  /* 0x0100000003027b82 */ /* 0x000ee20000000a00 */
[----:B------:R-:W5:Y:S01]  /*b4e0*/  LDCU.64 UR4, c[0x4][0x10] ;  /* 0x01000200ff0477ac */ /* 0x000f620008000a00 */
[----:B--2---:R-:W-:Y:S01]  /*b4f0*/  MOV R5, UR9 ;  /* 0x0000000900057c02 */ /* 0x004fe20008000f00 */
[----:B------:R-:W-:Y:S01]  /*b500*/  IMAD.U32 R4, RZ, RZ, UR8 ;  /* 0x00000008ff047e24 */ /* 0x000fe2000f8e00ff */
[----:B-1----:R-:W-:Y:S01]  /*b510*/  MOV R7, UR7 ;  /* 0x0000000700077c02 */ /* 0x002fe20008000f00 */
[----:B------:R-:W-:Y:S01]  /*b520*/  IMAD.U32 R6, RZ, RZ, UR6 ;  /* 0x00000006ff067e24 */ /* 0x000fe2000f8e00ff */
[----:B-----5:R-:W-:Y:S01]  /*b530*/  MOV R11, UR5 ;  /* 0x00000005000b7c02 */ /* 0x020fe20008000f00 */
[----:B------:R-:W-:Y:S02]  /*b540*/  IMAD.U32 R10, RZ, RZ, UR4 ;  /* 0x00000004ff0a7e24 */ /* 0x000fe4000f8e00ff */
[----:B------:R-:W-:Y:S07]  /*b550*/  LEPC R20, `(.L_x_114) ;  /* 0x000000001014794e */ /* 0x000fee0000000000 */
[----:B---34-:R-:W-:Y:S05]  /*b560*/  CALL.ABS.NOINC R2 ;  /* 0x0000000002007343 */ /* 0x018fea0003c00000 */
.L_x_114:
[----:B------:R-:W-:Y:S01]  /*b570*/  ISETP.NE.AND P0, PT, R62, RZ, PT ;  /* 0x000000ff3e00720c */ /* 0x000fe20003f05270 */
[----:B------:R-:W-:Y:S05]  /*b580*/  WARPSYNC.ALL ;  /* 0x0000000000007948 */ /* 0x000fea0003800000 */
[----:B------:R-:W-:Y:S01]  /*b590*/  R2UR UR4, R25 ;  /* 0x00000000190472ca */ /* 0x000fe200000e0000 */
[----:B------:R-:W2:Y:S01]  /*b5a0*/  S2UR UR5, SR_CgaCtaId ;  /* 0x00000000000579c3 */ /* 0x000ea20000008800 */
[----:B---3--:R-:W-:Y:S01]  /*b5b0*/  LOP3.LUT R20, R44, 0xffffe000, RZ, 0xc0, !PT ;  /* 0xffffe0002c147812 */ /* 0x008fe200078ec0ff */
[----:B------:R-:W-:Y:S01]  /*b5c0*/  BSSY.RECONVERGENT B0, `(.L_x_115) ;  /* 0x000005e000007945 */ /* 0x000fe20003800200 */
[----:B------:R-:W-:Y:S02]  /*b5d0*/  LOP3.LUT R21, R45, 0xffffe000, RZ, 0xc0, !PT ;  /* 0xffffe0002d157812 */ /* 0x000fe400078ec0ff */
[----:B------:R-:W-:Y:S02]  /*b5e0*/  LOP3.LUT R25, R46, 0xffffe000, RZ, 0xc0, !PT ;  /* 0xffffe0002e197812 */ /* 0x000fe400078ec0ff */
[----:B------:R-:W-:Y:S02]  /*b5f0*/  LOP3.LUT R26, R47, 0xffffe000, RZ, 0xc0, !PT ;  /* 0xffffe0002f1a7812 */ /* 0x000fe400078ec0ff */
[----:B----4-:R-:W-:Y:S02]  /*b600*/  LOP3.LUT R32, R32, 0xffffe000, RZ, 0xc0, !PT ;  /* 0xffffe00020207812 */ /* 0x010fe400078ec0ff */
[----:B------:R-:W-:Y:S01]  /*b610*/  LOP3.LUT R33, R33, 0xffffe000, RZ, 0xc0, !PT ;  /* 0xffffe00021217812 */ /* 0x000fe200078ec0ff */
[----:B-1----:R-:W1:Y:S01]  /*b620*/  LDTM.16dp128bit.x8 R4, tmem[UR4+0x60] ;  /* 0x00006004000479ee */ /* 0x002e620008180000 */
[----:B------:R-:W-:Y:S01]  /*b630*/  R2UR UR4, R84 ;  /* 0x00000000540472ca */ /* 0x000fe200000e0000 */
[----:B------:R-:W-:Y:S01]  /*b640*/  NOP ;  /* 0x0000000000007918 */ /* 0x000fe20000000000 */
[----:B------:R-:W-:Y:S02]  /*b650*/  LOP3.LUT R34, R34, 0xffffe000, RZ, 0xc0, !PT ;  /* 0xffffe00022227812 */ /* 0x000fe400078ec0ff */
[----:B------:R-:W-:Y:S02]  /*b660*/  LOP3.LUT R35, R35, 0xffffe000, RZ, 0xc0, !PT ;  /* 0xffffe00023237812 */ /* 0x000fe400078ec0ff */
[----:B------:R-:W-:Y:S02]  /*b670*/  LOP3.LUT R36, R36, 0xffffe000, RZ, 0xc0, !PT ;  /* 0xffffe00024247812 */ /* 0x000fe400078ec0ff */
[----:B------:R-:W-:Y:S02]  /*b680*/  LOP3.LUT R37, R37, 0xffffe000, RZ, 0xc0, !PT ;  /* 0xffffe00025257812 */ /* 0x000fe400078ec0ff */
[----:B------:R-:W-:Y:S02]  /*b690*/  LOP3.LUT R38, R38, 0xffffe000, RZ, 0xc0, !PT ;  /* 0xffffe00026267812 */ /* 0x000fe400078ec0ff */
[----:B------:R-:W-:Y:S01]  /*b6a0*/  LOP3.LUT R39, R39, 0xffffe000, RZ, 0xc0, !PT ;  /* 0xffffe00027277812 */ /* 0x000fe200078ec0ff */
[----:B------:R-:W-:Y:S01]  /*b6b0*/  UIADD3 UR4, UPT, UPT, UR4, 0xb0, URZ ;  /* 0x000000b004047890 */ /* 0x000fe2000fffe0ff */
[----:B------:R-:W-:Y:S02]  /*b6c0*/  LOP3.LUT R40, R40, 0xffffe000, RZ, 0xc0, !PT ;  /* 0xffffe00028287812 */ /* 0x000fe400078ec0ff */
[----:B------:R-:W-:Y:S02]  /*b6d0*/  LOP3.LUT R41, R41, 0xffffe000, RZ, 0xc0, !PT ;  /* 0xffffe00029297812 */ /* 0x000fe400078ec0ff */
[----:B------:R-:W-:Y:S02]  /*b6e0*/  LOP3.LUT R42, R42, 0xffffe000, RZ, 0xc0, !PT ;  /* 0xffffe0002a2a7812 */ /* 0x000fe400078ec0ff */
[----:B------:R-:W-:Y:S01]  /*b6f0*/  LOP3.LUT R43, R43, 0xffffe000, RZ, 0xc0, !PT ;  /* 0xffffe0002b2b7812 */ /* 0x000fe200078ec0ff */
[C---:B-1----:R-:W-:Y:S01]  /*b700*/  FMUL R0, R24.reuse, R4 ;  /* 0x0000000418007220 */ /* 0x042fe20000400000 */
[C---:B------:R-:W-:Y:S01]  /*b710*/  FMUL R2, R24.reuse, R5 ;  /* 0x0000000518027220 */ /* 0x040fe20000400000 */
[C---:B------:R-:W-:Y:S01]  /*b720*/  FMUL R3, R24.reuse, R6 ;  /* 0x0000000618037220 */ /* 0x040fe20000400000 */
[C---:B------:R-:W-:Y:S01]  /*b730*/  FMUL R7, R24.reuse, R7 ;  /* 0x0000000718077220 */ /* 0x040fe20000400000 */
[C---:B------:R-:W-:Y:S01]  /*b740*/  FFMA R28, R27.reuse, R20, R0 ;  /* 0x000000141b1c7223 */ /* 0x040fe20000000000 */
[C---:B------:R-:W-:Y:S01]  /*b750*/  FMUL R4, R24.reuse, R8 ;  /* 0x0000000818047220 */ /* 0x040fe20000400000 */
[C---:B------:R-:W-:Y:S01]  /*b760*/  FFMA R29, R27.reuse, R21, R2 ;  /* 0x000000151b1d7223 */ /* 0x040fe20000000002 */
[C---:B------:R-:W-:Y:S01]  /*b770*/  FMUL R5, R24.reuse, R9 ;  /* 0x0000000918057220 */ /* 0x040fe20000400000 */
[C---:B------:R-:W-:Y:S01]  /*b780*/  FFMA R30, R27.reuse, R25, R3 ;  /* 0x000000191b1e7223 */ /* 0x040fe20000000003 */
[----:B------:R-:W-:Y:S01]  /*b790*/  F2FP.TF32.F32.PACK_B R28, R28 ;  /* 0x0000001cff1c723e */ /* 0x000fe200024050ff */
[C---:B------:R-:W-:Y:S01]  /*b7a0*/  FMUL R6, R24.reuse, R10 ;  /* 0x0000000a18067220 */ /* 0x040fe20000400000 */
[----:B------:R-:W-:Y:S01]  /*b7b0*/  F2FP.TF32.F32.PACK_B R29, R29 ;  /* 0x0000001dff1d723e */ /* 0x000fe200024050ff */
[C---:B------:R-:W-:Y:S01]  /*b7c0*/  FFMA R31, R27.reuse, R26, R7 ;  /* 0x0000001a1b1f7223 */ /* 0x040fe20000000007 */
[C---:B------:R-:W-:Y:S01]  /*b7d0*/  FMUL R11, R24.reuse, R11 ;  /* 0x0000000b180b7220 */ /* 0x040fe20000400000 */
[----:B--2---:R-:W-:Y:S01]  /*b7e0*/  UPRMT UR4, UR5, 0x654, UR4 ;  /* 0x0000065405047896 */ /* 0x004fe20008000004 */
[C---:B------:R-:W-:Y:S01]  /*b7f0*/  FFMA R4, R27.reuse, R32, R4 ;  /* 0x000000201b047223 */ /* 0x040fe20000000004 */
[C---:B------:R-:W-:Y:S01]  /*b800*/  FMUL R8, R24.reuse, R12 ;  /* 0x0000000c18087220 */ /* 0x040fe20000400000 */
[C---:B------:R-:W-:Y:S01]  /*b810*/  FFMA R5, R27.reuse, R33, R5 ;  /* 0x000000211b057223 */ /* 0x040fe20000000005 */
[C---:B------:R-:W-:Y:S01]  /*b820*/  FMUL R9, R24.reuse, R13 ;  /* 0x0000000d18097220 */ /* 0x040fe20000400000 */
[C---:B------:R-:W-:Y:S01]  /*b830*/  FFMA R6, R27.reuse, R34, R6 ;  /* 0x000000221b067223 */ /* 0x040fe20000000006 */
[C---:B------:R-:W-:Y:S01]  /*b840*/  FMUL R10, R24.reuse, R14 ;  /* 0x0000000e180a7220 */ /* 0x040fe20000400000 */
[C---:B------:R-:W-:Y:S01]  /*b850*/  FFMA R7, R27.reuse, R35, R11 ;  /* 0x000000231b077223 */ /* 0x040fe2000000000b */
[C---:B------:R-:W-:Y:S01]  /*b860*/  FMUL R15, R24.reuse, R15 ;  /* 0x0000000f180f7220 */ /* 0x040fe20000400000 */
[----:B------:R-:W-:Y:S01]  /*b870*/  F2FP.TF32.F32.PACK_B R30, R30 ;  /* 0x0000001eff1e723e */ /* 0x000fe200024050ff */
[C---:B------:R-:W-:Y:S01]  /*b880*/  FFMA R8, R27.reuse, R36, R8 ;  /* 0x000000241b087223 */ /* 0x040fe20000000008 */
[----:B------:R-:W-:Y:S01]  /*b890*/  F2FP.TF32.F32.PACK_B R31, R31 ;  /* 0x0000001fff1f723e */ /* 0x000fe200024050ff */
[C---:B------:R-:W-:Y:S01]  /*b8a0*/  FMUL R12, R24.reuse, R16 ;  /* 0x00000010180c7220 */ /* 0x040fe20000400000 */
[C---:B------:R-:W-:Y:S01]  /*b8b0*/  FFMA R9, R27.reuse, R37, R9 ;  /* 0x000000251b097223 */ /* 0x040fe20000000009 */
[C---:B------:R-:W-:Y:S01]  /*b8c0*/  FMUL R13, R24.reuse, R17 ;  /* 0x00000011180d7220 */ /* 0x040fe20000400000 */
[C---:B------:R-:W-:Y:S01]  /*b8d0*/  FFMA R10, R27.reuse, R38, R10 ;  /* 0x000000261b0a7223 */ /* 0x040fe2000000000a */
[C---:B------:R-:W-:Y:S01]  /*b8e0*/  FMUL R14, R24.reuse, R18 ;  /* 0x00000012180e7220 */ /* 0x040fe20000400000 */
[C---:B------:R-:W-:Y:S01]  /*b8f0*/  FFMA R11, R27.reuse, R39, R15 ;  /* 0x000000271b0b7223 */ /* 0x040fe2000000000f */
[----:B------:R-:W-:Y:S01]  /*b900*/  FMUL R19, R24, R19 ;  /* 0x0000001318137220 */ /* 0x000fe20000400000 */
[----:B------:R-:W-:Y:S01]  /*b910*/  F2FP.TF32.F32.PACK_B R4, R4 ;  /* 0x00000004ff04723e */ /* 0x000fe200024050ff */
[C---:B------:R-:W-:Y:S01]  /*b920*/  FFMA R12, R27.reuse, R40, R12 ;  /* 0x000000281b0c7223 */ /* 0x040fe2000000000c */
[----:B------:R-:W-:Y:S01]  /*b930*/  F2FP.TF32.F32.PACK_B R5, R5 ;  /* 0x00000005ff05723e */ /* 0x000fe200024050ff */
[----:B------:R-:W-:Y:S01]  /*b940*/  SYNCS.ARRIVE.TRANS64.RED.A1T0 RZ, [UR4], RZ ;  /* 0x000000ffffff79a7 */ /* 0x000fe20008100404 */
[----:B------:R1:W-:Y:S01]  /*b950*/  STSM.16.M88.4 [R82+0x6400], R28 ;  /* 0x0064001c52007844 */ /* 0x0003e20000000200 */
[----:B------:R-:W-:Y:S01]  /*b960*/  F2FP.TF32.F32.PACK_B R6, R6 ;  /* 0x00000006ff06723e */ /* 0x000fe200024050ff */
[C---:B------:R-:W-:Y:S01]  /*b970*/  FFMA R13, R27.reuse, R41, R13 ;  /* 0x000000291b0d7223 */ /* 0x040fe2000000000d */
[----:B------:R-:W-:Y:S01]  /*b980*/  F2FP.TF32.F32.PACK_B R7, R7 ;  /* 0x00000007ff07723e */ /* 0x000fe200024050ff */
[C---:B------:R-:W-:Y:S01]  /*b990*/  FFMA R14, R27.reuse, R42, R14 ;  /* 0x0000002a1b0e7223 */ /* 0x040fe2000000000e */
[----:B------:R-:W-:Y:S01]  /*b9a0*/  FFMA R15, R27, R43, R19 ;  /* 0x0000002b1b0f7223 */ /* 0x000fe20000000013 */
[----:B------:R-:W-:Y:S02]  /*b9b0*/  F2FP.TF32.F32.PACK_B R8, R8 ;  /* 0x00000008ff08723e */ /* 0x000fe400024050ff */
[----:B------:R1:W-:Y:S01]  /*b9c0*/  STSM.16.M88.4 [R81+0x6400], R4 ;  /* 0x0064000451007844 */ /* 0x0003e20000000200 */
[----:B------:R-:W-:Y:S02]  /*b9d0*/  F2FP.TF32.F32.PACK_B R9, R9 ;  /* 0x00000009ff09723e */ /* 0x000fe400024050ff */
[----:B------:R-:W-:Y:S02]  /*b9e0*/  F2FP.TF32.F32.PACK_B R10, R10 ;  /* 0x0000000aff0a723e */ /* 0x000fe400024050ff */
[----:B------:R-:W-:Y:S02]  /*b9f0*/  F2FP.TF32.F32.PACK_B R11, R11 ;  /* 0x0000000bff0b723e */ /* 0x000fe400024050ff */
[----:B------:R-:W-:Y:S02]  /*ba00*/  F2FP.TF32.F32.PACK_B R12, R12 ;  /* 0x0000000cff0c723e */ /* 0x000fe400024050ff */
[----:B------:R-:W-:Y:S01]  /*ba10*/  F2FP.TF32.F32.PACK_B R13, R13 ;  /* 0x0000000dff0d723e */ /* 0x000fe200024050ff */
[----:B------:R1:W-:Y:S01]  /*ba20*/  STSM.16.M88.4 [R83+0x6000], R8 ;  /* 0x0060000853007844 */ /* 0x0003e20000000200 */
[----:B------:R-:W-:Y:S02]  /*ba30*/  F2FP.TF32.F32.PACK_B R14, R14 ;  /* 0x0000000eff0e723e */ /* 0x000fe400024050ff */
[----:B------:R-:W-:Y:S05]  /*ba40*/  F2FP.TF32.F32.PACK_B R15, R15 ;  /* 0x0000000fff0f723e */ /* 0x000fea00024050ff */
[----:B------:R1:W-:Y:S01]  /*ba50*/  STSM.16.M88.4 [R85+0x6000], R12 ;  /* 0x0060000c55007844 */ /* 0x0003e20000000200 */
        /* <DEDUP_REMOVED lines=20> */
.L_x_116:
[----:B------:R-:W-:Y:S05]  /*bba0*/  BSYNC.RECONVERGENT B0 ;  /* 0x0000000000007941 */ /* 0x000fea0003800200 */
.L_x_115:
[----:B------:R-:W-:Y:S01]  /*bbb0*/  BAR.SYNC.DEFER_BLOCKING 0x1, 0x80 ;  /* 0x0042000000007b1d */ /* 0x000fe20000010000 */
[----:B------:R-:W-:Y:S01]  /*bbc0*/  UISETP.NE.AND UP0, UPT, UR53, -0x4, UPT ;  /* 0xfffffffc3500788c */ /* 0x000fe2000bf05270 */
[----:B------:R-:W-:Y:S08]  /*bbd0*/  IADD3 R22, PT, PT, R22, 0x1, RZ ;  /* 0x0000000116167810 */ /* 0x000ff00007ffe0ff */
[----:B------:R-:W-:Y:S05]  /*bbe0*/  BRA.U !UP0, `(.L_x_117) ;  /* 0x0000000108287547 */ /* 0x000fea000b800000 */
[----:B------:R-:W-:Y:S01]  /*bbf0*/  ISETP.NE.AND P0, PT, R80, RZ, PT ;  /* 0x000000ff5000720c */ /* 0x000fe20003f05270 */
[----:B------:R-:W-:Y:S01]  /*bc00*/  IMAD.U32 R0, RZ, RZ, UR50 ;  /* 0x00000032ff007e24 */ /* 0x000fe2000f8e00ff */
[----:B------:R-:W-:Y:S02]  /*bc10*/  UIADD3 UR4, UPT, UPT, UR50, 0x1, URZ ;  /* 0x0000000132047890 */ /* 0x000fe4000fffe0ff */
[----:B------:R-:W-:Y:S02]  /*bc20*/  ISETP.NE.U32.OR P0, PT, R79, 0x1, !P0 ;  /* 0x000000014f00780c */ /* 0x000fe40004705470 */
[----:B------:R-:W-:Y:S04]  /*bc30*/  UISETP.NE.AND UP0, UPT, UR4, 0x4, UPT ;  /* 0x000000040400788c */ /* 0x000fe8000bf05270 */
[----:B------:R-:W-:Y:S07]  /*bc40*/  USEL UR50, UR4, URZ, UP0 ;  /* 0x000000ff04327287 */ /* 0x000fee0008000000 */
[----:B------:R-:W-:Y:S05]  /*bc50*/  @P0 LEA R0, R0, UR49, 0x3 ;  /* 0x0000003100000c11 */ /* 0x000fea000f8e18ff */
[----:B------:R-:W-:Y:S05]  /*bc60*/  @P0 VIADD R0, R0, 0x60 ;  /* 0x0000006000000836 */ /* 0x000fea0000000000 */
[----:B------:R-:W-:Y:S04]  /*bc70*/  @P0 PRMT R0, R90, 0x654, R0 ;  /* 0x000006545a000816 */ /* 0x000fe80000000000 */
[----:B------:R2:W-:Y:S03]  /*bc80*/  @P0 SYNCS.ARRIVE.TRANS64.RED.A1T0 RZ, [R0+URZ], RZ ;  /* 0x000000ff00ff09a7 */ /* 0x0005e600081004ff */
.L_x_117:
[----:B------:R-:W-:Y:S01]  /*bc90*/  R2UR UR5, R56 ;  /* 0x00000000380572ca */ /* 0x000fe200000e0000 */
[----:B------:R-:W-:Y:S01]  /*bca0*/  UIADD3 UR53, UPT, UPT, UR53, 0x4, URZ ;  /* 0x0000000435357890 */ /* 0x000fe2000fffe0ff */
[----:B------:R-:W-:Y:S01]  /*bcb0*/  R2UR UR4, R57 ;  /* 0x00000000390472ca */ /* 0x000fe200000e0000 */
[----:B------:R-:W-:Y:S01]  /*bcc0*/  UMOV UR52, UR62 ;  /* 0x0000003e00347c82 */ /* 0x000fe20008000000 */
[----:B------:R-:W-:Y:S02]  /*bcd0*/  LOP3.LUT P0, RZ, R54, 0x1, RZ, 0xc0, !PT ;  /* 0x0000000136ff7812 */ /* 0x000fe4000780c0ff */
[----:B------:R-:W-:Y:S02]  /*bce0*/  ISETP.NE.AND P1, PT, R22, 0x2, PT ;  /* 0x000000021600780c */ /* 0x000fe40003f25270 */
[----:B------:R-:W-:Y:S02]  /*bcf0*/  LOP3.LUT R58, R58, 0x1, RZ, 0x3c, !PT ;  /* 0x000000013a3a7812 */ /* 0x000fe400078e3cff */
[----:B--2---:R-:W-:Y:S02]  /*bd00*/  SEL R0, RZ, 0x1, P1 ;  /* 0x00000001ff007807 */ /* 0x004fe40000800000 */
[----:B------:R-:W-:Y:S01]  /*bd10*/  SEL R22, R22, RZ, P1 ;  /* 0x000000ff16167207 */ /* 0x000fe20000800000 */
[----:B------:R-:W-:Y:S01]  /*bd20*/  UIADD3 UR21, UPT, UPT, UR36, UR5, URZ ;  /* 0x0000000524157290 */ /* 0x000fe2000fffe0ff */
[----:B------:R-:W-:Y:S01]  /*bd30*/  LOP3.LUT R59, R59, R0, RZ, 0x3c, !PT ;  /* 0x000000003b3b7212 */ /* 0x000fe200078e3cff */
[----:B------:R-:W-:Y:S02]  /*bd40*/  UIADD3 UR51, UPT, UPT, UR37, UR4, URZ ;  /* 0x0000000425337290 */ /* 0x000fe4000fffe0ff */
[----:B------:R-:W-:Y:S10]  /*bd50*/  @P0 BRA `(.L_x_118) ;  /* 0xffffffc800300947 */ /* 0x000ff4000383ffff */
[----:B------:R-:W-:-:S09]  /*bd60*/  UISETP.NE.AND UP0, UPT, UR63, URZ, UPT ;  /* 0x000000ff3f00728c */ /* 0x000fd2000bf05270 */
[----:B------:R-:W-:Y:S05]  /*bd70*/  BRA.U !UP0, `(.L_x_119) ;  /* 0x0000000108487547 */ /* 0x000fea000b800000 */
[----:B------:R-:W2:Y:S02]  /*bd80*/  LDCU.64 UR4, c[0x0][0x990] ;  /* 0x00013200ff0477ac */ /* 0x000ea40008000a00 */
[----:B--2---:R-:W-:-:S04]  /*bd90*/  UISETP.NE.U32.AND UP0, UPT, UR4, URZ, UPT ;  /* 0x000000ff0400728c */ /* 0x004fc8000bf05070 */
[----:B------:R-:W-:-:S09]  /*bda0*/  UISETP.NE.AND.EX UP0, UPT, UR5, URZ, UPT, UP0 ;  /* 0x000000ff0500728c */ /* 0x000fd2000bf05300 */
[----:B------:R-:W-:Y:S05]  /*bdb0*/  BRA.U UP0, `(.L_x_120) ;  /* 0x00000001000c7547 */ /* 0x000fea000b800000 */
[----:B------:R-:W-:-:S13]  /*bdc0*/  FSETP.NEU.AND P0, PT, R27, RZ, PT ;  /* 0x000000ff1b00720b */ /* 0x000fda0003f0d000 */
[----:B------:R-:W-:Y:S05]  /*bdd0*/  @!P0 EXIT ;  /* 0x000000000000894d */ /* 0x000fea0003800000 */
[----:B------:R-:W-:Y:S05]  /*bde0*/  BRA `(.L_x_119) ;  /* 0x00000000002c7947 */ /* 0x000fea0003800000 */
.L_x_120:
[----:B------:R-:W-:Y:S01]  /*bdf0*/  ISETP.NE.AND P0, PT, R78, RZ, PT ;  /* 0x000000ff4e00720c */ /* 0x000fe20003f05270 */
[----:B------:R-:W-:-:S12]  /*be00*/  BSSY.RECONVERGENT B0, `(.L_x_119) ;  /* 0x0000009000007945 */ /* 0x000fd80003800200 */
[----:B------:R-:W-:Y:S05]  /*be10*/  @P0 BRA `(.L_x_121) ;  /* 0x0000000000140947 */ /* 0x000fea0003800000 */
[----:B------:R-:W2:Y:S02]  /*be20*/  LDCU.64 UR4, c[0x0][0x988] ;  /* 0x00013100ff0477ac */ /* 0x000ea40008000a00 */
[----:B--2---:R-:W-:-:S04]  /*be30*/  ISETP.NE.U32.AND P0, PT, RZ, UR4, PT ;  /* 0x00000004ff007c0c */ /* 0x004fc8000bf05070 */
[----:B------:R-:W-:-:S13]  /*be40*/  ISETP.NE.AND.EX P0, PT, RZ, UR5, PT, P0 ;  /* 0x00000005ff007c0c */ /* 0x000fda000bf05300 */
[----:B------:R-:W-:Y:S05]  /*be50*/  @!P0 EXIT ;  /* 0x000000000000894d */ /* 0x000fea0003800000 */
[----:B------:R-:W-:Y:S05]  /*be60*/  BRA `(.L_x_122) ;  /* 0x0000000000087947 */ /* 0x000fea0003800000 */
.L_x_121:
[----:B------:R-:W-:-:S13]  /*be70*/  FSETP.NEU.AND P0, PT, R27, RZ, PT ;  /* 0x000000ff1b00720b */ /* 0x000fda0003f0d000 */
[----:B------:R-:W-:Y:S05]  /*be80*/  @!P0 EXIT ;  /* 0x000000000000894d */ /* 0x000fea0003800000 */
.L_x_122:
[----:B------:R-:W-:Y:S05]  /*be90*/  BSYNC.RECONVERGENT B0 ;  /* 0x0000000000007941 */ /* 0x000fea0003800200 */
.L_x_119:
[----:B------:R-:W2:Y:S01]  /*bea0*/  S2UR UR5, SR_CgaCtaId ;  /* 0x00000000000579c3 */ /* 0x000ea20000008800 */
[----:B------:R-:W-:Y:S01]  /*beb0*/  ULEA UR4, UR50, UR49, 0x3 ;  /* 0x0000003132047291 */ /* 0x000fe2000f8e18ff */
[----:B------:R-:W-:-:S04]  /*bec0*/  DEPBAR.LE SB0, 0x0 ;  /* 0x000080000000791a */ /* 0x000fc80000000000 */
[----:B------:R-:W-:-:S04]  /*bed0*/  UIADD3 UR4, UPT, UPT, UR4, 0x60, URZ ;  /* 0x0000006004047890 */ /* 0x000fc8000fffe0ff */
[----:B--2---:R-:W-:-:S09]  /*bee0*/  UPRMT UR4, UR5, 0x654, UR4 ;  /* 0x0000065405047896 */ /* 0x004fd20008000004 */
[----:B------:R-:W-:Y:S01]  /*bef0*/  SYNCS.ARRIVE.TRANS64.RED.A1T0 RZ, [UR4], RZ ;  /* 0x000000ffffff79a7 */ /* 0x000fe20008100404 */
[----:B------:R-:W-:Y:S05]  /*bf00*/  EXIT ;  /* 0x000000000000794d */ /* 0x000fea0003800000 */
.L_x_19:
[----:B------:R-:W-:Y:S11]  /*bf10*/  R2UR UR7, R31 ;  /* 0x000000001f0772ca */ /* 0x000ff600000e0000 */
[----:B------:R-:W-:Y:S02]  /*bf20*/  @!UPT UIADD3 URZ, UPT, UPT, URZ, URZ, URZ ;  /* 0x000000fffffff290 */ /* 0x000fe4000fffe0ff */
[----:B------:R-:W-:Y:S07]  /*bf30*/  MOV R32, UR7 ;  /* 0x0000000700207c02 */ /* 0x000fee0008000f00 */
.L_x_123:
[----:B---3--:R3:W1:Y:S02]  /*bf40*/  SYNCS.PHASECHK.TRANS64.TRYWAIT P0, [R32+URZ+0x20], R34 ;  /* 0x00002022200075a7 */ /* 0x00866400080011ff */
[----:B-1----:R-:W-:Y:S05]  /*bf50*/  @!P0 NANOSLEEP.SYNCS 0x989680 ;  /* 0x009896800000895d */ /* 0x002fea0003900000 */
[----:B------:R-:W1:Y:S02]  /*bf60*/  @!P0 SYNCS.PHASECHK.TRANS64 P0, [R32+URZ+0x20], R34 ;  /* 0x00002022200085a7 */ /* 0x000e6400080010ff */
[----:B-1----:R-:W-:Y:S05]  /*bf70*/  @!P0 BRA `(.L_x_123) ;  /* 0xfffffffc00f08947 */ /* 0x002fea000383ffff */
[----:B------:R-:W-:Y:S05]  /*bf80*/  BRA `(.L_x_18) ;  /* 0xffffff64003c7947 */ /* 0x000fea000383ffff */
.L_x_25:
[----:B------:R-:W-:Y:S11]  /*bf90*/  R2UR UR7, R31 ;  /* 0x000000001f0772ca */ /* 0x000ff600000e0000 */
[----:B------:R-:W-:Y:S02]  /*bfa0*/  @!UPT UIADD3 URZ, UPT, UPT, URZ, URZ, URZ ;  /* 0x000000fffffff290 */ /* 0x000fe4000fffe0ff */
[----:B------:R-:W-:Y:S07]  /*bfb0*/  MOV R32, UR7 ;  /* 0x0000000700207c02 */ /* 0x000fee0008000f00 */
.L_x_124:
[----:B---3--:R3:W1:Y:S02]  /*bfc0*/  SYNCS.PHASECHK.TRANS64.TRYWAIT P0, [R32+URZ+0x20], R34 ;  /* 0x00002022200075a7 */ /* 0x00866400080011ff */
[----:B-1----:R-:W-:Y:S05]  /*bfd0*/  @!P0 NANOSLEEP.SYNCS 0x989680 ;  /* 0x009896800000895d */ /* 0x002fea0003900000 */
[----:B------:R-:W1:Y:S02]  /*bfe0*/  @!P0 SYNCS.PHASECHK.TRANS64 P0, [R32+URZ+0x20], R34 ;  /* 0x00002022200085a7 */ /* 0x000e6400080010ff */
[----:B-1----:R-:W-:Y:S05]  /*bff0*/  @!P0 BRA `(.L_x_124) ;  /* 0xfffffffc00f08947 */ /* 0x002fea000383ffff */
[----:B------:R-:W-:Y:S05]  /*c000*/  BRA `(.L_x_24) ;  /* 0xffffff80009c7947 */ /* 0x000fea000383ffff */
.L_x_29:
[----:B------:R-:W-:-:S07]  /*c010*/  MOV R0, UR47 ;  /* 0x0000002f00007c02 */ /* 0x000fce0008000f00 */
.L_x_125:
[----:B--2---:R2:W3:Y:S02]  /*c020*/  SYNCS.PHASECHK.TRANS64.TRYWAIT P0, [R0+URZ+0x90], R3 ;  /* 0x00009003000075a7 */ /* 0x0044e400080011ff */
[----:B---3--:R-:W-:Y:S05]  /*c030*/  @!P0 NANOSLEEP.SYNCS 0x989680 ;  /* 0x009896800000895d */ /* 0x008fea0003900000 */
[----:B------:R-:W3:Y:S02]  /*c040*/  @!P0 SYNCS.PHASECHK.TRANS64 P0, [R0+URZ+0x90], R3 ;  /* 0x00009003000085a7 */ /* 0x000ee400080010ff */
[----:B---3--:R-:W-:Y:S05]  /*c050*/  @!P0 BRA `(.L_x_125) ;  /* 0xfffffffc00f08947 */ /* 0x008fea000383ffff */
[----:B------:R-:W-:Y:S05]  /*c060*/  BRA `(.L_x_126) ;  /* 0xffffff9000607947 */ /* 0x000fea000383ffff */
.L_x_33:
[----:B------:R-:W-:-:S07]  /*c070*/  MOV R0, UR4 ;  /* 0x0000000400007c02 */ /* 0x000fce0008000f00 */
.L_x_127:
[----:B-1----:R1:W2:Y:S02]  /*c080*/  SYNCS.PHASECHK.TRANS64.TRYWAIT P0, [R0+URZ], R2 ;  /* 0x00000002000075a7 */ /* 0x0022a400080011ff */
[----:B--2---:R-:W-:Y:S05]  /*c090*/  @!P0 NANOSLEEP.SYNCS 0x989680 ;  /* 0x009896800000895d */ /* 0x004fea0003900000 */
[----:B------:R-:W2:Y:S02]  /*c0a0*/  @!P0 SYNCS.PHASECHK.TRANS64 P0, [R0+URZ], R2 ;  /* 0x00000002000085a7 */ /* 0x000ea400080010ff */
[----:B--2---:R-:W-:Y:S05]  /*c0b0*/  @!P0 BRA `(.L_x_127) ;  /* 0xfffffffc00f08947 */ /* 0x004fea000383ffff */
[----:B------:R-:W-:Y:S05]  /*c0c0*/  BRA `(.L_x_128) ;  /* 0xffffff9800387947 */ /* 0x000fea000383ffff */
.L_x_34:
[----:B------:R-:W-:-:S07]  /*c0d0*/  MOV R0, UR5 ;  /* 0x0000000500007c02 */ /* 0x000fce0008000f00 */
.L_x_129:
[----:B-1----:R1:W2:Y:S02]  /*c0e0*/  SYNCS.PHASECHK.TRANS64.TRYWAIT P0, [R0+URZ], R2 ;  /* 0x00000002000075a7 */ /* 0x0022a400080011ff */
[----:B--2---:R-:W-:Y:S05]  /*c0f0*/  @!P0 NANOSLEEP.SYNCS 0x989680 ;  /* 0x009896800000895d */ /* 0x004fea0003900000 */
[----:B------:R-:W2:Y:S02]  /*c100*/  @!P0 SYNCS.PHASECHK.TRANS64 P0, [R0+URZ], R2 ;  /* 0x00000002000085a7 */ /* 0x000ea400080010ff */
[----:B--2---:R-:W-:Y:S05]  /*c110*/  @!P0 BRA `(.L_x_129) ;  /* 0xfffffffc00f08947 */ /* 0x004fea000383ffff */
[----:B------:R-:W-:Y:S05]  /*c120*/  BRA `(.L_x_130) ;  /* 0xffffff9800487947 */ /* 0x000fea000383ffff */
.L_x_35:
[----:B------:R-:W-:-:S07]  /*c130*/  MOV R0, UR5 ;  /* 0x0000000500007c02 */ /* 0x000fce0008000f00 */
.L_x_131:
[----:B-1----:R1:W2:Y:S02]  /*c140*/  SYNCS.PHASECHK.TRANS64.TRYWAIT P0, [R0+URZ], R2 ;  /* 0x00000002000075a7 */ /* 0x0022a400080011ff */
[----:B--2---:R-:W-:Y:S05]  /*c150*/  @!P0 NANOSLEEP.SYNCS 0x989680 ;  /* 0x009896800000895d */ /* 0x004fea0003900000 */
[----:B------:R-:W2:Y:S02]  /*c160*/  @!P0 SYNCS.PHASECHK.TRANS64 P0, [R0+URZ], R2 ;  /* 0x00000002000085a7 */ /* 0x000ea400080010ff */
[----:B--2---:R-:W-:Y:S05]  /*c170*/  @!P0 BRA `(.L_x_131) ;  /* 0xfffffffc00f08947 */ /* 0x004fea000383ffff */
[----:B------:R-:W-:Y:S05]  /*c180*/  BRA `(.L_x_132) ;  /* 0xffffff9800587947 */ /* 0x000fea000383ffff */
.L_x_38:
[----:B------:R-:W-:-:S07]  /*c190*/  MOV R4, UR4 ;  /* 0x0000000400047c02 */ /* 0x000fce0008000f00 */
.L_x_133:
[----:B--2---:R2:W3:Y:S02]  /*c1a0*/  SYNCS.PHASECHK.TRANS64.TRYWAIT P1, [R4+URZ+0x98], R6 ;  /* 0x00009806040075a7 */ /* 0x0044e400080211ff */
[----:B---3--:R-:W-:Y:S05]  /*c1b0*/  @!P1 NANOSLEEP.SYNCS 0x989680 ;  /* 0x009896800000995d */ /* 0x008fea0003900000 */
[----:B------:R-:W3:Y:S02]  /*c1c0*/  @!P1 SYNCS.PHASECHK.TRANS64 P1, [R4+URZ+0x98], R6 ;  /* 0x00009806040095a7 */ /* 0x000ee400080210ff */
[----:B---3--:R-:W-:Y:S05]  /*c1d0*/  @!P1 BRA `(.L_x_133) ;  /* 0xfffffffc00f09947 */ /* 0x008fea000383ffff */
[----:B------:R-:W-:Y:S05]  /*c1e0*/  BRA `(.L_x_134) ;  /* 0xffffff9800c87947 */ /* 0x000fea000383ffff */
.L_x_39:
[----:B--2---:R-:W-:-:S07]  /*c1f0*/  MOV R4, UR4 ;  /* 0x0000000400047c02 */ /* 0x004fce0008000f00 */
.L_x_135:
[----:B--2---:R2:W3:Y:S02]  /*c200*/  SYNCS.PHASECHK.TRANS64.TRYWAIT P1, [R4+URZ+0x90], R5 ;  /* 0x00009005040075a7 */ /* 0x0044e400080211ff */
[----:B---3--:R-:W-:Y:S05]  /*c210*/  @!P1 NANOSLEEP.SYNCS 0x989680 ;  /* 0x009896800000995d */ /* 0x008fea0003900000 */
[----:B------:R-:W3:Y:S02]  /*c220*/  @!P1 SYNCS.PHASECHK.TRANS64 P1, [R4+URZ+0x90], R5 ;  /* 0x00009005040095a7 */ /* 0x000ee400080210ff */
[----:B---3--:R-:W-:Y:S05]  /*c230*/  @!P1 BRA `(.L_x_135) ;  /* 0xfffffffc00f09947 */ /* 0x008fea000383ffff */
[----:B------:R-:W-:Y:S05]  /*c240*/  BRA `(.L_x_136) ;  /* 0xffffff9800d07947 */ /* 0x000fea000383ffff */
.L_x_47:
[----:B------:R-:W-:-:S07]  /*c250*/  MOV R0, UR23 ;  /* 0x0000001700007c02 */ /* 0x000fce0008000f00 */
.L_x_137:
[----:B-1----:R1:W2:Y:S02]  /*c260*/  SYNCS.PHASECHK.TRANS64.TRYWAIT P0, [R0+URZ+0x90], R2 ;  /* 0x00009002000075a7 */ /* 0x0022a400080011ff */
[----:B--2---:R-:W-:Y:S05]  /*c270*/  @!P0 NANOSLEEP.SYNCS 0x989680 ;  /* 0x009896800000895d */ /* 0x004fea0003900000 */
[----:B------:R-:W2:Y:S02]  /*c280*/  @!P0 SYNCS.PHASECHK.TRANS64 P0, [R0+URZ+0x90], R2 ;  /* 0x00009002000085a7 */ /* 0x000ea400080010ff */
[----:B--2---:R-:W-:Y:S05]  /*c290*/  @!P0 BRA `(.L_x_137) ;  /* 0xfffffffc00f08947 */ /* 0x004fea000383ffff */
[----:B------:R-:W-:Y:S05]  /*c2a0*/  BRA `(.L_x_138) ;  /* 0xffffffa0007c7947 */ /* 0x000fea000383ffff */
.L_x_48:
[----:B------:R-:W-:-:S07]  /*c2b0*/  MOV R0, UR27 ;  /* 0x0000001b00007c02 */ /* 0x000fce0008000f00 */
.L_x_139:
[----:B-1----:R1:W2:Y:S02]  /*c2c0*/  SYNCS.PHASECHK.TRANS64.TRYWAIT P0, [R0+URZ+0xb0], R2 ;  /* 0x0000b002000075a7 */ /* 0x0022a400080011ff */
[----:B--2---:R-:W-:Y:S05]  /*c2d0*/  @!P0 NANOSLEEP.SYNCS 0x989680 ;  /* 0x009896800000895d */ /* 0x004fea0003900000 */
[----:B------:R-:W2:Y:S02]  /*c2e0*/  @!P0 SYNCS.PHASECHK.TRANS64 P0, [R0+URZ+0xb0], R2 ;  /* 0x0000b002000085a7 */ /* 0x000ea400080010ff */
[----:B--2---:R-:W-:Y:S05]  /*c2f0*/  @!P0 BRA `(.L_x_139) ;  /* 0xfffffffc00f08947 */ /* 0x004fea000383ffff */
[----:B------:R-:W-:Y:S05]  /*c300*/  BRA `(.L_x_140) ;  /* 0xffffffa000947947 */ /* 0x000fea000383ffff */
.L_x_51:
[----:B-1----:R-:W-:Y:S07]  /*c310*/  MOV R0, UR21 ;  /* 0x0000001500007c02 */ /* 0x002fee0008000f00 */
.L_x_141:
[----:B-1----:R1:W2:Y:S02]  /*c320*/  SYNCS.PHASECHK.TRANS64.TRYWAIT P0, [R0+URZ], R3 ;  /* 0x00000003000075a7 */ /* 0x0022a400080011ff */
[----:B--2---:R-:W-:Y:S05]  /*c330*/  @!P0 NANOSLEEP.SYNCS 0x989680 ;  /* 0x009896800000895d */ /* 0x004fea0003900000 */
[----:B------:R-:W2:Y:S02]  /*c340*/  @!P0 SYNCS.PHASECHK.TRANS64 P0, [R0+URZ], R3 ;  /* 0x00000003000085a7 */ /* 0x000ea400080010ff */
[----:B--2---:R-:W-:Y:S05]  /*c350*/  @!P0 BRA `(.L_x_141) ;  /* 0xfffffffc00f08947 */ /* 0x004fea000383ffff */
[----:B------:R-:W-:Y:S05]  /*c360*/  BRA `(.L_x_50) ;  /* 0xffffffa000b87947 */ /* 0x000fea000383ffff */
.L_x_54:
[----:B------:R-:W-:-:S07]  /*c370*/  MOV R0, UR4 ;  /* 0x0000000400007c02 */ /* 0x000fce0008000f00 */
.L_x_142:
[----:B-1----:R1:W3:Y:S02]  /*c380*/  SYNCS.PHASECHK.TRANS64.TRYWAIT P0, [R0+URZ], R2 ;  /* 0x00000002000075a7 */ /* 0x0022e400080011ff */
[----:B---3--:R-:W-:Y:S05]  /*c390*/  @!P0 NANOSLEEP.SYNCS 0x989680 ;  /* 0x009896800000895d */ /* 0x008fea0003900000 */
[----:B------:R-:W3:Y:S02]  /*c3a0*/  @!P0 SYNCS.PHASECHK.TRANS64 P0, [R0+URZ], R2 ;  /* 0x00000002000085a7 */ /* 0x000ee400080010ff */
[----:B---3--:R-:W-:Y:S05]  /*c3b0*/  @!P0 BRA `(.L_x_142) ;  /* 0xfffffffc00f08947 */ /* 0x008fea000383ffff */
[----:B------:R-:W-:Y:S05]  /*c3c0*/  BRA `(.L_x_143) ;  /* 0xffffffa800187947 */ /* 0x000fea000383ffff */
.L_x_55:
[----:B------:R-:W-:-:S07]  /*c3d0*/  MOV R0, UR4 ;  /* 0x0000000400007c02 */ /* 0x000fce0008000f00 */
.L_x_144:
[----:B-1----:R1:W2:Y:S02]  /*c3e0*/  SYNCS.PHASECHK.TRANS64.TRYWAIT P0, [R0+URZ], R2 ;  /* 0x00000002000075a7 */ /* 0x0022a400080011ff */
[----:B--2---:R-:W-:Y:S05]  /*c3f0*/  @!P0 NANOSLEEP.SYNCS 0x989680 ;  /* 0x009896800000895d */ /* 0x004fea0003900000 */
[----:B------:R-:W2:Y:S02]  /*c400*/  @!P0 SYNCS.PHASECHK.TRANS64 P0, [R0+URZ], R2 ;  /* 0x00000002000085a7 */ /* 0x000ea400080010ff */
[----:B--2---:R-:W-:Y:S05]  /*c410*/  @!P0 BRA `(.L_x_144) ;  /* 0xfffffffc00f08947 */ /* 0x004fea000383ffff */
[----:B------:R-:W-:Y:S05]  /*c420*/  BRA `(.L_x_145) ;  /* 0xffffffa800247947 */ /* 0x000fea000383ffff */
.L_x_60:
[----:B------:R-:W-:Y:S07]  /*c430*/  MOV R0, UR20 ;  /* 0x0000001400007c02 */ /* 0x000fee0008000f00 */
.L_x_146:
[----:B-1----:R1:W2:Y:S02]  /*c440*/  SYNCS.PHASECHK.TRANS64.TRYWAIT P0, [R0+URZ+0x90], R2 ;  /* 0x00009002000075a7 */ /* 0x0022a400080011ff */
[----:B--2---:R-:W-:Y:S05]  /*c450*/  @!P0 NANOSLEEP.SYNCS 0x989680 ;  /* 0x009896800000895d */ /* 0x004fea0003900000 */
[----:B------:R-:W2:Y:S02]  /*c460*/  @!P0 SYNCS.PHASECHK.TRANS64 P0, [R0+URZ+0x90], R2 ;  /* 0x00009002000085a7 */ /* 0x000ea400080010ff */
[----:B--2---:R-:W-:Y:S05]  /*c470*/  @!P0 BRA `(.L_x_146) ;  /* 0xfffffffc00f08947 */ /* 0x004fea000383ffff */
[----:B------:R-:W-:Y:S05]  /*c480*/  BRA `(.L_x_147) ;  /* 0xffffffac00807947 */ /* 0x000fea000383ffff */
.L_x_63:
[----:B------:R-:W-:Y:S07]  /*c490*/  MOV R0, UR20 ;  /* 0x0000001400007c02 */ /* 0x000fee0008000f00 */
.L_x_148:
[----:B-1----:R1:W2:Y:S02]  /*c4a0*/  SYNCS.PHASECHK.TRANS64.TRYWAIT P2, [R0+URZ+0x88], R2 ;  /* 0x00008802000075a7 */ /* 0x0022a400080411ff */
[----:B--2---:R-:W-:Y:S05]  /*c4b0*/  @!P2 NANOSLEEP.SYNCS 0x989680 ;  /* 0x009896800000a95d */ /* 0x004fea0003900000 */
[----:B------:R-:W2:Y:S02]  /*c4c0*/  @!P2 SYNCS.PHASECHK.TRANS64 P2, [R0+URZ+0x88], R2 ;  /* 0x000088020000a5a7 */ /* 0x000ea400080410ff */
[----:B--2---:R-:W-:Y:S05]  /*c4d0*/  @!P2 BRA `(.L_x_148) ;  /* 0xfffffffc00f0a947 */ /* 0x004fea000383ffff */
[----:B------:R-:W-:Y:S05]  /*c4e0*/  BRA `(.L_x_62) ;  /* 0xffffffb000d87947 */ /* 0x000fea000383ffff */
.L_x_66:
[----:B------:R-:W-:Y:S07]  /*c4f0*/  MOV R2, UR20 ;  /* 0x0000001400027c02 */ /* 0x000fee0008000f00 */
.L_x_149:
[----:B-1----:R1:W2:Y:S02]  /*c500*/  SYNCS.PHASECHK.TRANS64.TRYWAIT P1, [R2+URZ+0x60], R8 ;  /* 0x00006008020075a7 */ /* 0x0022a400080211ff */
[----:B--2---:R-:W-:Y:S05]  /*c510*/  @!P1 NANOSLEEP.SYNCS 0x989680 ;  /* 0x009896800000995d */ /* 0x004fea0003900000 */
[----:B------:R-:W2:Y:S02]  /*c520*/  @!P1 SYNCS.PHASECHK.TRANS64 P1, [R2+URZ+0x60], R8 ;  /* 0x00006008020095a7 */ /* 0x000ea400080210ff */
[----:B--2---:R-:W-:Y:S05]  /*c530*/  @!P1 BRA `(.L_x_149) ;  /* 0xfffffffc00f09947 */ /* 0x004fea000383ffff */
[----:B------:R-:W-:Y:S05]  /*c540*/  BRA `(.L_x_150) ;  /* 0xffffffb4008c7947 */ /* 0x000fea000383ffff */
.L_x_67:
[----:B------:R-:W-:Y:S07]  /*c550*/  MOV R2, UR20 ;  /* 0x0000001400027c02 */ /* 0x000fee0008000f00 */
.L_x_151:
[----:B-1----:R1:W2:Y:S02]  /*c560*/  SYNCS.PHASECHK.TRANS64.TRYWAIT P1, [R2+URZ+0x68], R8 ;  /* 0x00006808020075a7 */ /* 0x0022a400080211ff */
[----:B--2---:R-:W-:Y:S05]  /*c570*/  @!P1 NANOSLEEP.SYNCS 0x989680 ;  /* 0x009896800000995d */ /* 0x004fea0003900000 */
[----:B------:R-:W2:Y:S02]  /*c580*/  @!P1 SYNCS.PHASECHK.TRANS64 P1, [R2+URZ+0x68], R8 ;  /* 0x00006808020095a7 */ /* 0x000ea400080210ff */
[----:B--2---:R-:W-:Y:S05]  /*c590*/  @!P1 BRA `(.L_x_151) ;  /* 0xfffffffc00f09947 */ /* 0x004fea000383ffff */
[----:B------:R-:W-:Y:S05]  /*c5a0*/  BRA `(.L_x_152) ;  /* 0xffffffb400d47947 */ /* 0x000fea000383ffff */
.L_x_68:
[----:B------:R-:W-:Y:S07]  /*c5b0*/  MOV R2, UR20 ;  /* 0x0000001400027c02 */ /* 0x000fee0008000f00 */
.L_x_153:
[----:B-1----:R1:W2:Y:S02]  /*c5c0*/  SYNCS.PHASECHK.TRANS64.TRYWAIT P1, [R2+URZ+0x70], R8 ;  /* 0x00007008020075a7 */ /* 0x0022a400080211ff */
[----:B--2---:R-:W-:Y:S05]  /*c5d0*/  @!P1 NANOSLEEP.SYNCS 0x989680 ;  /* 0x009896800000995d */ /* 0x004fea0003900000 */
[----:B------:R-:W2:Y:S02]  /*c5e0*/  @!P1 SYNCS.PHASECHK.TRANS64 P1, [R2+URZ+0x70], R8 ;  /* 0x00007008020095a7 */ /* 0x000ea400080210ff */
[----:B--2---:R-:W-:Y:S05]  /*c5f0*/  @!P1 BRA `(.L_x_153) ;  /* 0xfffffffc00f09947 */ /* 0x004fea000383ffff */
[----:B------:R-:W-:Y:S05]  /*c600*/  BRA `(.L_x_154) ;  /* 0xffffffb8001c7947 */ /* 0x000fea000383ffff */
.L_x_69:
[----:B------:R-:W-:Y:S07]  /*c610*/  MOV R0, UR20 ;  /* 0x0000001400007c02 */ /* 0x000fee0008000f00 */
.L_x_155:
[----:B-1----:R1:W2:Y:S02]  /*c620*/  SYNCS.PHASECHK.TRANS64.TRYWAIT P0, [R0+URZ+0x78], R8 ;  /* 0x00007808000075a7 */ /* 0x0022a400080011ff */
[----:B--2---:R-:W-:Y:S05]  /*c630*/  @!P0 NANOSLEEP.SYNCS 0x989680 ;  /* 0x009896800000895d */ /* 0x004fea0003900000 */
[----:B------:R-:W2:Y:S02]  /*c640*/  @!P0 SYNCS.PHASECHK.TRANS64 P0, [R0+URZ+0x78], R8 ;  /* 0x00007808000085a7 */ /* 0x000ea400080010ff */
[----:B--2---:R-:W-:Y:S05]  /*c650*/  @!P0 BRA `(.L_x_155) ;  /* 0xfffffffc00f08947 */ /* 0x004fea000383ffff */
[----:B------:R-:W-:Y:S05]  /*c660*/  BRA `(.L_x_156) ;  /* 0xffffffb800687947 */ /* 0x000fea000383ffff */
.L_x_71:
[----:B------:R-:W-:-:S07]  /*c670*/  MOV R0, UR20 ;  /* 0x0000001400007c02 */ /* 0x000fce0008000f00 */
.L_x_157:
[----:B--2---:R2:W3:Y:S02]  /*c680*/  SYNCS.PHASECHK.TRANS64.TRYWAIT P0, [R0+URZ+0x60], R2 ;  /* 0x00006002000075a7 */ /* 0x0044e400080011ff */
[----:B---3--:R-:W-:Y:S05]  /*c690*/  @!P0 NANOSLEEP.SYNCS 0x989680 ;  /* 0x009896800000895d */ /* 0x008fea0003900000 */
[----:B------:R-:W3:Y:S02]  /*c6a0*/  @!P0 SYNCS.PHASECHK.TRANS64 P0, [R0+URZ+0x60], R2 ;  /* 0x00006002000085a7 */ /* 0x000ee400080010ff */
[----:B---3--:R-:W-:Y:S05]  /*c6b0*/  @!P0 BRA `(.L_x_157) ;  /* 0xfffffffc00f08947 */ /* 0x008fea000383ffff */
[----:B------:R-:W-:Y:S05]  /*c6c0*/  BRA `(.L_x_158) ;  /* 0xffffffb800d07947 */ /* 0x000fea000383ffff */
.L_x_72:
[----:B--2---:R-:W-:-:S07]  /*c6d0*/  MOV R0, UR20 ;  /* 0x0000001400007c02 */ /* 0x004fce0008000f00 */
.L_x_159:
[----:B--2---:R2:W3:Y:S02]  /*c6e0*/  SYNCS.PHASECHK.TRANS64.TRYWAIT P0, [R0+URZ+0x68], R2 ;  /* 0x00006802000075a7 */ /* 0x0044e400080011ff */
[----:B---3--:R-:W-:Y:S05]  /*c6f0*/  @!P0 NANOSLEEP.SYNCS 0x989680 ;  /* 0x009896800000895d */ /* 0x008fea0003900000 */
[----:B------:R-:W3:Y:S02]  /*c700*/  @!P0 SYNCS.PHASECHK.TRANS64 P0, [R0+URZ+0x68], R2 ;  /* 0x00006802000085a7 */ /* 0x000ee400080010ff */
[----:B---3--:R-:W-:Y:S05]  /*c710*/  @!P0 BRA `(.L_x_159) ;  /* 0xfffffffc00f08947 */ /* 0x008fea000383ffff */
[----:B------:R-:W-:Y:S05]  /*c720*/  BRA `(.L_x_160) ;  /* 0xffffffb800c07947 */ /* 0x000fea000383ffff */
.L_x_73:
[----:B--2---:R-:W-:-:S07]  /*c730*/  MOV R0, UR20 ;  /* 0x0000001400007c02 */ /* 0x004fce0008000f00 */
.L_x_161:
[----:B--2---:R2:W3:Y:S02]  /*c740*/  SYNCS.PHASECHK.TRANS64.TRYWAIT P0, [R0+URZ+0x70], R2 ;  /* 0x00007002000075a7 */ /* 0x0044e400080011ff */
[----:B---3--:R-:W-:Y:S05]  /*c750*/  @!P0 NANOSLEEP.SYNCS 0x989680 ;  /* 0x009896800000895d */ /* 0x008fea0003900000 */
[----:B------:R-:W3:Y:S02]  /*c760*/  @!P0 SYNCS.PHASECHK.TRANS64 P0, [R0+URZ+0x70], R2 ;  /* 0x00007002000085a7 */ /* 0x000ee400080010ff */
[----:B---3--:R-:W-:Y:S05]  /*c770*/  @!P0 BRA `(.L_x_161) ;  /* 0xfffffffc00f08947 */ /* 0x008fea000383ffff */
[----:B------:R-:W-:Y:S05]  /*c780*/  BRA `(.L_x_162) ;  /* 0xffffffb800b07947 */ /* 0x000fea000383ffff */
.L_x_75:
[----:B------:R-:W-:Y:S07]  /*c790*/  MOV R0, UR49 ;  /* 0x0000003100007c02 */ /* 0x000fee0008000f00 */
.L_x_163:
[----:B-1----:R1:W2:Y:S02]  /*c7a0*/  SYNCS.PHASECHK.TRANS64.TRYWAIT P0, [R0+URZ+0x90], R2 ;  /* 0x00009002000075a7 */ /* 0x0022a400080011ff */
[----:B--2---:R-:W-:Y:S05]  /*c7b0*/  @!P0 NANOSLEEP.SYNCS 0x989680 ;  /* 0x009896800000895d */ /* 0x004fea0003900000 */
[----:B------:R-:W2:Y:S02]  /*c7c0*/  @!P0 SYNCS.PHASECHK.TRANS64 P0, [R0+URZ+0x90], R2 ;  /* 0x00009002000085a7 */ /* 0x000ea400080010ff */
[----:B--2---:R-:W-:Y:S05]  /*c7d0*/  @!P0 BRA `(.L_x_163) ;  /* 0xfffffffc00f08947 */ /* 0x004fea000383ffff */
[----:B------:R-:W-:Y:S05]  /*c7e0*/  BRA `(.L_x_164) ;  /* 0xffffffbc00987947 */ /* 0x000fea000383ffff */
.L_x_86:
[----:B-1----:R-:W-:Y:S04]  /*c7f0*/  MOV R2, UR49 ;  /* 0x0000003100027c02 */ /* 0x002fe80008000f00 */
[----:B------:R1:W2:Y:S03]  /*c800*/  SYNCS.PHASECHK.TRANS64.TRYWAIT P1, [R2+URZ+0x40], R3 ;  /* 0x00004003020075a7 */ /* 0x0002a600080211ff */
[----:B--2---:R-:W-:Y:S05]  /*c810*/  @!P1 NANOSLEEP.SYNCS 0x989680 ;  /* 0x009896800000995d */ /* 0x004fea0003900000 */
[----:B------:R-:W2:Y:S02]  /*c820*/  @!P1 SYNCS.PHASECHK.TRANS64 P1, [R2+URZ+0x40], R3 ;  /* 0x00004003020095a7 */ /* 0x000ea400080210ff */
[----:B--2---:R-:W-:Y:S05]  /*c830*/  @!P1 BRA `(.L_x_86) ;  /* 0xfffffffc00ec9947 */ /* 0x004fea000383ffff */
[----:B------:R-:W-:Y:S05]  /*c840*/  BRA `(.L_x_85) ;  /* 0xffffffcc008c7947 */ /* 0x000fea000383ffff */
.L_x_88:
[----:B-1----:R1:W4:Y:S02]  /*c850*/  SYNCS.PHASECHK.TRANS64.TRYWAIT P1, [R84+URZ+0xa0], R0 ;  /* 0x0000a000540075a7 */ /* 0x00232400080211ff */
[----:B----4-:R-:W-:Y:S05]  /*c860*/  @!P1 NANOSLEEP.SYNCS 0x989680 ;  /* 0x009896800000995d */ /* 0x010fea0003900000 */
[----:B------:R-:W4:Y:S02]  /*c870*/  @!P1 SYNCS.PHASECHK.TRANS64 P1, [R84+URZ+0xa0], R0 ;  /* 0x0000a000540095a7 */ /* 0x000f2400080210ff */
[----:B----4-:R-:W-:Y:S05]  /*c880*/  @!P1 BRA `(.L_x_88) ;  /* 0xfffffffc00f09947 */ /* 0x010fea000383ffff */
[----:B------:R-:W-:Y:S05]  /*c890*/  BRA `(.L_x_87) ;  /* 0xffffffcc00b07947 */ /* 0x000fea000383ffff */
.L_x_97:
[----:B-1----:R1:W2:Y:S02]  /*c8a0*/  SYNCS.PHASECHK.TRANS64.TRYWAIT P1, [R2+URZ+0x40], R0 ;  /* 0x00004000020075a7 */ /* 0x0022a400080211ff */
[----:B--2---:R-:W-:Y:S05]  /*c8b0*/  @!P1 NANOSLEEP.SYNCS 0x989680 ;  /* 0x009896800000995d */ /* 0x004fea0003900000 */
[----:B------:R-:W2:Y:S02]  /*c8c0*/  @!P1 SYNCS.PHASECHK.TRANS64 P1, [R2+URZ+0x40], R0 ;  /* 0x00004000020095a7 */ /* 0x000ea400080210ff */
[----:B--2---:R-:W-:Y:S05]  /*c8d0*/  @!P1 BRA `(.L_x_97) ;  /* 0xfffffffc00f09947 */ /* 0x004fea000383ffff */
[----:B------:R-:W-:Y:S05]  /*c8e0*/  BRA `(.L_x_96) ;  /* 0xffffffd400e47947 */ /* 0x000fea000383ffff */
.L_x_105:
[----:B-1----:R1:W2:Y:S02]  /*c8f0*/  SYNCS.PHASECHK.TRANS64.TRYWAIT P1, [R0+URZ+0x40], R5 ;  /* 0x00004005000075a7 */ /* 0x0022a400080211ff */
[----:B--2---:R-:W-:Y:S05]  /*c900*/  @!P1 NANOSLEEP.SYNCS 0x989680 ;  /* 0x009896800000995d */ /* 0x004fea0003900000 */
[----:B------:R-:W2:Y:S02]  /*c910*/  @!P1 SYNCS.PHASECHK.TRANS64 P1, [R0+URZ+0x40], R5 ;  /* 0x00004005000095a7 */ /* 0x000ea400080210ff */
[----:B--2---:R-:W-:Y:S05]  /*c920*/  @!P1 BRA `(.L_x_105) ;  /* 0xfffffffc00f09947 */ /* 0x004fea000383ffff */
[----:B------:R-:W-:Y:S05]  /*c930*/  BRA `(.L_x_104) ;  /* 0xffffffe000347947 */ /* 0x000fea000383ffff */
.L_x_113:
[----:B--2---:R2:W3:Y:S02]  /*c940*/  SYNCS.PHASECHK.TRANS64.TRYWAIT P1, [R2+URZ+0x40], R3 ;  /* 0x00004003020075a7 */ /* 0x0044e400080211ff */
[----:B---3--:R-:W-:Y:S05]  /*c950*/  @!P1 NANOSLEEP.SYNCS 0x989680 ;  /* 0x009896800000995d */ /* 0x008fea0003900000 */
[----:B------:R-:W3:Y:S02]  /*c960*/  @!P1 SYNCS.PHASECHK.TRANS64 P1, [R2+URZ+0x40], R3 ;  /* 0x00004003020095a7 */ /* 0x000ee400080210ff */
[----:B---3--:R-:W-:Y:S05]  /*c970*/  @!P1 BRA `(.L_x_113) ;  /* 0xfffffffc00f09947 */ /* 0x008fea000383ffff */
[----:B------:R-:W-:Y:S05]  /*c980*/  BRA `(.L_x_112) ;  /* 0xffffffe800807947 */ /* 0x000fea000383ffff */
        .weak           $__internal_0_$__cuda_sm10x_tcgen05_guardrail_trap_col_being_dealloced_not_returned_by_alloc
        .type           $__internal_0_$__cuda_sm10x_tcgen05_guardrail_trap_col_being_dealloced_not_returned_by_alloc,@function
        .size           $__internal_0_$__cuda_sm10x_tcgen05_guardrail_trap_col_being_dealloced_not_returned_by_alloc,($__internal_1_$__cuda_sm10x_tcgen05_guardrail_trap_phase_invalid_during_alloc - $__internal_0_$__cuda_sm10x_tcgen05_guardrail_trap_col_being_dealloced_not_returned_by_alloc)
$__internal_0_$__cuda_sm10x_tcgen05_guardrail_trap_col_being_dealloced_not_returned_by_alloc:
[----:B------:R-:W-:Y:S05]  /*c990*/  BPT.TRAP 0x1 ;  /* 0x000000040000795c */ /* 0x000fea0000300000 */
[----:B------:R-:W-:-:S04]  /*c9a0*/  HFMA2 R3, -RZ, RZ, 0, 0 ;  /* 0x00000000ff037431 */ /* 0x000fc800000001ff */
[----:B------:R-:W-:Y:S05]  /*c9b0*/  RET.REL.NODEC R2 `(_ZN7cutlass13device_kernelINS_4conv6kernel13ConvUniversalINS1_16ConvProblemShapeILNS1_8OperatorE1ELi3EEENS1_10collective14CollectiveConvINS1_47MainloopSm100TmaUmmaWarpSpecializedImplicitGemmILS5_1ELi4ELi3ELi1ELi2EN4cute5tupleIJNSA_1CILi1EEESD_SD_EEEEENSB_IJNSC_ILi64EEENSC_ILi128EEENSB_IJSG_EEEEEENS_10tfloat32_tESK_NSA_8TiledMMAINSA_8MMA_AtomIJNSA_17SM100_MMA_TF32_SSISK_SK_fLi64ELi128ELNSA_4UMMA5MajorE0ELSP_1ELNSO_7ScaleInE0ELSQ_0EEEEEENSA_6LayoutISE_NSB_IJNSC_ILi0EEESU_SU_EEEEENSB_IJNSA_10UnderscoreESX_SX_EEEEENS7_6detail27Sm100ImplicitGemmTileTraitsINSA_20SM90_TMA_LOAD_IM2COLENSA_14ComposedLayoutINSA_7SwizzleILi3ELi4ELi3EEENSA_18smem_ptr_flag_bitsILi32EEENST_INSB_IJNSC_ILi8EEENSC_ILi32EEEEEENSB_IJS19_SD_EEEEEEEvEENS11_INSA_13SM90_TMA_LOADENS13_INS14_ILi2ELi5ELi2EEES17_NST_INSB_IJS19_NSC_ILi4EEEEEENSB_IJSD_S19_EEEEEEEvEEEENS_8epilogue10collective18CollectiveEpilogueINS1O_23Sm100TmaWarpSpecializedILi4ELi2ELi16ELb1ELb0EEEJSJ_NSB_IJNST_ISG_SD_EENST_IS19_SD_EEEEESK_NSB_IJNSB_IJllllEEESD_SU_EEESK_S1X_NS1O_6fusion15FusionCallbacksIS1S_NS1Y_17LinearCombinationISK_fSK_fLNS_15FloatRoundStyleE2EEESJ_S1V_JEEENSA_5SM1004TMEM4LOAD26SM100_TMEM_LOAD_16dp128b8xES12_S1D_NSA_17SM75_U32x4_LDSM_NENSA_21SM90_TMA_STORE_IM2COLES1D_NSA_17SM90_U32x4_STSM_NENSA_39AutoVectorizingCopyWithAssumedAlignmentILi128EEEEEEvvEEEEvNT_6ParamsE) ;  /* 0xffffff3402907950 */ /* 0x000fea0003c3ffff */
        .weak           $__internal_1_$__cuda_sm10x_tcgen05_guardrail_trap_phase_invalid_during_alloc
        .type           $__internal_1_$__cuda_sm10x_tcgen05_guardrail_trap_phase_invalid_during_alloc,@function
        .size           $__internal_1_$__cuda_sm10x_tcgen05_guardrail_trap_phase_invalid_during_alloc,($__internal_2_$__cuda_sm10x_tcgen05_guardrail_trap_unallocated_columns_being_dealloced - $__internal_1_$__cuda_sm10x_tcgen05_guardrail_trap_phase_invalid_during_alloc)
$__internal_1_$__cuda_sm10x_tcgen05_guardrail_trap_phase_invalid_during_alloc:
[----:B------:R-:W-:Y:S05]  /*c9c0*/  BPT.TRAP 0x1 ;  /* 0x000000040000795c */ /* 0x000fea0000300000 */
[----:B------:R-:W-:-:S04]  /*c9d0*/  MOV R3, 0x0 ;  /* 0x0000000000037802 */ /* 0x000fc80000000f00 */
[----:B------:R-:W-:Y:S05]  /*c9e0*/  RET.REL.NODEC R2 `(_ZN7cutlass13device_kernelINS_4conv6kernel13ConvUniversalINS1_16ConvProblemShapeILNS1_8OperatorE1ELi3EEENS1_10collective14CollectiveConvINS1_47MainloopSm100TmaUmmaWarpSpecializedImplicitGemmILS5_1ELi4ELi3ELi1ELi2EN4cute5tupleIJNSA_1CILi1EEESD_SD_EEEEENSB_IJNSC_ILi64EEENSC_ILi128EEENSB_IJSG_EEEEEENS_10tfloat32_tESK_NSA_8TiledMMAINSA_8MMA_AtomIJNSA_17SM100_MMA_TF32_SSISK_SK_fLi64ELi128ELNSA_4UMMA5MajorE0ELSP_1ELNSO_7ScaleInE0ELSQ_0EEEEEENSA_6LayoutISE_NSB_IJNSC_ILi0EEESU_SU_EEEEENSB_IJNSA_10UnderscoreESX_SX_EEEEENS7_6detail27Sm100ImplicitGemmTileTraitsINSA_20SM90_TMA_LOAD_IM2COLENSA_14ComposedLayoutINSA_7SwizzleILi3ELi4ELi3EEENSA_18smem_ptr_flag_bitsILi32EEENST_INSB_IJNSC_ILi8EEENSC_ILi32EEEEEENSB_IJS19_SD_EEEEEEEvEENS11_INSA_13SM90_TMA_LOADENS13_INS14_ILi2ELi5ELi2EEES17_NST_INSB_IJS19_NSC_ILi4EEEEEENSB_IJSD_S19_EEEEEEEvEEEENS_8epilogue10collective18CollectiveEpilogueINS1O_23Sm100TmaWarpSpecializedILi4ELi2ELi16ELb1ELb0EEEJSJ_NSB_IJNST_ISG_SD_EENST_IS19_SD_EEEEESK_NSB_IJNSB_IJllllEEESD_SU_EEESK_S1X_NS1O_6fusion15FusionCallbacksIS1S_NS1Y_17LinearCombinationISK_fSK_fLNS_15FloatRoundStyleE2EEESJ_S1V_JEEENSA_5SM1004TMEM4LOAD26SM100_TMEM_LOAD_16dp128b8xES12_S1D_NSA_17SM75_U32x4_LDSM_NENSA_21SM90_TMA_STORE_IM2COLES1D_NSA_17SM90_U32x4_STSM_NENSA_39AutoVectorizingCopyWithAssumedAlignmentILi128EEEEEEvvEEEEvNT_6ParamsE) ;  /* 0xffffff3402847950 */ /* 0x000fea0003c3ffff */
        .weak           $__internal_2_$__cuda_sm10x_tcgen05_guardrail_trap_unallocated_columns_being_dealloced
        .type           $__internal_2_$__cuda_sm10x_tcgen05_guardrail_trap_unallocated_columns_being_dealloced,@function
        .size           $__internal_2_$__cuda_sm10x_tcgen05_guardrail_trap_unallocated_columns_being_dealloced,(.L_x_166 - $__internal_2_$__cuda_sm10x_tcgen05_guardrail_trap_unallocated_columns_being_dealloced)
$__internal_2_$__cuda_sm10x_tcgen05_guardrail_trap_unallocated_columns_being_dealloced:
[----:B------:R-:W-:Y:S05]  /*c9f0*/  BPT.TRAP 0x1 ;  /* 0x000000040000795c */ /* 0x000fea0000300000 */
[----:B------:R-:W-:-:S04]  /*ca00*/  HFMA2 R3, -RZ, RZ, 0, 0 ;  /* 0x00000000ff037431 */ /* 0x000fc800000001ff */
[----:B------:R-:W-:Y:S05]  /*ca10*/  RET.REL.NODEC R2 `(_ZN7cutlass13device_kernelINS_4conv6kernel13ConvUniversalINS1_16ConvProblemShapeILNS1_8OperatorE1ELi3EEENS1_10collective14CollectiveConvINS1_47MainloopSm100TmaUmmaWarpSpecializedImplicitGemmILS5_1ELi4ELi3ELi1ELi2EN4cute5tupleIJNSA_1CILi1EEESD_SD_EEEEENSB_IJNSC_ILi64EEENSC_ILi128EEENSB_IJSG_EEEEEENS_10tfloat32_tESK_NSA_8TiledMMAINSA_8MMA_AtomIJNSA_17SM100_MMA_TF32_SSISK_SK_fLi64ELi128ELNSA_4UMMA5MajorE0ELSP_1ELNSO_7ScaleInE0ELSQ_0EEEEEENSA_6LayoutISE_NSB_IJNSC_ILi0EEESU_SU_EEEEENSB_IJNSA_10UnderscoreESX_SX_EEEEENS7_6detail27Sm100ImplicitGemmTileTraitsINSA_20SM90_TMA_LOAD_IM2COLENSA_14ComposedLayoutINSA_7SwizzleILi3ELi4ELi3EEENSA_18smem_ptr_flag_bitsILi32EEENST_INSB_IJNSC_ILi8EEENSC_ILi32EEEEEENSB_IJS19_SD_EEEEEEEvEENS11_INSA_13SM90_TMA_LOADENS13_INS14_ILi2ELi5ELi2EEES17_NST_INSB_IJS19_NSC_ILi4EEEEEENSB_IJSD_S19_EEEEEEEvEEEENS_8epilogue10collective18CollectiveEpilogueINS1O_23Sm100TmaWarpSpecializedILi4ELi2ELi16ELb1ELb0EEEJSJ_NSB_IJNST_ISG_SD_EENST_IS19_SD_EEEEESK_NSB_IJNSB_IJllllEEESD_SU_EEESK_S1X_NS1O_6fusion15FusionCallbacksIS1S_NS1Y_17LinearCombinationISK_fSK_fLNS_15FloatRoundStyleE2EEESJ_S1V_JEEENSA_5SM1004TMEM4LOAD26SM100_TMEM_LOAD_16dp128b8xES12_S1D_NSA_17SM75_U32x4_LDSM_NENSA_21SM90_TMA_STORE_IM2COLES1D_NSA_17SM90_U32x4_STSM_NENSA_39AutoVectorizingCopyWithAssumedAlignmentILi128EEEEEEvvEEEEvNT_6ParamsE) ;  /* 0xffffff3402787950 */ /* 0x000fea0003c3ffff */
.L_x_165:
[----:B------:R-:W-:-:S00]  /*ca20*/  BRA `(.L_x_165) ;  /* 0xfffffffc00fc7947 */ /* 0x000fc0000383ffff */
[----:B------:R-:W-:-:S00]  /*ca30*/  NOP ;  /* 0x0000000000007918 */ /* 0x000fc00000000000 */
        /* <DEDUP_REMOVED lines=12> */
.L_x_166:


//--------------------- .nv.global.init           --------------------------
	.section	.nv.global.init,"aw",@progbits
.nv.global.init:
	.type		$str$29,@object
	.size		$str$29,($str$30 - $str$29)
$str$29:
        /*0000*/ 	.byte	0x28, 0x61, 0x64, 0x64, 0x72, 0x65, 0x73, 0x73, 0x20, 0x26, 0x20, 0x6d, 0x61, 0x73, 0x6b, 0x29
        /*0010*/ 	.byte	0x20, 0x3d, 0x3d, 0x20, 0x30, 0x00
	.type		$str$30,@object
	.size		$str$30,($str$28 - $str$30)
$str$30:
        /*0016*/ 	.byte	0x2f, 0x74, 0x6d, 0x70, 0x2f, 0x63, 0x75, 0x74, 0x6c, 0x61, 0x73, 0x73, 0x5f, 0x73, 0x77, 0x65
        /*0026*/ 	.byte	0x65, 0x70, 0x5f, 0x73, 0x72, 0x63, 0x2f, 0x69, 0x6e, 0x63, 0x6c, 0x75, 0x64, 0x65, 0x2f, 0x63
        /*0036*/ 	.byte	0x75, 0x74, 0x65, 0x2f, 0x70, 0x6f, 0x69, 0x6e, 0x74, 0x65, 0x72, 0x5f, 0x66, 0x6c, 0x61, 0x67
        /*0046*/ 	.byte	0x67, 0x65, 0x64, 0x2e, 0x68, 0x70, 0x70, 0x00
	.type		$str$28,@object
	.size		$str$28,($str$27 - $str$28)
$str$28:
        /*004e*/ 	.byte	0x2f, 0x74, 0x6d, 0x70, 0x2f, 0x63, 0x75, 0x74, 0x6c, 0x61, 0x73, 0x73, 0x5f, 0x73, 0x77, 0x65
        /*005e*/ 	.byte	0x65, 0x70, 0x5f, 0x73, 0x72, 0x63, 0x2f, 0x69, 0x6e, 0x63, 0x6c, 0x75, 0x64, 0x65, 0x2f, 0x63
        /*006e*/ 	.byte	0x75, 0x74, 0x65, 0x2f, 0x61, 0x74, 0x6f, 0x6d, 0x2f, 0x63, 0x6f, 0x70, 0x79, 0x5f, 0x74, 0x72
        /*007e*/ 	.byte	0x61, 0x69, 0x74, 0x73, 0x5f, 0x73, 0x6d, 0x31, 0x30, 0x30, 0x2e, 0x68, 0x70, 0x70, 0x00
	.type		$str$27,@object
	.size		$str$27,(__unnamed_1 - $str$27)
$str$27:
        /*008d*/ 	.byte	0x28, 0x28, 0x75, 0x69, 0x6e, 0x74, 0x33, 0x32, 0x5f, 0x74, 0x28, 0x74, 0x68, 0x72, 0x65, 0x61
        /*009d*/ 	.byte	0x64, 0x49, 0x64, 0x78, 0x2e, 0x78, 0x29, 0x20, 0x2f, 0x20, 0x33, 0x32, 0x29, 0x20, 0x25, 0x20
        /*00ad*/ 	.byte	0x34, 0x29, 0x20, 0x3d, 0x3d, 0x20, 0x28, 0x28, 0x28, 0x74, 0x6d, 0x65, 0x6d, 0x5f, 0x61, 0x64
        /*00bd*/ 	.byte	0x64, 0x72, 0x20, 0x3e, 0x3e, 0x20, 0x31, 0x36, 0x29, 0x20, 0x2f, 0x20, 0x33, 0x32, 0x29, 0x20
        /*00cd*/ 	.byte	0x25, 0x20, 0x34, 0x29, 0x00
	.type		__unnamed_1,@object
	.size		__unnamed_1,(__unnamed_2 - __unnamed_1)
__unnamed_1:
        /*00d2*/ 	.byte	0x61, 0x75, 0x74, 0x6f, 0x20, 0x63, 0x75, 0x74, 0x65, 0x3a, 0x3a, 0x61, 0x73, 0x5f, 0x70, 0x6f
        /* <DEDUP_REMOVED lines=24> */
        /*0262*/ 	.byte	0x30, 0x34, 0x38, 0x3e, 0x3e, 0x3e, 0x3e, 0x5d, 0x00
	.type		__unnamed_2,@object
	.size		__unnamed_2,(.L_2 - __unnamed_2)
__unnamed_2:
        /* <DEDUP_REMOVED lines=45> */
        /*053b*/ 	.byte	0x3e, 0x3e, 0x3e, 0x5d, 0x00
.L_2:


//--------------------- .nv.shared._ZN7cutlass13device_kernelINS_4conv6kernel13ConvUniversalINS1_16ConvProblemShapeILNS1_8OperatorE1ELi3EEENS1_10collective14CollectiveConvINS1_47MainloopSm100TmaUmmaWarpSpecializedImplicitGemmILS5_1ELi4ELi3ELi1ELi2EN4cute5tupleIJNSA_1CILi1EEESD_SD_EEEEENSB_IJNSC_ILi64EEENSC_ILi128EEENSB_IJSG_EEEEEENS_10tfloat32_tESK_NSA_8TiledMMAINSA_8MMA_AtomIJNSA_17SM100_MMA_TF32_SSISK_SK_fLi64ELi128ELNSA_4UMMA5MajorE0ELSP_1ELNSO_7ScaleInE0ELSQ_0EEEEEENSA_6LayoutISE_NSB_IJNSC_ILi0EEESU_SU_EEEEENSB_IJNSA_10UnderscoreESX_SX_EEEEENS7_6detail27Sm100ImplicitGemmTileTraitsINSA_20SM90_TMA_LOAD_IM2COLENSA_14ComposedLayoutINSA_7SwizzleILi3ELi4ELi3EEENSA_18smem_ptr_flag_bitsILi32EEENST_INSB_IJNSC_ILi8EEENSC_ILi32EEEEEENSB_IJS19_SD_EEEEEEEvEENS11_INSA_13SM90_TMA_LOADENS13_INS14_ILi2ELi5ELi2EEES17_NST_INSB_IJS19_NSC_ILi4EEEEEENSB_IJSD_S19_EEEEEEEvEEEENS_8epilogue10collective18CollectiveEpilogueINS1O_23Sm100TmaWarpSpecializedILi4ELi2ELi16ELb1ELb0EEEJSJ_NSB_IJNST_ISG_SD_EENST_IS19_SD_EEEEESK_NSB_IJNSB_IJllllEEESD_SU_EEESK_S1X_NS1O_6fusion15FusionCallbacksIS1S_NS1Y_17LinearCombinationISK_fSK_fLNS_15FloatRoundStyleE2EEESJ_S1V_JEEENSA_5SM1004TMEM4LOAD26SM100_TMEM_LOAD_16dp128b8xES12_S1D_NSA_17SM75_U32x4_LDSM_NENSA_21SM90_TMA_STORE_IM2COLES1D_NSA_17SM90_U32x4_STSM_NENSA_39AutoVectorizingCopyWithAssumedAlignmentILi128EEEEEEvvEEEEvNT_6ParamsE --------------------------
	.section	.nv.shared._ZN7cutlass13device_kernelINS_4conv6kernel13ConvUniversalINS1_16ConvProblemShapeILNS1_8OperatorE1ELi3EEENS1_10collective14CollectiveConvINS1_47MainloopSm100TmaUmmaWarpSpecializedImplicitGemmILS5_1ELi4ELi3ELi1ELi2EN4cute5tupleIJNSA_1CILi1EEESD_SD_EEEEENSB_IJNSC_ILi64EEENSC_ILi128EEENSB_IJSG_EEEEEENS_10tfloat32_tESK_NSA_8TiledMMAINSA_8MMA_AtomIJNSA_17SM100_MMA_TF32_SSISK_SK_fLi64ELi128ELNSA_4UMMA5MajorE0ELSP_1ELNSO_7ScaleInE0ELSQ_0EEEEEENSA_6LayoutISE_NSB_IJNSC_ILi0EEESU_SU_EEEEENSB_IJNSA_10UnderscoreESX_SX_EEEEENS7_6detail27Sm100ImplicitGemmTileTraitsINSA_20SM90_TMA_LOAD_IM2COLENSA_14ComposedLayoutINSA_7SwizzleILi3ELi4ELi3EEENSA_18smem_ptr_flag_bitsILi32EEENST_INSB_IJNSC_ILi8EEENSC_ILi32EEEEEENSB_IJS19_SD_EEEEEEEvEENS11_INSA_13SM90_TMA_LOADENS13_INS14_ILi2ELi5ELi2EEES17_NST_INSB_IJS19_NSC_ILi4EEEEEENSB_IJSD_S19_EEEEEEEvEEEENS_8epilogue10collective18CollectiveEpilogueINS1O_23Sm100TmaWarpSpecializedILi4ELi2ELi16ELb1ELb0EEEJSJ_NSB_IJNST_ISG_SD_EENST_IS19_SD_EEEEESK_NSB_IJNSB_IJllllEEESD_SU_EEESK_S1X_NS1O_6fusion15FusionCallbacksIS1S_NS1Y_17LinearCombinationISK_fSK_fLNS_15FloatRoundStyleE2EEESJ_S1V_JEEENSA_5SM1004TMEM4LOAD26SM100_TMEM_LOAD_16dp128b8xES12_S1D_NSA_17SM75_U32x4_LDSM_NENSA_21SM90_TMA_STORE_IM2COLES1D_NSA_17SM90_U32x4_STSM_NENSA_39AutoVectorizingCopyWithAssumedAlignmentILi128EEEEEEvvEEEEvNT_6ParamsE,"aw",@nobits
	.sectionflags	@""
	.align	16
	.zero		1024


//--------------------- .nv.shared.reserved.0     --------------------------
	.section	.nv.shared.reserved.0,"aw",@nobits
	.weak		__nv_reservedSMEM_offset_0_alias
	.size		__nv_reservedSMEM_offset_0_alias, 0, 64
	.other		__nv_reservedSMEM_offset_0_alias,@"STO_CUDA_RESERVED_SHARED STV_DEFAULT"
__nv_reservedSMEM_offset_0_alias:
	.zero		0
.nv.shared.reserved.0:
	.zero		64
	.weak		__nv_reservedSMEM_tcgen05_partition
	.type		__nv_reservedSMEM_tcgen05_partition,@object
	.size		__nv_reservedSMEM_tcgen05_partition,(.L_0 - __nv_reservedSMEM_tcgen05_partition)
__nv_reservedSMEM_tcgen05_partition:
	.zero		32
.L_0:


//--------------------- .nv.global                --------------------------
	.section	.nv.global,"aw",@nobits
.nv.global:
	.type		_ZN39_INTERNAL_f4a14036_4_k_cu_90761ccc_41794cute1_E,@object
	.size		_ZN39_INTERNAL_f4a14036_4_k_cu_90761ccc_41794cute1_E,(_ZN39_INTERNAL_f4a14036_4_k_cu_90761ccc_41794cuda3std3__45__cpo6cbeginE - _ZN39_INTERNAL_f4a14036_4_k_cu_90761ccc_41794cute1_E)
_ZN39_INTERNAL_f4a14036_4_k_cu_90761ccc_41794cute1_E:
	.zero		1
	.type		_ZN39_INTERNAL_f4a14036_4_k_cu_90761ccc_41794cuda3std3__45__cpo6cbeginE,@object
	.size		_ZN39_INTERNAL_f4a14036_4_k_cu_90761ccc_41794cuda3std3__45__cpo6cbeginE,(_ZN39_INTERNAL_f4a14036_4_k_cu_90761ccc_41794cuda3std3__48in_placeE - _ZN39_INTERNAL_f4a14036_4_k_cu_90761ccc_41794cuda3std3__45__cpo6cbeginE)
_ZN39_INTERNAL_f4a14036_4_k_cu_90761ccc_41794cuda3std3__45__cpo6cbeginE:
	.zero		1
	.type		_ZN39_INTERNAL_f4a14036_4_k_cu_90761ccc_41794cuda3std3__48in_placeE,@object
	.size		_ZN39_INTERNAL_f4a14036_4_k_cu_90761ccc_41794cuda3std3__48in_placeE,(_ZN39_INTERNAL_f4a14036_4_k_cu_90761ccc_41794cuda3std6ranges3__45__cpo9iter_moveE - _ZN39_INTERNAL_f4a14036_4_k_cu_90761ccc_41794cuda3std3__48in_placeE)
_ZN39_INTERNAL_f4a14036_4_k_cu_90761ccc_41794cuda3std3__48in_placeE:
	.zero		1
	.type		_ZN39_INTERNAL_f4a14036_4_k_cu_90761ccc_41794cuda3std6ranges3__45__cpo9iter_moveE,@object
	.size		_ZN39_INTERNAL_f4a14036_4_k_cu_90761ccc_41794cuda3std6ranges3__45__cpo9iter_moveE,(_ZN39_INTERNAL_f4a14036_4_k_cu_90761ccc_41794cuda3std3__45__cpo5beginE - _ZN39_INTERNAL_f4a14036_4_k_cu_90761ccc_41794cuda3std6ranges3__45__cpo9iter_moveE)
_ZN39_INTERNAL_f4a14036_4_k_cu_90761ccc_41794cuda3std6ranges3__45__cpo9iter_moveE:
	.zero		1
	.type		_ZN39_INTERNAL_f4a14036_4_k_cu_90761ccc_41794cuda3std3__45__cpo5beginE,@object
	.size		_ZN39_INTERNAL_f4a14036_4_k_cu_90761ccc_41794cuda3std3__45__cpo5beginE,(_ZN39_INTERNAL_f4a14036_4_k_cu_90761ccc_41794cuda3std3__441_GLOBAL__N__f4a14036_4_k_cu_90761ccc_41796ignoreE - _ZN39_INTERNAL_f4a14036_4_k_cu_90761ccc_41794cuda3std3__45__cpo5beginE)
_ZN39_INTERNAL_f4a14036_4_k_cu_90761ccc_41794cuda3std3__45__cpo5beginE:
	.zero		1
	.type		_ZN39_INTERNAL_f4a14036_4_k_cu_90761ccc_41794cuda3std3__441_GLOBAL__N__f4a14036_4_k_cu_90761ccc_41796ignoreE,@object
	.size		_ZN39_INTERNAL_f4a14036_4_k_cu_90761ccc_41794cuda3std3__441_GLOBAL__N__f4a14036_4_k_cu_90761ccc_41796ignoreE,(_ZN39_INTERNAL_f4a14036_4_k_cu_90761ccc_41794cute7productE - _ZN39_INTERNAL_f4a14036_4_k_cu_90761ccc_41794cuda3std3__441_GLOBAL__N__f4a14036_4_k_cu_90761ccc_41796ignoreE)
_ZN39_INTERNAL_f4a14036_4_k_cu_90761ccc_41794cuda3std3__441_GLOBAL__N__f4a14036_4_k_cu_90761ccc_41796ignoreE:
	.zero		1
	.type		_ZN39_INTERNAL_f4a14036_4_k_cu_90761ccc_41794cute7productE,@object
	.size		_ZN39_INTERNAL_f4a14036_4_k_cu_90761ccc_41794cute7productE,(_ZN39_INTERNAL_f4a14036_4_k_cu_90761ccc_41794cuda3std3__45__cpo3endE - _ZN39_INTERNAL_f4a14036_4_k_cu_90761ccc_41794cute7productE)
_ZN39_INTERNAL_f4a14036_4_k_cu_90761ccc_41794cute7productE:
	.zero		1
	.type		_ZN39_INTERNAL_f4a14036_4_k_cu_90761ccc_41794cuda3std3__45__cpo3endE,@object
	.size		_ZN39_INTERNAL_f4a14036_4_k_cu_90761ccc_41794cuda3std3__45__cpo3endE,(_ZN39_INTERNAL_f4a14036_4_k_cu_90761ccc_41794cuda3std3__419piecewise_constructE - _ZN39_INTERNAL_f4a14036_4_k_cu_90761ccc_41794cuda3std3__45__cpo3endE)
_ZN39_INTERNAL_f4a14036_4_k_cu_90761ccc_41794cuda3std3__45__cpo3endE:
	.zero		1
	.type		_ZN39_INTERNAL_f4a14036_4_k_cu_90761ccc_41794cuda3std3__419piecewise_constructE,@object
	.size		_ZN39_INTERNAL_f4a14036_4_k_cu_90761ccc_41794cuda3std3__419piecewise_constructE,(_ZN39_INTERNAL_f4a14036_4_k_cu_90761ccc_41794cuda3std3__45__cpo4cendE - _ZN39_INTERNAL_f4a14036_4_k_cu_90761ccc_41794cuda3std3__419piecewise_constructE)
_ZN39_INTERNAL_f4a14036_4_k_cu_90761ccc_41794cuda3std3__419piecewise_constructE:
	.zero		1
	.type		_ZN39_INTERNAL_f4a14036_4_k_cu_90761ccc_41794cuda3std3__45__cpo4cendE,@object
	.size		_ZN39_INTERNAL_f4a14036_4_k_cu_90761ccc_41794cuda3std3__45__cpo4cendE,(_ZN39_INTERNAL_f4a14036_4_k_cu_90761ccc_41794cuda3std6ranges3__45__cpo4swapE - _ZN39_INTERNAL_f4a14036_4_k_cu_90761ccc_41794cuda3std3__45__cpo4cendE)
_ZN39_INTERNAL_f4a14036_4_k_cu_90761ccc_41794cuda3std3__45__cpo4cendE:
	.zero		1
	.type		_ZN39_INTERNAL_f4a14036_4_k_cu_90761ccc_41794cuda3std6ranges3__45__cpo4swapE,@object
	.size		_ZN39_INTERNAL_f4a14036_4_k_cu_90761ccc_41794cuda3std6ranges3__45__cpo4swapE,(.L_10 - _ZN39_INTERNAL_f4a14036_4_k_cu_90761ccc_41794cuda3std6ranges3__45__cpo4swapE)
_ZN39_INTERNAL_f4a14036_4_k_cu_90761ccc_41794cuda3std6ranges3__45__cpo4swapE:
	.zero		1
.L_10:


//--------------------- .nv.constant0._ZN7cutlass13device_kernelINS_4conv6kernel13ConvUniversalINS1_16ConvProblemShapeILNS1_8OperatorE1ELi3EEENS1_10collective14CollectiveConvINS1_47MainloopSm100TmaUmmaWarpSpecializedImplicitGemmILS5_1ELi4ELi3ELi1ELi2EN4cute5tupleIJNSA_1CILi1EEESD_SD_EEEEENSB_IJNSC_ILi64EEENSC_ILi128EEENSB_IJSG_EEEEEENS_10tfloat32_tESK_NSA_8TiledMMAINSA_8MMA_AtomIJNSA_17SM100_MMA_TF32_SSISK_SK_fLi64ELi128ELNSA_4UMMA5MajorE0ELSP_1ELNSO_7ScaleInE0ELSQ_0EEEEEENSA_6LayoutISE_NSB_IJNSC_ILi0EEESU_SU_EEEEENSB_IJNSA_10UnderscoreESX_SX_EEEEENS7_6detail27Sm100ImplicitGemmTileTraitsINSA_20SM90_TMA_LOAD_IM2COLENSA_14ComposedLayoutINSA_7SwizzleILi3ELi4ELi3EEENSA_18smem_ptr_flag_bitsILi32EEENST_INSB_IJNSC_ILi8EEENSC_ILi32EEEEEENSB_IJS19_SD_EEEEEEEvEENS11_INSA_13SM90_TMA_LOADENS13_INS14_ILi2ELi5ELi2EEES17_NST_INSB_IJS19_NSC_ILi4EEEEEENSB_IJSD_S19_EEEEEEEvEEEENS_8epilogue10collective18CollectiveEpilogueINS1O_23Sm100TmaWarpSpecializedILi4ELi2ELi16ELb1ELb0EEEJSJ_NSB_IJNST_ISG_SD_EENST_IS19_SD_EEEEESK_NSB_IJNSB_IJllllEEESD_SU_EEESK_S1X_NS1O_6fusion15FusionCallbacksIS1S_NS1Y_17LinearCombinationISK_fSK_fLNS_15FloatRoundStyleE2EEESJ_S1V_JEEENSA_5SM1004TMEM4LOAD26SM100_TMEM_LOAD_16dp128b8xES12_S1D_NSA_17SM75_U32x4_LDSM_NENSA_21SM90_TMA_STORE_IM2COLES1D_NSA_17SM90_U32x4_STSM_NENSA_39AutoVectorizingCopyWithAssumedAlignmentILi128EEEEEEvvEEEEvNT_6ParamsE --------------------------
	.section	.nv.constant0._ZN7cutlass13device_kernelINS_4conv6kernel13ConvUniversalINS1_16ConvProblemShapeILNS1_8OperatorE1ELi3EEENS1_10collective14CollectiveConvINS1_47MainloopSm100TmaUmmaWarpSpecializedImplicitGemmILS5_1ELi4ELi3ELi1ELi2EN4cute5tupleIJNSA_1CILi1EEESD_SD_EEEEENSB_IJNSC_ILi64EEENSC_ILi128EEENSB_IJSG_EEEEEENS_10tfloat32_tESK_NSA_8TiledMMAINSA_8MMA_AtomIJNSA_17SM100_MMA_TF32_SSISK_SK_fLi64ELi128ELNSA_4UMMA5MajorE0ELSP_1ELNSO_7ScaleInE0ELSQ_0EEEEEENSA_6LayoutISE_NSB_IJNSC_ILi0EEESU_SU_EEEEENSB_IJNSA_10UnderscoreESX_SX_EEEEENS7_6detail27Sm100ImplicitGemmTileTraitsINSA_20SM90_TMA_LOAD_IM2COLENSA_14ComposedLayoutINSA_7SwizzleILi3ELi4ELi3EEENSA_18smem_ptr_flag_bitsILi32EEENST_INSB_IJNSC_ILi8EEENSC_ILi32EEEEEENSB_IJS19_SD_EEEEEEEvEENS11_INSA_13SM90_TMA_LOADENS13_INS14_ILi2ELi5ELi2EEES17_NST_INSB_IJS19_NSC_ILi4EEEEEENSB_IJSD_S19_EEEEEEEvEEEENS_8epilogue10collective18CollectiveEpilogueINS1O_23Sm100TmaWarpSpecializedILi4ELi2ELi16ELb1ELb0EEEJSJ_NSB_IJNST_ISG_SD_EENST_IS19_SD_EEEEESK_NSB_IJNSB_IJllllEEESD_SU_EEESK_S1X_NS1O_6fusion15FusionCallbacksIS1S_NS1Y_17LinearCombinationISK_fSK_fLNS_15FloatRoundStyleE2EEESJ_S1V_JEEENSA_5SM1004TMEM4LOAD26SM100_TMEM_LOAD_16dp128b8xES12_S1D_NSA_17SM75_U32x4_LDSM_NENSA_21SM90_TMA_STORE_IM2COLES1D_NSA_17SM90_U32x4_STSM_NENSA_39AutoVectorizingCopyWithAssumedAlignmentILi128EEEEEEvvEEEEvNT_6ParamsE,"a",@progbits
	.sectionflags	@""
	.align	4
.nv.constant0._ZN7cutlass13device_kernelINS_4conv6kernel13ConvUniversalINS1_16ConvProblemShapeILNS1_8OperatorE1ELi3EEENS1_10collective14CollectiveConvINS1_47MainloopSm100TmaUmmaWarpSpecializedImplicitGemmILS5_1ELi4ELi3ELi1ELi2EN4cute5tupleIJNSA_1CILi1EEESD_SD_EEEEENSB_IJNSC_ILi64EEENSC_ILi128EEENSB_IJSG_EEEEEENS_10tfloat32_tESK_NSA_8TiledMMAINSA_8MMA_AtomIJNSA_17SM100_MMA_TF32_SSISK_SK_fLi64ELi128ELNSA_4UMMA5MajorE0ELSP_1ELNSO_7ScaleInE0ELSQ_0EEEEEENSA_6LayoutISE_NSB_IJNSC_ILi0EEESU_SU_EEEEENSB_IJNSA_10UnderscoreESX_SX_EEEEENS7_6detail27Sm100ImplicitGemmTileTraitsINSA_20SM90_TMA_LOAD_IM2COLENSA_14ComposedLayoutINSA_7SwizzleILi3ELi4ELi3EEENSA_18smem_ptr_flag_bitsILi32EEENST_INSB_IJNSC_ILi8EEENSC_ILi32EEEEEENSB_IJS19_SD_EEEEEEEvEENS11_INSA_13SM90_TMA_LOADENS13_INS14_ILi2ELi5ELi2EEES17_NST_INSB_IJS19_NSC_ILi4EEEEEENSB_IJSD_S19_EEEEEEEvEEEENS_8epilogue10collective18CollectiveEpilogueINS1O_23Sm100TmaWarpSpecializedILi4ELi2ELi16ELb1ELb0EEEJSJ_NSB_IJNST_ISG_SD_EENST_IS19_SD_EEEEESK_NSB_IJNSB_IJllllEEESD_SU_EEESK_S1X_NS1O_6fusion15FusionCallbacksIS1S_NS1Y_17LinearCombinationISK_fSK_fLNS_15FloatRoundStyleE2EEESJ_S1V_JEEENSA_5SM1004TMEM4LOAD26SM100_TMEM_LOAD_16dp128b8xES12_S1D_NSA_17SM75_U32x4_LDSM_NENSA_21SM90_TMA_STORE_IM2COLES1D_NSA_17SM90_U32x4_STSM_NENSA_39AutoVectorizingCopyWithAssumedAlignmentILi128EEEEEEvvEEEEvNT_6ParamsE:
	.zero		3200


//--------------------- SYMBOLS --------------------------

	.type		.nv.reservedSmem.offset0,@object
	.size		.nv.reservedSmem.offset0,0x4
	.type		.nv.reservedSmem.cap,@object
	.size		.nv.reservedSmem.cap,0x4
	.type		__assertfail,@function
